// auto-generated by cutlass_sweep.grouped_gemm — config: {"arch": "sm_90", "cluster_m": 1, "cluster_n": 1, "dtype": "e4m3", "schedule": "cooperative", "tile_k": 64, "tile_m": 128, "tile_n": 128}
#include "cutlass/cutlass.h"
#include "cutlass/gemm/group_array_problem_shape.hpp"
#include "cutlass/gemm/collective/collective_builder.hpp"
#include "cutlass/gemm/device/gemm_universal_adapter.h"
#include "cutlass/gemm/kernel/gemm_universal.hpp"
#include "cutlass/epilogue/collective/collective_builder.hpp"

using Elem = cutlass::float_e4m3_t;
using Acc  = float;
using ElemC = cutlass::half_t;
using TileShape    = cute::Shape<cute::_128, cute::_128, cute::_64>;
using ClusterShape = cute::Shape<cute::_1, cute::_1, cute::_1>;
using ProblemShape = cutlass::gemm::GroupProblemShape<cute::Shape<int,int,int>>;

using CollectiveEpilogue = typename cutlass::epilogue::collective::CollectiveBuilder<
    cutlass::arch::Sm90, cutlass::arch::OpClassTensorOp,
    TileShape, ClusterShape,
    cutlass::epilogue::collective::EpilogueTileAuto,
    Acc, Acc,
    ElemC, cutlass::layout::ColumnMajor *, 128 / cutlass::sizeof_bits<ElemC>::value,
    ElemC, cutlass::layout::ColumnMajor *, 128 / cutlass::sizeof_bits<ElemC>::value,
    cutlass::epilogue::PtrArrayTmaWarpSpecializedCooperative
  >::CollectiveOp;

using CollectiveMainloop = typename cutlass::gemm::collective::CollectiveBuilder<
    cutlass::arch::Sm90, cutlass::arch::OpClassTensorOp,
    Elem, cutlass::layout::RowMajor *, 128 / cutlass::sizeof_bits<Elem>::value,
    Elem, cutlass::layout::ColumnMajor *, 128 / cutlass::sizeof_bits<Elem>::value,
    Acc,
    TileShape, ClusterShape,
    cutlass::gemm::collective::StageCountAutoCarveout<
        static_cast<int>(sizeof(typename CollectiveEpilogue::SharedStorage))>,
    cutlass::gemm::KernelPtrArrayTmaWarpSpecializedCooperativeFP8FastAccum
  >::CollectiveOp;

using GemmKernel = cutlass::gemm::kernel::GemmUniversal<
    ProblemShape, CollectiveMainloop, CollectiveEpilogue>;
using Gemm = cutlass::gemm::device::GemmUniversalAdapter<GemmKernel>;

auto* _anchor = &cutlass::device_kernel<GemmKernel>;


// ===== COMPILED SASS (sm_90a) =====

	.target	sm_90a

	.elftype	@"ET_EXEC"


//--------------------- .note.nv.tkinfo           --------------------------
	.section	.note.nv.tkinfo,"",@"SHT_NOTE"
	.sectionflags	@"SHF_NOTE_NV_TKINFO"
	.tkinfo
        /*0018*/ 	.word	0x00000002
        /*0030*/ 	.string	""
        /*0030*/ 	.string	"ptxas"
        /*0030*/ 	.string	"Cuda compilation tools, release 13.0, V13.0.88"
        /*0030*/ 	.string	"Build cuda_13.0.r13.0/compiler.36424714_0"
        /*0030*/ 	.string	"-arch sm_90a -m 64 "



//--------------------- .note.nv.cuinfo           --------------------------
	.section	.note.nv.cuinfo,"",@"SHT_NOTE"
	.sectionflags	@"SHF_NOTE_NV_CUINFO"
        /*0018*/ 	.short	0x0002
        /*001a*/ 	.short	0x005a
        /*001c*/ 	.short	0x0082
	.zero		2


//--------------------- .nv.info                  --------------------------
	.section	.nv.info,"",@"SHT_CUDA_INFO"
	.align	4


	//----- nvinfo : EIATTR_REGCOUNT
	.align		4
        /*0000*/ 	.byte	0x04, 0x2f
        /*0002*/ 	.short	(.L_15 - .L_14)
	.align		4
.L_14:
        /*0004*/ 	.word	index@(_ZN7cutlass13device_kernelINS_4gemm6kernel13GemmUniversalINS1_17GroupProblemShapeIN4cute5tupleIJiiiEEEEENS1_10collective13CollectiveMmaINS1_39MainloopSm90ArrayTmaGmmaWarpSpecializedILi12ENS6_IJNS5_1CILi1EEESD_SD_EEENS1_55KernelPtrArrayTmaWarpSpecializedCooperativeFP8FastAccumEEENS6_IJNSC_ILi128EEESH_NSC_ILi64EEEEEENS_12float_e4m3_tEPNS6_IJlSD_NSC_ILi0EEEEEESK_SN_NS5_8TiledMMAINS5_8MMA_AtomIJNS5_4SM904GMMA31MMA_64x128x32_F32E4M3E4M3_SS_TNILNSR_7ScaleInE1ELST_1EEEEEENS5_6LayoutINS6_IJNSC_ILi2EEESD_SD_EEENS6_IJSD_SL_SL_EEEEENS6_IJNS5_10UnderscoreES11_S11_EEEEENS5_13SM90_TMA_LOADENS5_14ComposedLayoutINS5_7SwizzleILi2ELi4ELi3EEENS5_18smem_ptr_flag_bitsILi8EEENSW_INS6_IJNSC_ILi8EEESI_EEENS6_IJSI_SD_EEEEEEEvNS5_8identityES14_S1E_vS1F_EENS_8epilogue10collective18CollectiveEpilogueINS1H_30Sm90PtrArrayTmaWarpSpecializedILi4ELi2ELi16ELb1ELb0ELi2EEEJSJ_NS6_IJSH_NSC_ILi32EEEEEENS_6half_tEPNS6_IJSD_lSL_EEES1O_S1Q_NS1H_6fusion15FusionCallbacksIS1L_NS1R_17LinearCombinationIS1O_fS1O_fLNS_15FloatRoundStyleE2EEESJ_S1N_JEEES14_NS15_INS16_ILi3ELi4ELi3EEENS18_ILi16EEENSW_INS6_IJSI_S1A_EEENS6_IJSD_SI_EEEEEEENS5_17SM75_U16x8_LDSM_TENS5_14SM90_TMA_STOREES22_NS5_17SM90_U16x8_STSM_TENS5_9Copy_AtomIJNS5_17SM90_U32x4_STSM_NES1O_EEEvEEEvvEEEEvNT_6ParamsE)
        /*0008*/ 	.word	0x000000a8


	//----- nvinfo : EIATTR_FRAME_SIZE
	.align		4
.L_15:
        /*000c*/ 	.byte	0x04, 0x11
        /*000e*/ 	.short	(.L_17 - .L_16)
	.align		4
.L_16:
        /*0010*/ 	.word	index@($__internal_0_$__cuda_sm20_div_u64)
        /*0014*/ 	.word	0x00000000


	//----- nvinfo : EIATTR_FRAME_SIZE
	.align		4
.L_17:
        /*0018*/ 	.byte	0x04, 0x11
        /*001a*/ 	.short	(.L_19 - .L_18)
	.align		4
.L_18:
        /*001c*/ 	.word	index@(_ZN7cutlass13device_kernelINS_4gemm6kernel13GemmUniversalINS1_17GroupProblemShapeIN4cute5tupleIJiiiEEEEENS1_10collective13CollectiveMmaINS1_39MainloopSm90ArrayTmaGmmaWarpSpecializedILi12ENS6_IJNS5_1CILi1EEESD_SD_EEENS1_55KernelPtrArrayTmaWarpSpecializedCooperativeFP8FastAccumEEENS6_IJNSC_ILi128EEESH_NSC_ILi64EEEEEENS_12float_e4m3_tEPNS6_IJlSD_NSC_ILi0EEEEEESK_SN_NS5_8TiledMMAINS5_8MMA_AtomIJNS5_4SM904GMMA31MMA_64x128x32_F32E4M3E4M3_SS_TNILNSR_7ScaleInE1ELST_1EEEEEENS5_6LayoutINS6_IJNSC_ILi2EEESD_SD_EEENS6_IJSD_SL_SL_EEEEENS6_IJNS5_10UnderscoreES11_S11_EEEEENS5_13SM90_TMA_LOADENS5_14ComposedLayoutINS5_7SwizzleILi2ELi4ELi3EEENS5_18smem_ptr_flag_bitsILi8EEENSW_INS6_IJNSC_ILi8EEESI_EEENS6_IJSI_SD_EEEEEEEvNS5_8identityES14_S1E_vS1F_EENS_8epilogue10collective18CollectiveEpilogueINS1H_30Sm90PtrArrayTmaWarpSpecializedILi4ELi2ELi16ELb1ELb0ELi2EEEJSJ_NS6_IJSH_NSC_ILi32EEEEEENS_6half_tEPNS6_IJSD_lSL_EEES1O_S1Q_NS1H_6fusion15FusionCallbacksIS1L_NS1R_17LinearCombinationIS1O_fS1O_fLNS_15FloatRoundStyleE2EEESJ_S1N_JEEES14_NS15_INS16_ILi3ELi4ELi3EEENS18_ILi16EEENSW_INS6_IJSI_S1A_EEENS6_IJSD_SI_EEEEEEENS5_17SM75_U16x8_LDSM_TENS5_14SM90_TMA_STOREES22_NS5_17SM90_U16x8_STSM_TENS5_9Copy_AtomIJNS5_17SM90_U32x4_STSM_NES1O_EEEvEEEvvEEEEvNT_6ParamsE)
        /*0020*/ 	.word	0x00000000


	//----- nvinfo : EIATTR_MIN_STACK_SIZE
	.align		4
.L_19:
        /*0024*/ 	.byte	0x04, 0x12
        /*0026*/ 	.short	(.L_21 - .L_20)
	.align		4
.L_20:
        /*0028*/ 	.word	index@(_ZN7cutlass13device_kernelINS_4gemm6kernel13GemmUniversalINS1_17GroupProblemShapeIN4cute5tupleIJiiiEEEEENS1_10collective13CollectiveMmaINS1_39MainloopSm90ArrayTmaGmmaWarpSpecializedILi12ENS6_IJNS5_1CILi1EEESD_SD_EEENS1_55KernelPtrArrayTmaWarpSpecializedCooperativeFP8FastAccumEEENS6_IJNSC_ILi128EEESH_NSC_ILi64EEEEEENS_12float_e4m3_tEPNS6_IJlSD_NSC_ILi0EEEEEESK_SN_NS5_8TiledMMAINS5_8MMA_AtomIJNS5_4SM904GMMA31MMA_64x128x32_F32E4M3E4M3_SS_TNILNSR_7ScaleInE1ELST_1EEEEEENS5_6LayoutINS6_IJNSC_ILi2EEESD_SD_EEENS6_IJSD_SL_SL_EEEEENS6_IJNS5_10UnderscoreES11_S11_EEEEENS5_13SM90_TMA_LOADENS5_14ComposedLayoutINS5_7SwizzleILi2ELi4ELi3EEENS5_18smem_ptr_flag_bitsILi8EEENSW_INS6_IJNSC_ILi8EEESI_EEENS6_IJSI_SD_EEEEEEEvNS5_8identityES14_S1E_vS1F_EENS_8epilogue10collective18CollectiveEpilogueINS1H_30Sm90PtrArrayTmaWarpSpecializedILi4ELi2ELi16ELb1ELb0ELi2EEEJSJ_NS6_IJSH_NSC_ILi32EEEEEENS_6half_tEPNS6_IJSD_lSL_EEES1O_S1Q_NS1H_6fusion15FusionCallbacksIS1L_NS1R_17LinearCombinationIS1O_fS1O_fLNS_15FloatRoundStyleE2EEESJ_S1N_JEEES14_NS15_INS16_ILi3ELi4ELi3EEENS18_ILi16EEENSW_INS6_IJSI_S1A_EEENS6_IJSD_SI_EEEEEEENS5_17SM75_U16x8_LDSM_TENS5_14SM90_TMA_STOREES22_NS5_17SM90_U16x8_STSM_TENS5_9Copy_AtomIJNS5_17SM90_U32x4_STSM_NES1O_EEEvEEEvvEEEEvNT_6ParamsE)
        /*002c*/ 	.word	0x00000000
.L_21:


//--------------------- .nv.compat                --------------------------
	.section	.nv.compat,"",@"SHT_CUDA_COMPAT_INFO"
	.align	4
        /*0000*/ 	.byte	0x02, 0x09, 0x01, 0x00, 0x02, 0x02, 0x04, 0x00, 0x02, 0x05, 0x05, 0x00, 0x03, 0x07, 0x01, 0x01
        /*0010*/ 	.byte	0x02, 0x03, 0x03, 0x00, 0x02, 0x06, 0x01, 0x00, 0x04, 0x0b, 0x08, 0x00, 0x00, 0x00, 0x00, 0x00
        /*0020*/ 	.byte	0x00, 0x00, 0x00, 0x00


//--------------------- .nv.info._ZN7cutlass13device_kernelINS_4gemm6kernel13GemmUniversalINS1_17GroupProblemShapeIN4cute5tupleIJiiiEEEEENS1_10collective13CollectiveMmaINS1_39MainloopSm90ArrayTmaGmmaWarpSpecializedILi12ENS6_IJNS5_1CILi1EEESD_SD_EEENS1_55KernelPtrArrayTmaWarpSpecializedCooperativeFP8FastAccumEEENS6_IJNSC_ILi128EEESH_NSC_ILi64EEEEEENS_12float_e4m3_tEPNS6_IJlSD_NSC_ILi0EEEEEESK_SN_NS5_8TiledMMAINS5_8MMA_AtomIJNS5_4SM904GMMA31MMA_64x128x32_F32E4M3E4M3_SS_TNILNSR_7ScaleInE1ELST_1EEEEEENS5_6LayoutINS6_IJNSC_ILi2EEESD_SD_EEENS6_IJSD_SL_SL_EEEEENS6_IJNS5_10UnderscoreES11_S11_EEEEENS5_13SM90_TMA_LOADENS5_14ComposedLayoutINS5_7SwizzleILi2ELi4ELi3EEENS5_18smem_ptr_flag_bitsILi8EEENSW_INS6_IJNSC_ILi8EEESI_EEENS6_IJSI_SD_EEEEEEEvNS5_8identityES14_S1E_vS1F_EENS_8epilogue10collective18CollectiveEpilogueINS1H_30Sm90PtrArrayTmaWarpSpecializedILi4ELi2ELi16ELb1ELb0ELi2EEEJSJ_NS6_IJSH_NSC_ILi32EEEEEENS_6half_tEPNS6_IJSD_lSL_EEES1O_S1Q_NS1H_6fusion15FusionCallbacksIS1L_NS1R_17LinearCombinationIS1O_fS1O_fLNS_15FloatRoundStyleE2EEESJ_S1N_JEEES14_NS15_INS16_ILi3ELi4ELi3EEENS18_ILi16EEENSW_INS6_IJSI_S1A_EEENS6_IJSD_SI_EEEEEEENS5_17SM75_U16x8_LDSM_TENS5_14SM90_TMA_STOREES22_NS5_17SM90_U16x8_STSM_TENS5_9Copy_AtomIJNS5_17SM90_U32x4_STSM_NES1O_EEEvEEEvvEEEEvNT_6ParamsE --------------------------
	.section	.nv.info._ZN7cutlass13device_kernelINS_4gemm6kernel13GemmUniversalINS1_17GroupProblemShapeIN4cute5tupleIJiiiEEEEENS1_10collective13CollectiveMmaINS1_39MainloopSm90ArrayTmaGmmaWarpSpecializedILi12ENS6_IJNS5_1CILi1EEESD_SD_EEENS1_55KernelPtrArrayTmaWarpSpecializedCooperativeFP8FastAccumEEENS6_IJNSC_ILi128EEESH_NSC_ILi64EEEEEENS_12float_e4m3_tEPNS6_IJlSD_NSC_ILi0EEEEEESK_SN_NS5_8TiledMMAINS5_8MMA_AtomIJNS5_4SM904GMMA31MMA_64x128x32_F32E4M3E4M3_SS_TNILNSR_7ScaleInE1ELST_1EEEEEENS5_6LayoutINS6_IJNSC_ILi2EEESD_SD_EEENS6_IJSD_SL_SL_EEEEENS6_IJNS5_10UnderscoreES11_S11_EEEEENS5_13SM90_TMA_LOADENS5_14ComposedLayoutINS5_7SwizzleILi2ELi4ELi3EEENS5_18smem_ptr_flag_bitsILi8EEENSW_INS6_IJNSC_ILi8EEESI_EEENS6_IJSI_SD_EEEEEEEvNS5_8identityES14_S1E_vS1F_EENS_8epilogue10collective18CollectiveEpilogueINS1H_30Sm90PtrArrayTmaWarpSpecializedILi4ELi2ELi16ELb1ELb0ELi2EEEJSJ_NS6_IJSH_NSC_ILi32EEEEEENS_6half_tEPNS6_IJSD_lSL_EEES1O_S1Q_NS1H_6fusion15FusionCallbacksIS1L_NS1R_17LinearCombinationIS1O_fS1O_fLNS_15FloatRoundStyleE2EEESJ_S1N_JEEES14_NS15_INS16_ILi3ELi4ELi3EEENS18_ILi16EEENSW_INS6_IJSI_S1A_EEENS6_IJSD_SI_EEEEEEENS5_17SM75_U16x8_LDSM_TENS5_14SM90_TMA_STOREES22_NS5_17SM90_U16x8_STSM_TENS5_9Copy_AtomIJNS5_17SM90_U32x4_STSM_NES1O_EEEvEEEvvEEEEvNT_6ParamsE,"",@"SHT_CUDA_INFO"
	.sectionflags	@""
	.align	4


	//----- nvinfo : EIATTR_CUDA_API_VERSION
	.align		4
        /*0000*/ 	.byte	0x04, 0x37
        /*0002*/ 	.short	(.L_23 - .L_22)
.L_22:
        /*0004*/ 	.word	0x00000082


	//----- nvinfo : EIATTR_KPARAM_INFO
	.align		4
.L_23:
        /*0008*/ 	.byte	0x04, 0x17
        /*000a*/ 	.short	(.L_25 - .L_24)
.L_24:
        /*000c*/ 	.word	0x00000000
        /*0010*/ 	.short	0x0000
        /*0012*/ 	.short	0x0070
        /*0014*/ 	.byte	0x00, 0xf0, 0x01, 0x1c


	//----- nvinfo : EIATTR_SPARSE_MMA_MASK
	.align		4
.L_25:
        /*0018*/ 	.byte	0x03, 0x50
        /*001a*/ 	.short	0x0000


	//----- nvinfo : EIATTR_MAXREG_COUNT
	.align		4
        /*001c*/ 	.byte	0x03, 0x1b
        /*001e*/ 	.short	0x00a8


	//----- nvinfo : EIATTR_NUM_BARRIERS
	.align		4
        /*0020*/ 	.byte	0x02, 0x4c
        /*0022*/ 	.byte	0x02
	.zero		1


	//----- nvinfo : EIATTR_EXTERNS
	.align		4
        /*0024*/ 	.byte	0x04, 0x0f
        /*0026*/ 	.short	(.L_27 - .L_26)


	//   ....[0]....
	.align		4
.L_26:
        /*0028*/ 	.word	index@(__assertfail)


	//----- nvinfo : EIATTR_MERCURY_ISA_VERSION
	.align		4
.L_27:
        /*002c*/ 	.byte	0x03, 0x5f
        /*002e*/ 	.short	0x0101


	//----- nvinfo : EIATTR_INT_WARP_WIDE_INSTR_OFFSETS
	.align		4
        /*0030*/ 	.byte	0x04, 0x31
        /*0032*/ 	.short	(.L_29 - .L_28)


	//   ....[0]....
.L_28:
        /*0034*/ 	.word	0x00001280


	//   ....[1]....
        /*0038*/ 	.word	0x00001290


	//   ....[2]....
        /*003c*/ 	.word	0x00001300


	//----- nvinfo : EIATTR_COOP_GROUP_MASK_REGIDS
	.align		4
.L_29:
        /*0040*/ 	.byte	0x04, 0x29
        /*0042*/ 	.short	(.L_31 - .L_30)


	//   ....[0]....
.L_30:
        /*0044*/ 	.word	0xffffffff


	//   ....[1]....
        /*0048*/ 	.word	0xffffffff


	//   ....[2]....
        /*004c*/ 	.word	0xffffffff


	//   ....[3]....
        /*0050*/ 	.word	0xffffffff


	//   ....[4]....
        /*0054*/ 	.word	0xffffffff


	//   ....[5]....
        /*0058*/ 	.word	0xffffffff


	//   ....[6]....
        /*005c*/ 	.word	0xffffffff


	//   ....[7]....
        /*0060*/ 	.word	0xffffffff


	//   ....[8]....
        /*0064*/ 	.word	0xffffffff


	//   ....[9]....
        /*0068*/ 	.word	0xffffffff


	//   ....[10]....
        /*006c*/ 	.word	0xffffffff


	//   ....[11]....
        /*0070*/ 	.word	0xffffffff


	//   ....[12]....
        /*0074*/ 	.word	0xffffffff


	//   ....[13]....
        /*0078*/ 	.word	0xffffffff


	//   ....[14]....
        /*007c*/ 	.word	0xffffffff


	//   ....[15]....
        /*0080*/ 	.word	0xffffffff


	//   ....[16]....
        /*0084*/ 	.word	0xffffffff


	//   ....[17]....
        /*0088*/ 	.word	0xffffffff


	//   ....[18]....
        /*008c*/ 	.word	0xffffffff


	//   ....[19]....
        /*0090*/ 	.word	0xffffffff


	//   ....[20]....
        /*0094*/ 	.word	0xffffffff


	//   ....[21]....
        /*0098*/ 	.word	0xffffffff


	//   ....[22]....
        /*009c*/ 	.word	0xffffffff


	//   ....[23]....
        /*00a0*/ 	.word	0xffffffff


	//   ....[24]....
        /*00a4*/ 	.word	0xffffffff


	//   ....[25]....
        /*00a8*/ 	.word	0xffffffff


	//   ....[26]....
        /*00ac*/ 	.word	0xffffffff


	//   ....[27]....
        /*00b0*/ 	.word	0xffffffff


	//   ....[28]....
        /*00b4*/ 	.word	0xffffffff


	//   ....[29]....
        /*00b8*/ 	.word	0xffffffff


	//   ....[30]....
        /*00bc*/ 	.word	0xffffffff


	//   ....[31]....
        /*00c0*/ 	.word	0xffffffff


	//   ....[32]....
        /*00c4*/ 	.word	0xffffffff


	//   ....[33]....
        /*00c8*/ 	.word	0xffffffff


	//   ....[34]....
        /*00cc*/ 	.word	0xffffffff


	//   ....[35]....
        /*00d0*/ 	.word	0xffffffff


	//   ....[36]....
        /*00d4*/ 	.word	0xffffffff


	//   ....[37]....
        /*00d8*/ 	.word	0xffffffff


	//   ....[38]....
        /*00dc*/ 	.word	0xffffffff


	//   ....[39]....
        /*00e0*/ 	.word	0xffffffff


	//   ....[40]....
        /*00e4*/ 	.word	0xffffffff


	//   ....[41]....
        /*00e8*/ 	.word	0xffffffff


	//   ....[42]....
        /*00ec*/ 	.word	0xffffffff


	//   ....[43]....
        /*00f0*/ 	.word	0xffffffff


	//   ....[44]....
        /*00f4*/ 	.word	0xffffffff


	//   ....[45]....
        /*00f8*/ 	.word	0xffffffff


	//   ....[46]....
        /*00fc*/ 	.word	0xffffffff


	//   ....[47]....
        /*0100*/ 	.word	0xffffffff


	//   ....[48]....
        /*0104*/ 	.word	0xffffffff


	//   ....[49]....
        /*0108*/ 	.word	0xffffffff


	//   ....[50]....
        /*010c*/ 	.word	0xffffffff


	//   ....[51]....
        /*0110*/ 	.word	0xffffffff


	//   ....[52]....
        /*0114*/ 	.word	0xffffffff


	//   ....[53]....
        /*0118*/ 	.word	0xffffffff


	//   ....[54]....
        /*011c*/ 	.word	0xffffffff


	//   ....[55]....
        /*0120*/ 	.word	0xffffffff


	//   ....[56]....
        /*0124*/ 	.word	0xffffffff


	//   ....[57]....
        /*0128*/ 	.word	0xffffffff


	//   ....[58]....
        /*012c*/ 	.word	0xffffffff


	//   ....[59]....
        /*0130*/ 	.word	0xffffffff


	//   ....[60]....
        /*0134*/ 	.word	0xffffffff


	//   ....[61]....
        /*0138*/ 	.word	0xffffffff


	//   ....[62]....
        /*013c*/ 	.word	0xffffffff


	//   ....[63]....
        /*0140*/ 	.word	0xffffffff


	//   ....[64]....
        /*0144*/ 	.word	0xffffffff


	//   ....[65]....
        /*0148*/ 	.word	0xffffffff


	//   ....[66]....
        /*014c*/ 	.word	0xffffffff


	//   ....[67]....
        /*0150*/ 	.word	0xffffffff


	//   ....[68]....
        /*0154*/ 	.word	0xffffffff


	//   ....[69]....
        /*0158*/ 	.word	0xffffffff


	//   ....[70]....
        /*015c*/ 	.word	0xffffffff


	//   ....[71]....
        /*0160*/ 	.word	0xffffffff


	//   ....[72]....
        /*0164*/ 	.word	0xffffffff


	//   ....[73]....
        /*0168*/ 	.word	0xffffffff


	//   ....[74]....
        /*016c*/ 	.word	0xffffffff


	//   ....[75]....
        /*0170*/ 	.word	0xffffffff


	//   ....[76]....
        /*0174*/ 	.word	0xffffffff


	//   ....[77]....
        /*0178*/ 	.word	0xffffffff


	//   ....[78]....
        /*017c*/ 	.word	0x0500000f


	//----- nvinfo : EIATTR_COOP_GROUP_INSTR_OFFSETS
	.align		4
.L_31:
        /*0180*/ 	.byte	0x04, 0x28
        /*0182*/ 	.short	(.L_33 - .L_32)


	//   ....[0]....
.L_32:
        /*0184*/ 	.word	0x00000770


	//   ....[1]....
        /*0188*/ 	.word	0x00000840


	//   ....[2]....
        /*018c*/ 	.word	0x00000ce0


	//   ....[3]....
        /*0190*/ 	.word	0x00001000


	//   ....[4]....
        /*0194*/ 	.word	0x000011d0


	//   ....[5]....
        /*0198*/ 	.word	0x00001a10


	//   ....[6]....
        /*019c*/ 	.word	0x00001a40


	//   ....[7]....
        /*01a0*/ 	.word	0x00001ac0


	//   ....[8]....
        /*01a4*/ 	.word	0x00001ad0


	//   ....[9]....
        /*01a8*/ 	.word	0x00001b10


	//   ....[10]....
        /*01ac*/ 	.word	0x00001b30


	//   ....[11]....
        /*01b0*/ 	.word	0x00001b70


	//   ....[12]....
        /*01b4*/ 	.word	0x00001b90


	//   ....[13]....
        /*01b8*/ 	.word	0x00001bd0


	//   ....[14]....
        /*01bc*/ 	.word	0x00001bf0


	//   ....[15]....
        /*01c0*/ 	.word	0x00001c60


	//   ....[16]....
        /*01c4*/ 	.word	0x00001de0


	//   ....[17]....
        /*01c8*/ 	.word	0x00001df0


	//   ....[18]....
        /*01cc*/ 	.word	0x000023d0


	//   ....[19]....
        /*01d0*/ 	.word	0x000023e0


	//   ....[20]....
        /*01d4*/ 	.word	0x00002430


	//   ....[21]....
        /*01d8*/ 	.word	0x00002440


	//   ....[22]....
        /*01dc*/ 	.word	0x00002490


	//   ....[23]....
        /*01e0*/ 	.word	0x000024a0


	//   ....[24]....
        /*01e4*/ 	.word	0x000024f0


	//   ....[25]....
        /*01e8*/ 	.word	0x00002500


	//   ....[26]....
        /*01ec*/ 	.word	0x00002550


	//   ....[27]....
        /*01f0*/ 	.word	0x00002560


	//   ....[28]....
        /*01f4*/ 	.word	0x000025f0


	//   ....[29]....
        /*01f8*/ 	.word	0x00002660


	//   ....[30]....
        /*01fc*/ 	.word	0x000026f0


	//   ....[31]....
        /*0200*/ 	.word	0x00002710


	//   ....[32]....
        /*0204*/ 	.word	0x00002720


	//   ....[33]....
        /*0208*/ 	.word	0x00002730


	//   ....[34]....
        /*020c*/ 	.word	0x00002740


	//   ....[35]....
        /*0210*/ 	.word	0x00002750


	//   ....[36]....
        /*0214*/ 	.word	0x00002cf0


	//   ....[37]....
        /*0218*/ 	.word	0x00002f90


	//   ....[38]....
        /*021c*/ 	.word	0x00003340


	//   ....[39]....
        /*0220*/ 	.word	0x000037e0


	//   ....[40]....
        /*0224*/ 	.word	0x00006770


	//   ....[41]....
        /*0228*/ 	.word	0x00006c10


	//   ....[42]....
        /*022c*/ 	.word	0x00006fb0


	//   ....[43]....
        /*0230*/ 	.word	0x00007f40


	//   ....[44]....
        /*0234*/ 	.word	0x00008610


	//   ....[45]....
        /*0238*/ 	.word	0x00008ae0


	//   ....[46]....
        /*023c*/ 	.word	0x000098d0


	//   ....[47]....
        /*0240*/ 	.word	0x0000ab90


	//   ....[48]....
        /*0244*/ 	.word	0x0000abb0


	//   ....[49]....
        /*0248*/ 	.word	0x0000ac00


	//   ....[50]....
        /*024c*/ 	.word	0x0000ac20


	//   ....[51]....
        /*0250*/ 	.word	0x0000ac60


	//   ....[52]....
        /*0254*/ 	.word	0x0000ac90


	//   ....[53]....
        /*0258*/ 	.word	0x0000acd0


	//   ....[54]....
        /*025c*/ 	.word	0x0000ad00


	//   ....[55]....
        /*0260*/ 	.word	0x0000ad40


	//   ....[56]....
        /*0264*/ 	.word	0x0000ad70


	//   ....[57]....
        /*0268*/ 	.word	0x0000ae00


	//   ....[58]....
        /*026c*/ 	.word	0x0000af20


	//   ....[59]....
        /*0270*/ 	.word	0x0000af40


	//   ....[60]....
        /*0274*/ 	.word	0x0000b590


	//   ....[61]....
        /*0278*/ 	.word	0x0000b5a0


	//   ....[62]....
        /*027c*/ 	.word	0x0000b5f0


	//   ....[63]....
        /*0280*/ 	.word	0x0000b600


	//   ....[64]....
        /*0284*/ 	.word	0x0000b650


	//   ....[65]....
        /*0288*/ 	.word	0x0000b660


	//   ....[66]....
        /*028c*/ 	.word	0x0000b6b0


	//   ....[67]....
        /*0290*/ 	.word	0x0000b6c0


	//   ....[68]....
        /*0294*/ 	.word	0x0000b710


	//   ....[69]....
        /*0298*/ 	.word	0x0000b720


	//   ....[70]....
        /*029c*/ 	.word	0x0000b7b0


	//   ....[71]....
        /*02a0*/ 	.word	0x0000b820


	//   ....[72]....
        /*02a4*/ 	.word	0x0000b8b0


	//   ....[73]....
        /*02a8*/ 	.word	0x0000b8d0


	//   ....[74]....
        /*02ac*/ 	.word	0x0000b8e0


	//   ....[75]....
        /*02b0*/ 	.word	0x0000b8f0


	//   ....[76]....
        /*02b4*/ 	.word	0x0000b900


	//   ....[77]....
        /*02b8*/ 	.word	0x0000b910


	//   ....[78]....
        /*02bc*/ 	.word	0x0000cd40


	//----- nvinfo : EIATTR_REG_RECONFIG
	.align		4
.L_33:
        /*02c0*/ 	.byte	0x01, 0x54
	.zero		2


	//----- nvinfo : EIATTR_SYSCALL_OFFSETS
	.align		4
        /*02c4*/ 	.byte	0x04, 0x46
        /*02c6*/ 	.short	(.L_35 - .L_34)


	//   ....[0]....
.L_34:
        /*02c8*/ 	.word	0x000044c0


	//   ....[1]....
        /*02cc*/ 	.word	0x000045b0


	//----- nvinfo : EIATTR_MBARRIER_INSTR_OFFSETS
	.align		4
.L_35:
        /*02d0*/ 	.byte	0x04, 0x39
        /*02d2*/ 	.short	(.L_37 - .L_36)


	//   ....[0]....
.L_36:
        /*02d4*/ 	.word	0x00000bc0
        /*02d8*/ 	.word	0x000000ff
        /*02dc*/ 	.word	0x00038400
        /*02e0*/ 	.short	0x0100
        /*02e2*/ 	.byte	0x06
	.zero		1


	//   ....[1]....
        /*02e4*/ 	.word	0x00000bd0
        /*02e8*/ 	.word	0x000000ff
        /*02ec*/ 	.word	0x00038440
        /*02f0*/ 	.short	0x0100
        /*02f2*/ 	.byte	0x06
	.zero		1


	//   ....[2]....
        /*02f4*/ 	.word	0x00000be0
        /*02f8*/ 	.word	0x000000ff
        /*02fc*/ 	.word	0x00038408
        /*0300*/ 	.short	0x0100
        /*0302*/ 	.byte	0x06
	.zero		1


	//   ....[3]....
        /*0304*/ 	.word	0x00000bf0
        /*0308*/ 	.word	0x000000ff
        /*030c*/ 	.word	0x00038448
        /*0310*/ 	.short	0x0100
        /*0312*/ 	.byte	0x06
	.zero		1


	//   ....[4]....
        /*0314*/ 	.word	0x00000c00
        /*0318*/ 	.word	0x000000ff
        /*031c*/ 	.word	0x00038410
        /*0320*/ 	.short	0x0100
        /*0322*/ 	.byte	0x06
	.zero		1


	//   ....[5]....
        /*0324*/ 	.word	0x00000c10
        /*0328*/ 	.word	0x000000ff
        /*032c*/ 	.word	0x00038450
        /*0330*/ 	.short	0x0100
        /*0332*/ 	.byte	0x06
	.zero		1


	//   ....[6]....
        /*0334*/ 	.word	0x00000c20
        /*0338*/ 	.word	0x000000ff
        /*033c*/ 	.word	0x00038418
        /*0340*/ 	.short	0x0100
        /*0342*/ 	.byte	0x06
	.zero		1


	//   ....[7]....
        /*0344*/ 	.word	0x00000c30
        /*0348*/ 	.word	0x000000ff
        /*034c*/ 	.word	0x00038458
        /*0350*/ 	.short	0x0100
        /*0352*/ 	.byte	0x06
	.zero		1


	//   ....[8]....
        /*0354*/ 	.word	0x00000c40
        /*0358*/ 	.word	0x000000ff
        /*035c*/ 	.word	0x00038420
        /*0360*/ 	.short	0x0100
        /*0362*/ 	.byte	0x06
	.zero		1


	//   ....[9]....
        /*0364*/ 	.word	0x00000c50
        /*0368*/ 	.word	0x000000ff
        /*036c*/ 	.word	0x00038460
        /*0370*/ 	.short	0x0100
        /*0372*/ 	.byte	0x06
	.zero		1


	//   ....[10]....
        /*0374*/ 	.word	0x00000c60
        /*0378*/ 	.word	0x000000ff
        /*037c*/ 	.word	0x00038428
        /*0380*/ 	.short	0x0100
        /*0382*/ 	.byte	0x06
	.zero		1


	//   ....[11]....
        /*0384*/ 	.word	0x00000c70
        /*0388*/ 	.word	0x000000ff
        /*038c*/ 	.word	0x00038468
        /*0390*/ 	.short	0x0100
        /*0392*/ 	.byte	0x06
	.zero		1


	//   ....[12]....
        /*0394*/ 	.word	0x00000c80
        /*0398*/ 	.word	0x000000ff
        /*039c*/ 	.word	0x00038430
        /*03a0*/ 	.short	0x0100
        /*03a2*/ 	.byte	0x06
	.zero		1


	//   ....[13]....
        /*03a4*/ 	.word	0x00000c90
        /*03a8*/ 	.word	0x000000ff
        /*03ac*/ 	.word	0x00038470
        /*03b0*/ 	.short	0x0100
        /*03b2*/ 	.byte	0x06
	.zero		1


	//   ....[14]....
        /*03b4*/ 	.word	0x00000ca0
        /*03b8*/ 	.word	0x000000ff
        /*03bc*/ 	.word	0x00038438
        /*03c0*/ 	.short	0x0100
        /*03c2*/ 	.byte	0x06
	.zero		1


	//   ....[15]....
        /*03c4*/ 	.word	0x00000cb0
        /*03c8*/ 	.word	0x000000ff
        /*03cc*/ 	.word	0x00038478
        /*03d0*/ 	.short	0x0100
        /*03d2*/ 	.byte	0x06
	.zero		1


	//   ....[16]....
        /*03d4*/ 	.word	0x00000e60
        /*03d8*/ 	.word	0x000000ff
        /*03dc*/ 	.word	0x00038480
        /*03e0*/ 	.short	0x0100
        /*03e2*/ 	.byte	0x06
	.zero		1


	//   ....[17]....
        /*03e4*/ 	.word	0x00000e70
        /*03e8*/ 	.word	0x000000ff
        /*03ec*/ 	.word	0x000384e0
        /*03f0*/ 	.short	0x0100
        /*03f2*/ 	.byte	0x06
	.zero		1


	//   ....[18]....
        /*03f4*/ 	.word	0x00000e80
        /*03f8*/ 	.word	0x000000ff
        /*03fc*/ 	.word	0x00038488
        /*0400*/ 	.short	0x0100
        /*0402*/ 	.byte	0x06
	.zero		1


	//   ....[19]....
        /*0404*/ 	.word	0x00000e90
        /*0408*/ 	.word	0x000000ff
        /*040c*/ 	.word	0x000384e8
        /*0410*/ 	.short	0x0100
        /*0412*/ 	.byte	0x06
	.zero		1


	//   ....[20]....
        /*0414*/ 	.word	0x00000ea0
        /*0418*/ 	.word	0x000000ff
        /*041c*/ 	.word	0x00038490
        /*0420*/ 	.short	0x0100
        /*0422*/ 	.byte	0x06
	.zero		1


	//   ....[21]....
        /*0424*/ 	.word	0x00000eb0
        /*0428*/ 	.word	0x000000ff
        /*042c*/ 	.word	0x000384f0
        /*0430*/ 	.short	0x0100
        /*0432*/ 	.byte	0x06
	.zero		1


	//   ....[22]....
        /*0434*/ 	.word	0x00000ec0
        /*0438*/ 	.word	0x000000ff
        /*043c*/ 	.word	0x00038498
        /*0440*/ 	.short	0x0100
        /*0442*/ 	.byte	0x06
	.zero		1


	//   ....[23]....
        /*0444*/ 	.word	0x00000ed0
        /*0448*/ 	.word	0x000000ff
        /*044c*/ 	.word	0x000384f8
        /*0450*/ 	.short	0x0100
        /*0452*/ 	.byte	0x06
	.zero		1


	//   ....[24]....
        /*0454*/ 	.word	0x00000ee0
        /*0458*/ 	.word	0x000000ff
        /*045c*/ 	.word	0x000384a0
        /*0460*/ 	.short	0x0100
        /*0462*/ 	.byte	0x06
	.zero		1


	//   ....[25]....
        /*0464*/ 	.word	0x00000ef0
        /*0468*/ 	.word	0x000000ff
        /*046c*/ 	.word	0x00038500
        /*0470*/ 	.short	0x0100
        /*0472*/ 	.byte	0x06
	.zero		1


	//   ....[26]....
        /*0474*/ 	.word	0x00000f00
        /*0478*/ 	.word	0x000000ff
        /*047c*/ 	.word	0x000384a8
        /*0480*/ 	.short	0x0100
        /*0482*/ 	.byte	0x06
	.zero		1


	//   ....[27]....
        /*0484*/ 	.word	0x00000f10
        /*0488*/ 	.word	0x000000ff
        /*048c*/ 	.word	0x00038508
        /*0490*/ 	.short	0x0100
        /*0492*/ 	.byte	0x06
	.zero		1


	//   ....[28]....
        /*0494*/ 	.word	0x00000f20
        /*0498*/ 	.word	0x000000ff
        /*049c*/ 	.word	0x000384b0
        /*04a0*/ 	.short	0x0100
        /*04a2*/ 	.byte	0x06
	.zero		1


	//   ....[29]....
        /*04a4*/ 	.word	0x00000f30
        /*04a8*/ 	.word	0x000000ff
        /*04ac*/ 	.word	0x00038510
        /*04b0*/ 	.short	0x0100
        /*04b2*/ 	.byte	0x06
	.zero		1


	//   ....[30]....
        /*04b4*/ 	.word	0x00000f40
        /*04b8*/ 	.word	0x000000ff
        /*04bc*/ 	.word	0x000384b8
        /*04c0*/ 	.short	0x0100
        /*04c2*/ 	.byte	0x06
	.zero		1


	//   ....[31]....
        /*04c4*/ 	.word	0x00000f50
        /*04c8*/ 	.word	0x000000ff
        /*04cc*/ 	.word	0x00038518
        /*04d0*/ 	.short	0x0100
        /*04d2*/ 	.byte	0x06
	.zero		1


	//   ....[32]....
        /*04d4*/ 	.word	0x00000f60
        /*04d8*/ 	.word	0x000000ff
        /*04dc*/ 	.word	0x000384c0
        /*04e0*/ 	.short	0x0100
        /*04e2*/ 	.byte	0x06
	.zero		1


	//   ....[33]....
        /*04e4*/ 	.word	0x00000f70
        /*04e8*/ 	.word	0x000000ff
        /*04ec*/ 	.word	0x00038520
        /*04f0*/ 	.short	0x0100
        /*04f2*/ 	.byte	0x06
	.zero		1


	//   ....[34]....
        /*04f4*/ 	.word	0x00000f80
        /*04f8*/ 	.word	0x000000ff
        /*04fc*/ 	.word	0x000384c8
        /*0500*/ 	.short	0x0100
        /*0502*/ 	.byte	0x06
	.zero		1


	//   ....[35]....
        /*0504*/ 	.word	0x00000f90
        /*0508*/ 	.word	0x000000ff
        /*050c*/ 	.word	0x00038528
        /*0510*/ 	.short	0x0100
        /*0512*/ 	.byte	0x06
	.zero		1


	//   ....[36]....
        /*0514*/ 	.word	0x00000fa0
        /*0518*/ 	.word	0x000000ff
        /*051c*/ 	.word	0x000384d0
        /*0520*/ 	.short	0x0100
        /*0522*/ 	.byte	0x06
	.zero		1


	//   ....[37]....
        /*0524*/ 	.word	0x00000fb0
        /*0528*/ 	.word	0x000000ff
        /*052c*/ 	.word	0x00038530
        /*0530*/ 	.short	0x0100
        /*0532*/ 	.byte	0x06
	.zero		1


	//   ....[38]....
        /*0534*/ 	.word	0x00000fc0
        /*0538*/ 	.word	0x000000ff
        /*053c*/ 	.word	0x000384d8
        /*0540*/ 	.short	0x0100
        /*0542*/ 	.byte	0x06
	.zero		1


	//   ....[39]....
        /*0544*/ 	.word	0x00000fd0
        /*0548*/ 	.word	0x000000ff
        /*054c*/ 	.word	0x00038538
        /*0550*/ 	.short	0x0100
        /*0552*/ 	.byte	0x06
	.zero		1


	//   ....[40]....
        /*0554*/ 	.word	0x00001140
        /*0558*/ 	.word	0x000000ff
        /*055c*/ 	.word	0x00038540
        /*0560*/ 	.short	0x0100
        /*0562*/ 	.byte	0x06
	.zero		1


	//   ....[41]....
        /*0564*/ 	.word	0x00001150
        /*0568*/ 	.word	0x000000ff
        /*056c*/ 	.word	0x00038560
        /*0570*/ 	.short	0x0100
        /*0572*/ 	.byte	0x06
	.zero		1


	//   ....[42]....
        /*0574*/ 	.word	0x00001160
        /*0578*/ 	.word	0x000000ff
        /*057c*/ 	.word	0x00038548
        /*0580*/ 	.short	0x0100
        /*0582*/ 	.byte	0x06
	.zero		1


	//   ....[43]....
        /*0584*/ 	.word	0x00001170
        /*0588*/ 	.word	0x000000ff
        /*058c*/ 	.word	0x00038568
        /*0590*/ 	.short	0x0100
        /*0592*/ 	.byte	0x06
	.zero		1


	//   ....[44]....
        /*0594*/ 	.word	0x00001180
        /*0598*/ 	.word	0x000000ff
        /*059c*/ 	.word	0x00038550
        /*05a0*/ 	.short	0x0100
        /*05a2*/ 	.byte	0x06
	.zero		1


	//   ....[45]....
        /*05a4*/ 	.word	0x00001190
        /*05a8*/ 	.word	0x000000ff
        /*05ac*/ 	.word	0x00038570
        /*05b0*/ 	.short	0x0100
        /*05b2*/ 	.byte	0x06
	.zero		1


	//   ....[46]....
        /*05b4*/ 	.word	0x000011a0
        /*05b8*/ 	.word	0x000000ff
        /*05bc*/ 	.word	0x00038558
        /*05c0*/ 	.short	0x0100
        /*05c2*/ 	.byte	0x06
	.zero		1


	//   ....[47]....
        /*05c4*/ 	.word	0x000011b0
        /*05c8*/ 	.word	0x000000ff
        /*05cc*/ 	.word	0x00038578
        /*05d0*/ 	.short	0x0100
        /*05d2*/ 	.byte	0x06
	.zero		1


	//   ....[48]....
        /*05d4*/ 	.word	0x00001350
        /*05d8*/ 	.word	0x000000ff
        /*05dc*/ 	.word	0x00038580
        /*05e0*/ 	.short	0x0100
        /*05e2*/ 	.byte	0x06
	.zero		1


	//   ....[49]....
        /*05e4*/ 	.word	0x00001360
        /*05e8*/ 	.word	0x000000ff
        /*05ec*/ 	.word	0x00038588
        /*05f0*/ 	.short	0x0100
        /*05f2*/ 	.byte	0x06
	.zero		1


	//   ....[50]....
        /*05f4*/ 	.word	0x00003b10
        /*05f8*/ 	.word	0x000000ff
        /*05fc*/ 	.word	0x00038480
        /*0600*/ 	.short	0x010a
        /*0602*/ 	.byte	0x04
	.zero		1


	//   ....[51]....
        /*0604*/ 	.word	0x00003b50
        /*0608*/ 	.word	0x000000ff
        /*060c*/ 	.word	0x00038480
        /*0610*/ 	.short	0x010a
        /*0612*/ 	.byte	0x04
	.zero		1


	//   ....[52]....
        /*0614*/ 	.word	0x00003e10
        /*0618*/ 	.word	0x000000ff
        /*061c*/ 	.word	0x00038480
        /*0620*/ 	.short	0x010a
        /*0622*/ 	.byte	0x04
	.zero		1


	//   ....[53]....
        /*0624*/ 	.word	0x00003e50
        /*0628*/ 	.word	0x000000ff
        /*062c*/ 	.word	0x00038480
        /*0630*/ 	.short	0x010a
        /*0632*/ 	.byte	0x04
	.zero		1


	//   ....[54]....
        /*0634*/ 	.word	0x00004020
        /*0638*/ 	.word	0x000000ff
        /*063c*/ 	.word	0x00000000
        /*0640*/ 	.short	0x0101
        /*0642*/ 	.byte	0x04
	.zero		1


	//   ....[55]....
        /*0644*/ 	.word	0x000041f0
        /*0648*/ 	.word	0x00000000
        /*064c*/ 	.word	0x00000000
        /*0650*/ 	.short	0x0101
        /*0652*/ 	.byte	0x3f
	.zero		1


	//   ....[56]....
        /*0654*/ 	.word	0x00004980
        /*0658*/ 	.word	0x000000ff
        /*065c*/ 	.word	0x00038540
        /*0660*/ 	.short	0x010a
        /*0662*/ 	.byte	0x2b
	.zero		1


	//   ....[57]....
        /*0664*/ 	.word	0x00005000
        /*0668*/ 	.word	0x000000ff
        /*066c*/ 	.word	0x00000000
        /*0670*/ 	.short	0x0101
        /*0672*/ 	.byte	0x04
	.zero		1


	//   ....[58]....
        /*0674*/ 	.word	0x00005030
        /*0678*/ 	.word	0x000000ff
        /*067c*/ 	.word	0x00038548
        /*0680*/ 	.short	0x010a
        /*0682*/ 	.byte	0x2b
	.zero		1


	//   ....[59]....
        /*0684*/ 	.word	0x000055f0
        /*0688*/ 	.word	0x000000ff
        /*068c*/ 	.word	0x00000000
        /*0690*/ 	.short	0x0101
        /*0692*/ 	.byte	0x04
	.zero		1


	//   ....[60]....
        /*0694*/ 	.word	0x00005620
        /*0698*/ 	.word	0x000000ff
        /*069c*/ 	.word	0x00038550
        /*06a0*/ 	.short	0x010a
        /*06a2*/ 	.byte	0x2b
	.zero		1


	//   ....[61]....
        /*06a4*/ 	.word	0x00005c10
        /*06a8*/ 	.word	0x000000ff
        /*06ac*/ 	.word	0x00000000
        /*06b0*/ 	.short	0x0101
        /*06b2*/ 	.byte	0x04
	.zero		1


	//   ....[62]....
        /*06b4*/ 	.word	0x00005c40
        /*06b8*/ 	.word	0x000000ff
        /*06bc*/ 	.word	0x00038558
        /*06c0*/ 	.short	0x010a
        /*06c2*/ 	.byte	0x2b
	.zero		1


	//   ....[63]....
        /*06c4*/ 	.word	0x000062b0
        /*06c8*/ 	.word	0x000000ff
        /*06cc*/ 	.word	0x00000000
        /*06d0*/ 	.short	0x0101
        /*06d2*/ 	.byte	0x05
	.zero		1


	//   ....[64]....
        /*06d4*/ 	.word	0x00006300
        /*06d8*/ 	.word	0x000000ff
        /*06dc*/ 	.word	0x00038400
        /*06e0*/ 	.short	0x010a
        /*06e2*/ 	.byte	0x04
	.zero		1


	//   ....[65]....
        /*06e4*/ 	.word	0x00006410
        /*06e8*/ 	.word	0x000000ff
        /*06ec*/ 	.word	0x00000000
        /*06f0*/ 	.short	0x0101
        /*06f2*/ 	.byte	0x04
	.zero		1


	//   ....[66]....
        /*06f4*/ 	.word	0x00006940
        /*06f8*/ 	.word	0x000000ff
        /*06fc*/ 	.word	0x00000000
        /*0700*/ 	.short	0x0101
        /*0702*/ 	.byte	0x2b
	.zero		1


	//   ....[67]....
        /*0704*/ 	.word	0x000070c0
        /*0708*/ 	.word	0x000000ff
        /*070c*/ 	.word	0x00038588
        /*0710*/ 	.short	0x010a
        /*0712*/ 	.byte	0x05
	.zero		1


	//   ....[68]....
        /*0714*/ 	.word	0x000071d0
        /*0718*/ 	.word	0x000000ff
        /*071c*/ 	.word	0x00038400
        /*0720*/ 	.short	0x010a
        /*0722*/ 	.byte	0x08
	.zero		1


	//   ....[69]....
        /*0724*/ 	.word	0x00007300
        /*0728*/ 	.word	0x000000ff
        /*072c*/ 	.word	0x00000000
        /*0730*/ 	.short	0x0101
        /*0732*/ 	.byte	0x08
	.zero		1


	//   ....[70]....
        /*0734*/ 	.word	0x000074e0
        /*0738*/ 	.word	0x000000ff
        /*073c*/ 	.word	0x00038560
        /*0740*/ 	.short	0x010a
        /*0742*/ 	.byte	0x05
	.zero		1


	//   ....[71]....
        /*0744*/ 	.word	0x000075f0
        /*0748*/ 	.word	0x000000ff
        /*074c*/ 	.word	0x00038540
        /*0750*/ 	.short	0x010b
        /*0752*/ 	.byte	0x05
	.zero		1


	//   ....[72]....
        /*0754*/ 	.word	0x00007650
        /*0758*/ 	.word	0x000000ff
        /*075c*/ 	.word	0x00000000
        /*0760*/ 	.short	0x0101
        /*0762*/ 	.byte	0x08
	.zero		1


	//   ....[73]....
        /*0764*/ 	.word	0x00007680
        /*0768*/ 	.word	0x000000ff
        /*076c*/ 	.word	0x00038568
        /*0770*/ 	.short	0x010a
        /*0772*/ 	.byte	0x05
	.zero		1


	//   ....[74]....
        /*0774*/ 	.word	0x000077b0
        /*0778*/ 	.word	0x000000ff
        /*077c*/ 	.word	0x00038548
        /*0780*/ 	.short	0x010b
        /*0782*/ 	.byte	0x05
	.zero		1


	//   ....[75]....
        /*0784*/ 	.word	0x00007810
        /*0788*/ 	.word	0x000000ff
        /*078c*/ 	.word	0x00000000
        /*0790*/ 	.short	0x0101
        /*0792*/ 	.byte	0x08
	.zero		1


	//   ....[76]....
        /*0794*/ 	.word	0x00007840
        /*0798*/ 	.word	0x000000ff
        /*079c*/ 	.word	0x00038570
        /*07a0*/ 	.short	0x010a
        /*07a2*/ 	.byte	0x05
	.zero		1


	//   ....[77]....
        /*07a4*/ 	.word	0x00007970
        /*07a8*/ 	.word	0x000000ff
        /*07ac*/ 	.word	0x00038550
        /*07b0*/ 	.short	0x010b
        /*07b2*/ 	.byte	0x05
	.zero		1


	//   ....[78]....
        /*07b4*/ 	.word	0x000079d0
        /*07b8*/ 	.word	0x000000ff
        /*07bc*/ 	.word	0x00000000
        /*07c0*/ 	.short	0x0101
        /*07c2*/ 	.byte	0x08
	.zero		1


	//   ....[79]....
        /*07c4*/ 	.word	0x00007a00
        /*07c8*/ 	.word	0x000000ff
        /*07cc*/ 	.word	0x00038578
        /*07d0*/ 	.short	0x010a
        /*07d2*/ 	.byte	0x05
	.zero		1


	//   ....[80]....
        /*07d4*/ 	.word	0x00007b30
        /*07d8*/ 	.word	0x000000ff
        /*07dc*/ 	.word	0x00038558
        /*07e0*/ 	.short	0x010b
        /*07e2*/ 	.byte	0x05
	.zero		1


	//   ....[81]....
        /*07e4*/ 	.word	0x00007bd0
        /*07e8*/ 	.word	0x000000ff
        /*07ec*/ 	.word	0x00000000
        /*07f0*/ 	.short	0x0101
        /*07f2*/ 	.byte	0x08
	.zero		1


	//   ....[82]....
        /*07f4*/ 	.word	0x00008110
        /*07f8*/ 	.word	0x000000ff
        /*07fc*/ 	.word	0x00038560
        /*0800*/ 	.short	0x010a
        /*0802*/ 	.byte	0x05
	.zero		1


	//   ....[83]....
        /*0804*/ 	.word	0x00008150
        /*0808*/ 	.word	0x000000ff
        /*080c*/ 	.word	0x00038568
        /*0810*/ 	.short	0x010a
        /*0812*/ 	.byte	0x05
	.zero		1


	//   ....[84]....
        /*0814*/ 	.word	0x00008190
        /*0818*/ 	.word	0x000000ff
        /*081c*/ 	.word	0x00038570
        /*0820*/ 	.short	0x010a
        /*0822*/ 	.byte	0x05
	.zero		1


	//   ....[85]....
        /*0824*/ 	.word	0x000081f0
        /*0828*/ 	.word	0x00000003
        /*082c*/ 	.word	0x00038578
        /*0830*/ 	.short	0x010a
        /*0832*/ 	.byte	0x3f
	.zero		1


	//   ....[86]....
        /*0834*/ 	.word	0x00008ee0
        /*0838*/ 	.word	0x00000008
        /*083c*/ 	.word	0x000384e0
        /*0840*/ 	.short	0x010a
        /*0842*/ 	.byte	0x3f
	.zero		1


	//   ....[87]....
        /*0844*/ 	.word	0x00009180
        /*0848*/ 	.word	0x000000ff
        /*084c*/ 	.word	0x00038588
        /*0850*/ 	.short	0x0101
        /*0852*/ 	.byte	0x0c
	.zero		1


	//   ....[88]....
        /*0854*/ 	.word	0x00009240
        /*0858*/ 	.word	0x00000003
        /*085c*/ 	.word	0x00038400
        /*0860*/ 	.short	0x010a
        /*0862*/ 	.byte	0x3f
	.zero		1


	//   ....[89]....
        /*0864*/ 	.word	0x00009380
        /*0868*/ 	.word	0x00000002
        /*086c*/ 	.word	0x00000000
        /*0870*/ 	.short	0x0101
        /*0872*/ 	.byte	0x3f
	.zero		1


	//   ....[90]....
        /*0874*/ 	.word	0x00009b60
        /*0878*/ 	.word	0x00000007
        /*087c*/ 	.word	0x00000000
        /*0880*/ 	.short	0x010a
        /*0882*/ 	.byte	0x3f
	.zero		1


	//   ....[91]....
        /*0884*/ 	.word	0x00009be0
        /*0888*/ 	.word	0x00000009
        /*088c*/ 	.word	0x00000000
        /*0890*/ 	.short	0x010a
        /*0892*/ 	.byte	0x3f
	.zero		1


	//   ....[92]....
        /*0894*/ 	.word	0x00009c70
        /*0898*/ 	.word	0x00000006
        /*089c*/ 	.word	0x00000000
        /*08a0*/ 	.short	0x010a
        /*08a2*/ 	.byte	0x3f
	.zero		1


	//   ....[93]....
        /*08a4*/ 	.word	0x00009d00
        /*08a8*/ 	.word	0x00000009
        /*08ac*/ 	.word	0x00000000
        /*08b0*/ 	.short	0x010a
        /*08b2*/ 	.byte	0x3f
	.zero		1


	//   ....[94]....
        /*08b4*/ 	.word	0x00009d90
        /*08b8*/ 	.word	0x00000006
        /*08bc*/ 	.word	0x00000000
        /*08c0*/ 	.short	0x010a
        /*08c2*/ 	.byte	0x3f
	.zero		1


	//   ....[95]....
        /*08c4*/ 	.word	0x00009e20
        /*08c8*/ 	.word	0x00000009
        /*08cc*/ 	.word	0x00000000
        /*08d0*/ 	.short	0x010a
        /*08d2*/ 	.byte	0x3f
	.zero		1


	//   ....[96]....
        /*08d4*/ 	.word	0x00009eb0
        /*08d8*/ 	.word	0x00000006
        /*08dc*/ 	.word	0x00000000
        /*08e0*/ 	.short	0x010a
        /*08e2*/ 	.byte	0x3f
	.zero		1


	//   ....[97]....
        /*08e4*/ 	.word	0x00009f40
        /*08e8*/ 	.word	0x00000009
        /*08ec*/ 	.word	0x00000000
        /*08f0*/ 	.short	0x010a
        /*08f2*/ 	.byte	0x3f
	.zero		1


	//   ....[98]....
        /*08f4*/ 	.word	0x00009fd0
        /*08f8*/ 	.word	0x00000006
        /*08fc*/ 	.word	0x00000000
        /*0900*/ 	.short	0x010a
        /*0902*/ 	.byte	0x3f
	.zero		1


	//   ....[99]....
        /*0904*/ 	.word	0x0000a060
        /*0908*/ 	.word	0x00000009
        /*090c*/ 	.word	0x00000000
        /*0910*/ 	.short	0x010a
        /*0912*/ 	.byte	0x3f
	.zero		1


	//   ....[100]....
        /*0914*/ 	.word	0x0000a0f0
        /*0918*/ 	.word	0x00000006
        /*091c*/ 	.word	0x00000000
        /*0920*/ 	.short	0x010a
        /*0922*/ 	.byte	0x3f
	.zero		1


	//   ....[101]....
        /*0924*/ 	.word	0x0000a180
        /*0928*/ 	.word	0x00000003
        /*092c*/ 	.word	0x00000000
        /*0930*/ 	.short	0x010a
        /*0932*/ 	.byte	0x3f
	.zero		1


	//   ....[102]....
        /*0934*/ 	.word	0x0000be00
        /*0938*/ 	.word	0x00000011
        /*093c*/ 	.word	0x00038440
        /*0940*/ 	.short	0x010a
        /*0942*/ 	.byte	0x3f
	.zero		1


	//   ....[103]....
        /*0944*/ 	.word	0x0000bf20
        /*0948*/ 	.word	0x00000011
        /*094c*/ 	.word	0x00038400
        /*0950*/ 	.short	0x0101
        /*0952*/ 	.byte	0x3f
	.zero		1


	//   ....[104]....
        /*0954*/ 	.word	0x0000bff0
        /*0958*/ 	.word	0x00000005
        /*095c*/ 	.word	0x00038440
        /*0960*/ 	.short	0x010a
        /*0962*/ 	.byte	0x3f
	.zero		1


	//   ....[105]....
        /*0964*/ 	.word	0x0000c0a0
        /*0968*/ 	.word	0x00000007
        /*096c*/ 	.word	0x00038440
        /*0970*/ 	.short	0x010a
        /*0972*/ 	.byte	0x3f
	.zero		1


	//   ....[106]....
        /*0974*/ 	.word	0x0000c150
        /*0978*/ 	.word	0x00000007
        /*097c*/ 	.word	0x00038440
        /*0980*/ 	.short	0x010a
        /*0982*/ 	.byte	0x3f
	.zero		1


	//   ....[107]....
        /*0984*/ 	.word	0x0000c200
        /*0988*/ 	.word	0x00000007
        /*098c*/ 	.word	0x00038440
        /*0990*/ 	.short	0x010a
        /*0992*/ 	.byte	0x3f
	.zero		1


	//   ....[108]....
        /*0994*/ 	.word	0x0000c2b0
        /*0998*/ 	.word	0x00000007
        /*099c*/ 	.word	0x00038440
        /*09a0*/ 	.short	0x010a
        /*09a2*/ 	.byte	0x3f
	.zero		1


	//   ....[109]....
        /*09a4*/ 	.word	0x0000c360
        /*09a8*/ 	.word	0x00000007
        /*09ac*/ 	.word	0x00038440
        /*09b0*/ 	.short	0x010a
        /*09b2*/ 	.byte	0x3f
	.zero		1


	//   ....[110]....
        /*09b4*/ 	.word	0x0000c410
        /*09b8*/ 	.word	0x00000007
        /*09bc*/ 	.word	0x00038440
        /*09c0*/ 	.short	0x010a
        /*09c2*/ 	.byte	0x3f
	.zero		1


	//   ....[111]....
        /*09c4*/ 	.word	0x0000c4c0
        /*09c8*/ 	.word	0x00000003
        /*09cc*/ 	.word	0x00038440
        /*09d0*/ 	.short	0x010a
        /*09d2*/ 	.byte	0x3f
	.zero		1


	//   ....[112]....
        /*09d4*/ 	.word	0x0000c520
        /*09d8*/ 	.word	0x00000003
        /*09dc*/ 	.word	0x00038480
        /*09e0*/ 	.short	0x010a
        /*09e2*/ 	.byte	0x3f
	.zero		1


	//   ....[113]....
        /*09e4*/ 	.word	0x0000c580
        /*09e8*/ 	.word	0x00000008
        /*09ec*/ 	.word	0x00038480
        /*09f0*/ 	.short	0x010a
        /*09f2*/ 	.byte	0x3f
	.zero		1


	//   ....[114]....
        /*09f4*/ 	.word	0x0000c640
        /*09f8*/ 	.word	0x00000004
        /*09fc*/ 	.word	0x00038540
        /*0a00*/ 	.short	0x010a
        /*0a02*/ 	.byte	0x3f
	.zero		1


	//   ....[115]....
        /*0a04*/ 	.word	0x0000c6a0
        /*0a08*/ 	.word	0x0000000e
        /*0a0c*/ 	.word	0x00038548
        /*0a10*/ 	.short	0x010a
        /*0a12*/ 	.byte	0x3f
	.zero		1


	//   ....[116]....
        /*0a14*/ 	.word	0x0000c700
        /*0a18*/ 	.word	0x0000000e
        /*0a1c*/ 	.word	0x00038550
        /*0a20*/ 	.short	0x010a
        /*0a22*/ 	.byte	0x3f
	.zero		1


	//   ....[117]....
        /*0a24*/ 	.word	0x0000c760
        /*0a28*/ 	.word	0x0000000e
        /*0a2c*/ 	.word	0x00038558
        /*0a30*/ 	.short	0x010a
        /*0a32*/ 	.byte	0x3f
	.zero		1


	//   ....[118]....
        /*0a34*/ 	.word	0x0000c7c0
        /*0a38*/ 	.word	0x00000003
        /*0a3c*/ 	.word	0x00038400
        /*0a40*/ 	.short	0x010a
        /*0a42*/ 	.byte	0x3f
	.zero		1


	//   ....[119]....
        /*0a44*/ 	.word	0x0000c820
        /*0a48*/ 	.word	0x00000003
        /*0a4c*/ 	.word	0x00038588
        /*0a50*/ 	.short	0x010a
        /*0a52*/ 	.byte	0x3f
	.zero		1


	//   ....[120]....
        /*0a54*/ 	.word	0x0000c880
        /*0a58*/ 	.word	0x00000004
        /*0a5c*/ 	.word	0x00038400
        /*0a60*/ 	.short	0x010a
        /*0a62*/ 	.byte	0x3f
	.zero		1


	//   ....[121]....
        /*0a64*/ 	.word	0x0000c8e0
        /*0a68*/ 	.word	0x00000003
        /*0a6c*/ 	.word	0x00038560
        /*0a70*/ 	.short	0x010a
        /*0a72*/ 	.byte	0x3f
	.zero		1


	//   ....[122]....
        /*0a74*/ 	.word	0x0000c940
        /*0a78*/ 	.word	0x00000003
        /*0a7c*/ 	.word	0x00038568
        /*0a80*/ 	.short	0x010a
        /*0a82*/ 	.byte	0x3f
	.zero		1


	//   ....[123]....
        /*0a84*/ 	.word	0x0000c9a0
        /*0a88*/ 	.word	0x00000003
        /*0a8c*/ 	.word	0x00038570
        /*0a90*/ 	.short	0x010a
        /*0a92*/ 	.byte	0x3f
	.zero		1


	//   ....[124]....
        /*0a94*/ 	.word	0x0000ca00
        /*0a98*/ 	.word	0x00000003
        /*0a9c*/ 	.word	0x00038578
        /*0aa0*/ 	.short	0x010a
        /*0aa2*/ 	.byte	0x3f
	.zero		1


	//   ....[125]....
        /*0aa4*/ 	.word	0x0000ca60
        /*0aa8*/ 	.word	0x00000003
        /*0aac*/ 	.word	0x00038560
        /*0ab0*/ 	.short	0x010a
        /*0ab2*/ 	.byte	0x3f
	.zero		1


	//   ....[126]....
        /*0ab4*/ 	.word	0x0000cac0
        /*0ab8*/ 	.word	0x00000003
        /*0abc*/ 	.word	0x00038568
        /*0ac0*/ 	.short	0x010a
        /*0ac2*/ 	.byte	0x3f
	.zero		1


	//   ....[127]....
        /*0ac4*/ 	.word	0x0000cb20
        /*0ac8*/ 	.word	0x00000003
        /*0acc*/ 	.word	0x00038570
        /*0ad0*/ 	.short	0x010a
        /*0ad2*/ 	.byte	0x3f
	.zero		1


	//   ....[128]....
        /*0ad4*/ 	.word	0x0000cbf0
        /*0ad8*/ 	.word	0x00000008
        /*0adc*/ 	.word	0x000384e0
        /*0ae0*/ 	.short	0x010a
        /*0ae2*/ 	.byte	0x3f
	.zero		1


	//   ....[129]....
        /*0ae4*/ 	.word	0x0000cc40
        /*0ae8*/ 	.word	0x00000003
        /*0aec*/ 	.word	0x00038400
        /*0af0*/ 	.short	0x010a
        /*0af2*/ 	.byte	0x3f
	.zero		1


	//   ....[130]....
        /*0af4*/ 	.word	0x0000ce50
        /*0af8*/ 	.word	0x00000007
        /*0afc*/ 	.word	0x00000000
        /*0b00*/ 	.short	0x010a
        /*0b02*/ 	.byte	0x3f
	.zero		1


	//   ....[131]....
        /*0b04*/ 	.word	0x0000cea0
        /*0b08*/ 	.word	0x00000009
        /*0b0c*/ 	.word	0x00000000
        /*0b10*/ 	.short	0x010a
        /*0b12*/ 	.byte	0x3f
	.zero		1


	//   ....[132]....
        /*0b14*/ 	.word	0x0000cef0
        /*0b18*/ 	.word	0x00000006
        /*0b1c*/ 	.word	0x00000000
        /*0b20*/ 	.short	0x010a
        /*0b22*/ 	.byte	0x3f
	.zero		1


	//   ....[133]....
        /*0b24*/ 	.word	0x0000cf40
        /*0b28*/ 	.word	0x00000009
        /*0b2c*/ 	.word	0x00000000
        /*0b30*/ 	.short	0x010a
        /*0b32*/ 	.byte	0x3f
	.zero		1


	//   ....[134]....
        /*0b34*/ 	.word	0x0000cf90
        /*0b38*/ 	.word	0x00000006
        /*0b3c*/ 	.word	0x00000000
        /*0b40*/ 	.short	0x010a
        /*0b42*/ 	.byte	0x3f
	.zero		1


	//   ....[135]....
        /*0b44*/ 	.word	0x0000cfe0
        /*0b48*/ 	.word	0x00000009
        /*0b4c*/ 	.word	0x00000000
        /*0b50*/ 	.short	0x010a
        /*0b52*/ 	.byte	0x3f
	.zero		1


	//   ....[136]....
        /*0b54*/ 	.word	0x0000d030
        /*0b58*/ 	.word	0x00000006
        /*0b5c*/ 	.word	0x00000000
        /*0b60*/ 	.short	0x010a
        /*0b62*/ 	.byte	0x3f
	.zero		1


	//   ....[137]....
        /*0b64*/ 	.word	0x0000d080
        /*0b68*/ 	.word	0x00000009
        /*0b6c*/ 	.word	0x00000000
        /*0b70*/ 	.short	0x010a
        /*0b72*/ 	.byte	0x3f
	.zero		1


	//   ....[138]....
        /*0b74*/ 	.word	0x0000d0d0
        /*0b78*/ 	.word	0x00000006
        /*0b7c*/ 	.word	0x00000000
        /*0b80*/ 	.short	0x010a
        /*0b82*/ 	.byte	0x3f
	.zero		1


	//   ....[139]....
        /*0b84*/ 	.word	0x0000d120
        /*0b88*/ 	.word	0x00000009
        /*0b8c*/ 	.word	0x00000000
        /*0b90*/ 	.short	0x010a
        /*0b92*/ 	.byte	0x3f
	.zero		1


	//   ....[140]....
        /*0b94*/ 	.word	0x0000d170
        /*0b98*/ 	.word	0x00000006
        /*0b9c*/ 	.word	0x00000000
        /*0ba0*/ 	.short	0x010a
        /*0ba2*/ 	.byte	0x3f
	.zero		1


	//   ....[141]....
        /*0ba4*/ 	.word	0x0000d1c0
        /*0ba8*/ 	.word	0x00000011
        /*0bac*/ 	.word	0x00038440
        /*0bb0*/ 	.short	0x010a
        /*0bb2*/ 	.byte	0x3f
	.zero		1


	//   ....[142]....
        /*0bb4*/ 	.word	0x0000d210
        /*0bb8*/ 	.word	0x00000005
        /*0bbc*/ 	.word	0x00038440
        /*0bc0*/ 	.short	0x010a
        /*0bc2*/ 	.byte	0x3f
	.zero		1


	//   ....[143]....
        /*0bc4*/ 	.word	0x0000d260
        /*0bc8*/ 	.word	0x00000007
        /*0bcc*/ 	.word	0x00038440
        /*0bd0*/ 	.short	0x010a
        /*0bd2*/ 	.byte	0x3f
	.zero		1


	//   ....[144]....
        /*0bd4*/ 	.word	0x0000d2b0
        /*0bd8*/ 	.word	0x00000007
        /*0bdc*/ 	.word	0x00038440
        /*0be0*/ 	.short	0x010a
        /*0be2*/ 	.byte	0x3f
	.zero		1


	//   ....[145]....
        /*0be4*/ 	.word	0x0000d300
        /*0be8*/ 	.word	0x00000007
        /*0bec*/ 	.word	0x00038440
        /*0bf0*/ 	.short	0x010a
        /*0bf2*/ 	.byte	0x3f
	.zero		1


	//   ....[146]....
        /*0bf4*/ 	.word	0x0000d350
        /*0bf8*/ 	.word	0x00000007
        /*0bfc*/ 	.word	0x00038440
        /*0c00*/ 	.short	0x010a
        /*0c02*/ 	.byte	0x3f
	.zero		1


	//   ....[147]....
        /*0c04*/ 	.word	0x0000d3a0
        /*0c08*/ 	.word	0x00000007
        /*0c0c*/ 	.word	0x00038440
        /*0c10*/ 	.short	0x010a
        /*0c12*/ 	.byte	0x3f
	.zero		1


	//   ....[148]....
        /*0c14*/ 	.word	0x0000d3f0
        /*0c18*/ 	.word	0x00000007
        /*0c1c*/ 	.word	0x00038440
        /*0c20*/ 	.short	0x010a
        /*0c22*/ 	.byte	0x3f
	.zero		1


	//----- nvinfo : EIATTR_NUM_MBARRIERS
	.align		4
.L_37:
        /*0c24*/ 	.byte	0x03, 0x38
        /*0c26*/ 	.short	0x0032


	//----- nvinfo : EIATTR_EXIT_INSTR_OFFSETS
	.align		4
        /*0c28*/ 	.byte	0x04, 0x1c
        /*0c2a*/ 	.short	(.L_39 - .L_38)


	//   ....[0]....
.L_38:
        /*0c2c*/ 	.word	0x00002be0


	//   ....[1]....
        /*0c30*/ 	.word	0x00002ca0


	//   ....[2]....
        /*0c34*/ 	.word	0x00006950


	//   ....[3]....
        /*0c38*/ 	.word	0x000069f0


	//   ....[4]....
        /*0c3c*/ 	.word	0x00008240


	//   ....[5]....
        /*0c40*/ 	.word	0x0000a1d0


	//   ....[6]....
        /*0c44*/ 	.word	0x0000c4f0


	//----- nvinfo : EIATTR_MAX_THREADS
	.align		4
.L_39:
        /*0c48*/ 	.byte	0x04, 0x05
        /*0c4a*/ 	.short	(.L_41 - .L_40)
.L_40:
        /*0c4c*/ 	.word	0x00000180
        /*0c50*/ 	.word	0x00000001
        /*0c54*/ 	.word	0x00000001


	//----- nvinfo : EIATTR_CRS_STACK_SIZE
	.align		4
.L_41:
        /*0c58*/ 	.byte	0x04, 0x1e
        /*0c5a*/ 	.short	(.L_43 - .L_42)
.L_42:
        /*0c5c*/ 	.word	0x00000000


	//----- nvinfo : EIATTR_CBANK_PARAM_SIZE
	.align		4
.L_43:
        /*0c60*/ 	.byte	0x03, 0x19
        /*0c62*/ 	.short	0x0770


	//----- nvinfo : EIATTR_PARAM_CBANK
	.align		4
        /*0c64*/ 	.byte	0x04, 0x0a
        /*0c66*/ 	.short	(.L_45 - .L_44)
	.align		4
.L_44:
        /*0c68*/ 	.word	index@(.nv.constant0._ZN7cutlass13device_kernelINS_4gemm6kernel13GemmUniversalINS1_17GroupProblemShapeIN4cute5tupleIJiiiEEEEENS1_10collective13CollectiveMmaINS1_39MainloopSm90ArrayTmaGmmaWarpSpecializedILi12ENS6_IJNS5_1CILi1EEESD_SD_EEENS1_55KernelPtrArrayTmaWarpSpecializedCooperativeFP8FastAccumEEENS6_IJNSC_ILi128EEESH_NSC_ILi64EEEEEENS_12float_e4m3_tEPNS6_IJlSD_NSC_ILi0EEEEEESK_SN_NS5_8TiledMMAINS5_8MMA_AtomIJNS5_4SM904GMMA31MMA_64x128x32_F32E4M3E4M3_SS_TNILNSR_7ScaleInE1ELST_1EEEEEENS5_6LayoutINS6_IJNSC_ILi2EEESD_SD_EEENS6_IJSD_SL_SL_EEEEENS6_IJNS5_10UnderscoreES11_S11_EEEEENS5_13SM90_TMA_LOADENS5_14ComposedLayoutINS5_7SwizzleILi2ELi4ELi3EEENS5_18smem_ptr_flag_bitsILi8EEENSW_INS6_IJNSC_ILi8EEESI_EEENS6_IJSI_SD_EEEEEEEvNS5_8identityES14_S1E_vS1F_EENS_8epilogue10collective18CollectiveEpilogueINS1H_30Sm90PtrArrayTmaWarpSpecializedILi4ELi2ELi16ELb1ELb0ELi2EEEJSJ_NS6_IJSH_NSC_ILi32EEEEEENS_6half_tEPNS6_IJSD_lSL_EEES1O_S1Q_NS1H_6fusion15FusionCallbacksIS1L_NS1R_17LinearCombinationIS1O_fS1O_fLNS_15FloatRoundStyleE2EEESJ_S1N_JEEES14_NS15_INS16_ILi3ELi4ELi3EEENS18_ILi16EEENSW_INS6_IJSI_S1A_EEENS6_IJSD_SI_EEEEEEENS5_17SM75_U16x8_LDSM_TENS5_14SM90_TMA_STOREES22_NS5_17SM90_U16x8_STSM_TENS5_9Copy_AtomIJNS5_17SM90_U32x4_STSM_NES1O_EEEvEEEvvEEEEvNT_6ParamsE)
        /*0c6c*/ 	.short	0x0210
        /*0c6e*/ 	.short	0x0770


	//----- nvinfo : EIATTR_SW_WAR
	.align		4
.L_45:
        /*0c70*/ 	.byte	0x04, 0x36
        /*0c72*/ 	.short	(.L_47 - .L_46)
.L_46:
        /*0c74*/ 	.word	0x00000008
.L_47:


//--------------------- .nv.callgraph             --------------------------
	.section	.nv.callgraph,"",@"SHT_CUDA_CALLGRAPH"
	.align	4
	.sectionentsize	8
	.align		4
        /*0000*/ 	.word	0x00000000
	.align		4
        /*0004*/ 	.word	0xffffffff
	.align		4
        /*0008*/ 	.word	index@(_ZN7cutlass13device_kernelINS_4gemm6kernel13GemmUniversalINS1_17GroupProblemShapeIN4cute5tupleIJiiiEEEEENS1_10collective13CollectiveMmaINS1_39MainloopSm90ArrayTmaGmmaWarpSpecializedILi12ENS6_IJNS5_1CILi1EEESD_SD_EEENS1_55KernelPtrArrayTmaWarpSpecializedCooperativeFP8FastAccumEEENS6_IJNSC_ILi128EEESH_NSC_ILi64EEEEEENS_12float_e4m3_tEPNS6_IJlSD_NSC_ILi0EEEEEESK_SN_NS5_8TiledMMAINS5_8MMA_AtomIJNS5_4SM904GMMA31MMA_64x128x32_F32E4M3E4M3_SS_TNILNSR_7ScaleInE1ELST_1EEEEEENS5_6LayoutINS6_IJNSC_ILi2EEESD_SD_EEENS6_IJSD_SL_SL_EEEEENS6_IJNS5_10UnderscoreES11_S11_EEEEENS5_13SM90_TMA_LOADENS5_14ComposedLayoutINS5_7SwizzleILi2ELi4ELi3EEENS5_18smem_ptr_flag_bitsILi8EEENSW_INS6_IJNSC_ILi8EEESI_EEENS6_IJSI_SD_EEEEEEEvNS5_8identityES14_S1E_vS1F_EENS_8epilogue10collective18CollectiveEpilogueINS1H_30Sm90PtrArrayTmaWarpSpecializedILi4ELi2ELi16ELb1ELb0ELi2EEEJSJ_NS6_IJSH_NSC_ILi32EEEEEENS_6half_tEPNS6_IJSD_lSL_EEES1O_S1Q_NS1H_6fusion15FusionCallbacksIS1L_NS1R_17LinearCombinationIS1O_fS1O_fLNS_15FloatRoundStyleE2EEESJ_S1N_JEEES14_NS15_INS16_ILi3ELi4ELi3EEENS18_ILi16EEENSW_INS6_IJSI_S1A_EEENS6_IJSD_SI_EEEEEEENS5_17SM75_U16x8_LDSM_TENS5_14SM90_TMA_STOREES22_NS5_17SM90_U16x8_STSM_TENS5_9Copy_AtomIJNS5_17SM90_U32x4_STSM_NES1O_EEEvEEEvvEEEEvNT_6ParamsE)
	.align		4
        /*000c*/ 	.word	index@(__assertfail)
	.align		4
        /*0010*/ 	.word	0x00000000
	.align		4
        /*0014*/ 	.word	0xfffffffe
	.align		4
        /*0018*/ 	.word	0x00000000
	.align		4
        /*001c*/ 	.word	0xfffffffd
	.align		4
        /*0020*/ 	.word	0x00000000
	.align		4
        /*0024*/ 	.word	0xfffffffc


//--------------------- .nv.constant4             --------------------------
	.section	.nv.constant4,"a",@progbits
	.align	8
	.align		8
.nv.constant4:
        /*0000*/ 	.dword	__assertfail
	.align		8
        /*0008*/ 	.dword	__unnamed_1
	.align		8
        /*0010*/ 	.dword	_ZN39_INTERNAL_66128d55_4_k_cu_3e680f4b_27914cuda3std3__45__cpo5beginE
	.align		8
        /*0018*/ 	.dword	_ZN39_INTERNAL_66128d55_4_k_cu_3e680f4b_27914cuda3std3__45__cpo3endE
	.align		8
        /*0020*/ 	.dword	_ZN39_INTERNAL_66128d55_4_k_cu_3e680f4b_27914cuda3std3__45__cpo6cbeginE
	.align		8
        /*0028*/ 	.dword	_ZN39_INTERNAL_66128d55_4_k_cu_3e680f4b_27914cuda3std3__45__cpo4cendE
	.align		8
        /*0030*/ 	.dword	_ZN39_INTERNAL_66128d55_4_k_cu_3e680f4b_27914cuda3std3__441_GLOBAL__N__66128d55_4_k_cu_3e680f4b_27916ignoreE
	.align		8
        /*0038*/ 	.dword	_ZN39_INTERNAL_66128d55_4_k_cu_3e680f4b_27914cuda3std3__419piecewise_constructE
	.align		8
        /*0040*/ 	.dword	_ZN39_INTERNAL_66128d55_4_k_cu_3e680f4b_27914cuda3std3__48in_placeE
	.align		8
        /*0048*/ 	.dword	_ZN39_INTERNAL_66128d55_4_k_cu_3e680f4b_27914cuda3std6ranges3__45__cpo4swapE
	.align		8
        /*0050*/ 	.dword	_ZN39_INTERNAL_66128d55_4_k_cu_3e680f4b_27914cuda3std6ranges3__45__cpo9iter_moveE
	.align		8
        /*0058*/ 	.dword	_ZN39_INTERNAL_66128d55_4_k_cu_3e680f4b_27914cute7productE
	.align		8
        /*0060*/ 	.dword	_ZN39_INTERNAL_66128d55_4_k_cu_3e680f4b_27914cute1_E
	.align		8
        /*0068*/ 	.dword	$str$24
	.align		8
        /*0070*/ 	.dword	$str$25


//--------------------- .text._ZN7cutlass13device_kernelINS_4gemm6kernel13GemmUniversalINS1_17GroupProblemShapeIN4cute5tupleIJiiiEEEEENS1_10collective13CollectiveMmaINS1_39MainloopSm90ArrayTmaGmmaWarpSpecializedILi12ENS6_IJNS5_1CILi1EEESD_SD_EEENS1_55KernelPtrArrayTmaWarpSpecializedCooperativeFP8FastAccumEEENS6_IJNSC_ILi128EEESH_NSC_ILi64EEEEEENS_12float_e4m3_tEPNS6_IJlSD_NSC_ILi0EEEEEESK_SN_NS5_8TiledMMAINS5_8MMA_AtomIJNS5_4SM904GMMA31MMA_64x128x32_F32E4M3E4M3_SS_TNILNSR_7ScaleInE1ELST_1EEEEEENS5_6LayoutINS6_IJNSC_ILi2EEESD_SD_EEENS6_IJSD_SL_SL_EEEEENS6_IJNS5_10UnderscoreES11_S11_EEEEENS5_13SM90_TMA_LOADENS5_14ComposedLayoutINS5_7SwizzleILi2ELi4ELi3EEENS5_18smem_ptr_flag_bitsILi8EEENSW_INS6_IJNSC_ILi8EEESI_EEENS6_IJSI_SD_EEEEEEEvNS5_8identityES14_S1E_vS1F_EENS_8epilogue10collective18CollectiveEpilogueINS1H_30Sm90PtrArrayTmaWarpSpecializedILi4ELi2ELi16ELb1ELb0ELi2EEEJSJ_NS6_IJSH_NSC_ILi32EEEEEENS_6half_tEPNS6_IJSD_lSL_EEES1O_S1Q_NS1H_6fusion15FusionCallbacksIS1L_NS1R_17LinearCombinationIS1O_fS1O_fLNS_15FloatRoundStyleE2EEESJ_S1N_JEEES14_NS15_INS16_ILi3ELi4ELi3EEENS18_ILi16EEENSW_INS6_IJSI_S1A_EEENS6_IJSD_SI_EEEEEEENS5_17SM75_U16x8_LDSM_TENS5_14SM90_TMA_STOREES22_NS5_17SM90_U16x8_STSM_TENS5_9Copy_AtomIJNS5_17SM90_U32x4_STSM_NES1O_EEEvEEEvvEEEEvNT_6ParamsE --------------------------
	.section	.text._ZN7cutlass13device_kernelINS_4gemm6kernel13GemmUniversalINS1_17GroupProblemShapeIN4cute5tupleIJiiiEEEEENS1_10collective13CollectiveMmaINS1_39MainloopSm90ArrayTmaGmmaWarpSpecializedILi12ENS6_IJNS5_1CILi1EEESD_SD_EEENS1_55KernelPtrArrayTmaWarpSpecializedCooperativeFP8FastAccumEEENS6_IJNSC_ILi128EEESH_NSC_ILi64EEEEEENS_12float_e4m3_tEPNS6_IJlSD_NSC_ILi0EEEEEESK_SN_NS5_8TiledMMAINS5_8MMA_AtomIJNS5_4SM904GMMA31MMA_64x128x32_F32E4M3E4M3_SS_TNILNSR_7ScaleInE1ELST_1EEEEEENS5_6LayoutINS6_IJNSC_ILi2EEESD_SD_EEENS6_IJSD_SL_SL_EEEEENS6_IJNS5_10UnderscoreES11_S11_EEEEENS5_13SM90_TMA_LOADENS5_14ComposedLayoutINS5_7SwizzleILi2ELi4ELi3EEENS5_18smem_ptr_flag_bitsILi8EEENSW_INS6_IJNSC_ILi8EEESI_EEENS6_IJSI_SD_EEEEEEEvNS5_8identityES14_S1E_vS1F_EENS_8epilogue10collective18CollectiveEpilogueINS1H_30Sm90PtrArrayTmaWarpSpecializedILi4ELi2ELi16ELb1ELb0ELi2EEEJSJ_NS6_IJSH_NSC_ILi32EEEEEENS_6half_tEPNS6_IJSD_lSL_EEES1O_S1Q_NS1H_6fusion15FusionCallbacksIS1L_NS1R_17LinearCombinationIS1O_fS1O_fLNS_15FloatRoundStyleE2EEESJ_S1N_JEEES14_NS15_INS16_ILi3ELi4ELi3EEENS18_ILi16EEENSW_INS6_IJSI_S1A_EEENS6_IJSD_SI_EEEEEEENS5_17SM75_U16x8_LDSM_TENS5_14SM90_TMA_STOREES22_NS5_17SM90_U16x8_STSM_TENS5_9Copy_AtomIJNS5_17SM90_U32x4_STSM_NES1O_EEEvEEEvvEEEEvNT_6ParamsE,"ax",@progbits
	.align	128
.text._ZN7cutlass13device_kernelINS_4gemm6kernel13GemmUniversalINS1_17GroupProblemShapeIN4cute5tupleIJiiiEEEEENS1_10collective13CollectiveMmaINS1_39MainloopSm90ArrayTmaGmmaWarpSpecializedILi12ENS6_IJNS5_1CILi1EEESD_SD_EEENS1_55KernelPtrArrayTmaWarpSpecializedCooperativeFP8FastAccumEEENS6_IJNSC_ILi128EEESH_NSC_ILi64EEEEEENS_12float_e4m3_tEPNS6_IJlSD_NSC_ILi0EEEEEESK_SN_NS5_8TiledMMAINS5_8MMA_AtomIJNS5_4SM904GMMA31MMA_64x128x32_F32E4M3E4M3_SS_TNILNSR_7ScaleInE1ELST_1EEEEEENS5_6LayoutINS6_IJNSC_ILi2EEESD_SD_EEENS6_IJSD_SL_SL_EEEEENS6_IJNS5_10UnderscoreES11_S11_EEEEENS5_13SM90_TMA_LOADENS5_14ComposedLayoutINS5_7SwizzleILi2ELi4ELi3EEENS5_18smem_ptr_flag_bitsILi8EEENSW_INS6_IJNSC_ILi8EEESI_EEENS6_IJSI_SD_EEEEEEEvNS5_8identityES14_S1E_vS1F_EENS_8epilogue10collective18CollectiveEpilogueINS1H_30Sm90PtrArrayTmaWarpSpecializedILi4ELi2ELi16ELb1ELb0ELi2EEEJSJ_NS6_IJSH_NSC_ILi32EEEEEENS_6half_tEPNS6_IJSD_lSL_EEES1O_S1Q_NS1H_6fusion15FusionCallbacksIS1L_NS1R_17LinearCombinationIS1O_fS1O_fLNS_15FloatRoundStyleE2EEESJ_S1N_JEEES14_NS15_INS16_ILi3ELi4ELi3EEENS18_ILi16EEENSW_INS6_IJSI_S1A_EEENS6_IJSD_SI_EEEEEEENS5_17SM75_U16x8_LDSM_TENS5_14SM90_TMA_STOREES22_NS5_17SM90_U16x8_STSM_TENS5_9Copy_AtomIJNS5_17SM90_U32x4_STSM_NES1O_EEEvEEEvvEEEEvNT_6ParamsE:
        .type           _ZN7cutlass13device_kernelINS_4gemm6kernel13GemmUniversalINS1_17GroupProblemShapeIN4cute5tupleIJiiiEEEEENS1_10collective13CollectiveMmaINS1_39MainloopSm90ArrayTmaGmmaWarpSpecializedILi12ENS6_IJNS5_1CILi1EEESD_SD_EEENS1_55KernelPtrArrayTmaWarpSpecializedCooperativeFP8FastAccumEEENS6_IJNSC_ILi128EEESH_NSC_ILi64EEEEEENS_12float_e4m3_tEPNS6_IJlSD_NSC_ILi0EEEEEESK_SN_NS5_8TiledMMAINS5_8MMA_AtomIJNS5_4SM904GMMA31MMA_64x128x32_F32E4M3E4M3_SS_TNILNSR_7ScaleInE1ELST_1EEEEEENS5_6LayoutINS6_IJNSC_ILi2EEESD_SD_EEENS6_IJSD_SL_SL_EEEEENS6_IJNS5_10UnderscoreES11_S11_EEEEENS5_13SM90_TMA_LOADENS5_14ComposedLayoutINS5_7SwizzleILi2ELi4ELi3EEENS5_18smem_ptr_flag_bitsILi8EEENSW_INS6_IJNSC_ILi8EEESI_EEENS6_IJSI_SD_EEEEEEEvNS5_8identityES14_S1E_vS1F_EENS_8epilogue10collective18CollectiveEpilogueINS1H_30Sm90PtrArrayTmaWarpSpecializedILi4ELi2ELi16ELb1ELb0ELi2EEEJSJ_NS6_IJSH_NSC_ILi32EEEEEENS_6half_tEPNS6_IJSD_lSL_EEES1O_S1Q_NS1H_6fusion15FusionCallbacksIS1L_NS1R_17LinearCombinationIS1O_fS1O_fLNS_15FloatRoundStyleE2EEESJ_S1N_JEEES14_NS15_INS16_ILi3ELi4ELi3EEENS18_ILi16EEENSW_INS6_IJSI_S1A_EEENS6_IJSD_SI_EEEEEEENS5_17SM75_U16x8_LDSM_TENS5_14SM90_TMA_STOREES22_NS5_17SM90_U16x8_STSM_TENS5_9Copy_AtomIJNS5_17SM90_U32x4_STSM_NES1O_EEEvEEEvvEEEEvNT_6ParamsE,@function
        .size           _ZN7cutlass13device_kernelINS_4gemm6kernel13GemmUniversalINS1_17GroupProblemShapeIN4cute5tupleIJiiiEEEEENS1_10collective13CollectiveMmaINS1_39MainloopSm90ArrayTmaGmmaWarpSpecializedILi12ENS6_IJNS5_1CILi1EEESD_SD_EEENS1_55KernelPtrArrayTmaWarpSpecializedCooperativeFP8FastAccumEEENS6_IJNSC_ILi128EEESH_NSC_ILi64EEEEEENS_12float_e4m3_tEPNS6_IJlSD_NSC_ILi0EEEEEESK_SN_NS5_8TiledMMAINS5_8MMA_AtomIJNS5_4SM904GMMA31MMA_64x128x32_F32E4M3E4M3_SS_TNILNSR_7ScaleInE1ELST_1EEEEEENS5_6LayoutINS6_IJNSC_ILi2EEESD_SD_EEENS6_IJSD_SL_SL_EEEEENS6_IJNS5_10UnderscoreES11_S11_EEEEENS5_13SM90_TMA_LOADENS5_14ComposedLayoutINS5_7SwizzleILi2ELi4ELi3EEENS5_18smem_ptr_flag_bitsILi8EEENSW_INS6_IJNSC_ILi8EEESI_EEENS6_IJSI_SD_EEEEEEEvNS5_8identityES14_S1E_vS1F_EENS_8epilogue10collective18CollectiveEpilogueINS1H_30Sm90PtrArrayTmaWarpSpecializedILi4ELi2ELi16ELb1ELb0ELi2EEEJSJ_NS6_IJSH_NSC_ILi32EEEEEENS_6half_tEPNS6_IJSD_lSL_EEES1O_S1Q_NS1H_6fusion15FusionCallbacksIS1L_NS1R_17LinearCombinationIS1O_fS1O_fLNS_15FloatRoundStyleE2EEESJ_S1N_JEEES14_NS15_INS16_ILi3ELi4ELi3EEENS18_ILi16EEENSW_INS6_IJSI_S1A_EEENS6_IJSD_SI_EEEEEEENS5_17SM75_U16x8_LDSM_TENS5_14SM90_TMA_STOREES22_NS5_17SM90_U16x8_STSM_TENS5_9Copy_AtomIJNS5_17SM90_U32x4_STSM_NES1O_EEEvEEEvvEEEEvNT_6ParamsE,(.L_x_283 - _ZN7cutlass13device_kernelINS_4gemm6kernel13GemmUniversalINS1_17GroupProblemShapeIN4cute5tupleIJiiiEEEEENS1_10collective13CollectiveMmaINS1_39MainloopSm90ArrayTmaGmmaWarpSpecializedILi12ENS6_IJNS5_1CILi1EEESD_SD_EEENS1_55KernelPtrArrayTmaWarpSpecializedCooperativeFP8FastAccumEEENS6_IJNSC_ILi128EEESH_NSC_ILi64EEEEEENS_12float_e4m3_tEPNS6_IJlSD_NSC_ILi0EEEEEESK_SN_NS5_8TiledMMAINS5_8MMA_AtomIJNS5_4SM904GMMA31MMA_64x128x32_F32E4M3E4M3_SS_TNILNSR_7ScaleInE1ELST_1EEEEEENS5_6LayoutINS6_IJNSC_ILi2EEESD_SD_EEENS6_IJSD_SL_SL_EEEEENS6_IJNS5_10UnderscoreES11_S11_EEEEENS5_13SM90_TMA_LOADENS5_14ComposedLayoutINS5_7SwizzleILi2ELi4ELi3EEENS5_18smem_ptr_flag_bitsILi8EEENSW_INS6_IJNSC_ILi8EEESI_EEENS6_IJSI_SD_EEEEEEEvNS5_8identityES14_S1E_vS1F_EENS_8epilogue10collective18CollectiveEpilogueINS1H_30Sm90PtrArrayTmaWarpSpecializedILi4ELi2ELi16ELb1ELb0ELi2EEEJSJ_NS6_IJSH_NSC_ILi32EEEEEENS_6half_tEPNS6_IJSD_lSL_EEES1O_S1Q_NS1H_6fusion15FusionCallbacksIS1L_NS1R_17LinearCombinationIS1O_fS1O_fLNS_15FloatRoundStyleE2EEESJ_S1N_JEEES14_NS15_INS16_ILi3ELi4ELi3EEENS18_ILi16EEENSW_INS6_IJSI_S1A_EEENS6_IJSD_SI_EEEEEEENS5_17SM75_U16x8_LDSM_TENS5_14SM90_TMA_STOREES22_NS5_17SM90_U16x8_STSM_TENS5_9Copy_AtomIJNS5_17SM90_U32x4_STSM_NES1O_EEEvEEEvvEEEEvNT_6ParamsE)
        .other          _ZN7cutlass13device_kernelINS_4gemm6kernel13GemmUniversalINS1_17GroupProblemShapeIN4cute5tupleIJiiiEEEEENS1_10collective13CollectiveMmaINS1_39MainloopSm90ArrayTmaGmmaWarpSpecializedILi12ENS6_IJNS5_1CILi1EEESD_SD_EEENS1_55KernelPtrArrayTmaWarpSpecializedCooperativeFP8FastAccumEEENS6_IJNSC_ILi128EEESH_NSC_ILi64EEEEEENS_12float_e4m3_tEPNS6_IJlSD_NSC_ILi0EEEEEESK_SN_NS5_8TiledMMAINS5_8MMA_AtomIJNS5_4SM904GMMA31MMA_64x128x32_F32E4M3E4M3_SS_TNILNSR_7ScaleInE1ELST_1EEEEEENS5_6LayoutINS6_IJNSC_ILi2EEESD_SD_EEENS6_IJSD_SL_SL_EEEEENS6_IJNS5_10UnderscoreES11_S11_EEEEENS5_13SM90_TMA_LOADENS5_14ComposedLayoutINS5_7SwizzleILi2ELi4ELi3EEENS5_18smem_ptr_flag_bitsILi8EEENSW_INS6_IJNSC_ILi8EEESI_EEENS6_IJSI_SD_EEEEEEEvNS5_8identityES14_S1E_vS1F_EENS_8epilogue10collective18CollectiveEpilogueINS1H_30Sm90PtrArrayTmaWarpSpecializedILi4ELi2ELi16ELb1ELb0ELi2EEEJSJ_NS6_IJSH_NSC_ILi32EEEEEENS_6half_tEPNS6_IJSD_lSL_EEES1O_S1Q_NS1H_6fusion15FusionCallbacksIS1L_NS1R_17LinearCombinationIS1O_fS1O_fLNS_15FloatRoundStyleE2EEESJ_S1N_JEEES14_NS15_INS16_ILi3ELi4ELi3EEENS18_ILi16EEENSW_INS6_IJSI_S1A_EEENS6_IJSD_SI_EEEEEEENS5_17SM75_U16x8_LDSM_TENS5_14SM90_TMA_STOREES22_NS5_17SM90_U16x8_STSM_TENS5_9Copy_AtomIJNS5_17SM90_U32x4_STSM_NES1O_EEEvEEEvvEEEEvNT_6ParamsE,@"STO_CUDA_ENTRY STV_DEFAULT"
_ZN7cutlass13device_kernelINS_4gemm6kernel13GemmUniversalINS1_17GroupProblemShapeIN4cute5tupleIJiiiEEEEENS1_10collective13CollectiveMmaINS1_39MainloopSm90ArrayTmaGmmaWarpSpecializedILi12ENS6_IJNS5_1CILi1EEESD_SD_EEENS1_55KernelPtrArrayTmaWarpSpecializedCooperativeFP8FastAccumEEENS6_IJNSC_ILi128EEESH_NSC_ILi64EEEEEENS_12float_e4m3_tEPNS6_IJlSD_NSC_ILi0EEEEEESK_SN_NS5_8TiledMMAINS5_8MMA_AtomIJNS5_4SM904GMMA31MMA_64x128x32_F32E4M3E4M3_SS_TNILNSR_7ScaleInE1ELST_1EEEEEENS5_6LayoutINS6_IJNSC_ILi2EEESD_SD_EEENS6_IJSD_SL_SL_EEEEENS6_IJNS5_10UnderscoreES11_S11_EEEEENS5_13SM90_TMA_LOADENS5_14ComposedLayoutINS5_7SwizzleILi2ELi4ELi3EEENS5_18smem_ptr_flag_bitsILi8EEENSW_INS6_IJNSC_ILi8EEESI_EEENS6_IJSI_SD_EEEEEEEvNS5_8identityES14_S1E_vS1F_EENS_8epilogue10collective18CollectiveEpilogueINS1H_30Sm90PtrArrayTmaWarpSpecializedILi4ELi2ELi16ELb1ELb0ELi2EEEJSJ_NS6_IJSH_NSC_ILi32EEEEEENS_6half_tEPNS6_IJSD_lSL_EEES1O_S1Q_NS1H_6fusion15FusionCallbacksIS1L_NS1R_17LinearCombinationIS1O_fS1O_fLNS_15FloatRoundStyleE2EEESJ_S1N_JEEES14_NS15_INS16_ILi3ELi4ELi3EEENS18_ILi16EEENSW_INS6_IJSI_S1A_EEENS6_IJSD_SI_EEEEEEENS5_17SM75_U16x8_LDSM_TENS5_14SM90_TMA_STOREES22_NS5_17SM90_U16x8_STSM_TENS5_9Copy_AtomIJNS5_17SM90_U32x4_STSM_NES1O_EEEvEEEvvEEEEvNT_6ParamsE:
[----:B------:R-:W1:Y:S08]  /*0000*/  LDC R1, c[0x0][0x28] ;  /* 0x00000a00ff017b82 */ /* 0x000e700000000800 */
[----:B------:R-:W2:Y:S01]  /*0010*/  LDC.64 R6, c[0x0][0x918] ;  /* 0x00024600ff067b82 */ /* 0x000ea20000000a00 */
[----:B------:R-:W-:Y:S01]  /*0020*/  ULDC.64 UR58, c[0x0][0x208] ;  /* 0x00008200003a7ab9 */ /* 0x000fe20000000a00 */
[----:B------:R-:W3:Y:S01]  /*0030*/  S2R R33, SR_TID.X ;  /* 0x0000000000217919 */ /* 0x000ee20000002100 */
[----:B------:R-:W-:Y:S01]  /*0040*/  ULDC UR4, c[0x0][0x910] ;  /* 0x0002440000047ab9 */ /* 0x000fe20000000800 */
[----:B------:R-:W-:Y:S01]  /*0050*/  ULDC.64 UR20, c[0x0][0x8d0] ;  /* 0x0002340000147ab9 */ /* 0x000fe20000000a00 */
[----:B------:R-:W-:Y:S01]  /*0060*/  ULDC.64 UR14, c[0x0][0x8c8] ;  /* 0x00023200000e7ab9 */ /* 0x000fe20000000a00 */
[----:B------:R-:W-:Y:S01]  /*0070*/  ULDC UR5, c[0x0][0x908] ;  /* 0x0002420000057ab9 */ /* 0x000fe20000000800 */
[----:B------:R-:W-:Y:S01]  /*0080*/  CS2R R8, SRZ ;  /* 0x0000000000087805 */ /* 0x000fe2000001ff00 */
[----:B------:R-:W-:Y:S01]  /*0090*/  S2UR UR40, SR_CTAID.X ;  /* 0x00000000002879c3 */ /* 0x000fe20000002500 */
[----:B------:R-:W-:Y:S01]  /*00a0*/  ULDC.64 UR22, c[0x0][0x8e8] ;  /* 0x00023a0000167ab9 */ /* 0x000fe20000000a00 */
[----:B------:R-:W-:Y:S01]  /*00b0*/  ULDC.64 UR16, c[0x0][0x8e0] ;  /* 0x0002380000107ab9 */ /* 0x000fe20000000a00 */
[----:B--2---:R-:W2:Y:S01]  /*00c0*/  LDG.E R2, desc[UR58][R6.64] ;  /* 0x0000003a06027981 */ /* 0x004ea2000c1e1900 */
[----:B------:R-:W-:-:S03]  /*00d0*/  IMAD.U32 R3, RZ, RZ, UR4 ;  /* 0x00000004ff037e24 */ /* 0x000fc6000f8e00ff */
[----:B------:R-:W4:Y:S01]  /*00e0*/  LDG.E R0, desc[UR58][R6.64+0x4] ;  /* 0x0000043a06007981 */ /* 0x000f22000c1e1900 */
[----:B---3--:R-:W-:-:S04]  /*00f0*/  LOP3.LUT R34, R33, 0x1f, RZ, 0xc0, !PT ;  /* 0x0000001f21227812 */ /* 0x008fc800078ec0ff */
[----:B------:R-:W-:Y:S01]  /*0100*/  ISETP.GE.AND P0, PT, R34, R3, PT ;  /* 0x000000032200720c */ /* 0x000fe20003f06270 */
[----:B------:R-:W3:Y:S01]  /*0110*/  S2UR UR4, SR_CTAID.Y ;  /* 0x00000000000479c3 */ /* 0x000ee20000002600 */
[----:B------:R-:W-:-:S04]  /*0120*/  UISETP.NE.U32.AND UP0, UPT, UR20, URZ, UPT ;  /* 0x0000003f1400728c */ /* 0x000fc8000bf05070 */
[----:B------:R-:W-:-:S07]  /*0130*/  UISETP.NE.AND.EX UP0, UPT, UR21, URZ, UPT, UP0 ;  /* 0x0000003f1500728c */ /* 0x000fce000bf05300 */
[----:B------:R-:W1:Y:S01]  /*0140*/  @!P0 LDC.64 R4, c[0x0][0x918] ;  /* 0x00024600ff048b82 */ /* 0x000e620000000a00 */
[----:B------:R-:W-:-:S03]  /*0150*/  UISETP.NE.AND UP3, UPT, UR5, 0x1, UPT ;  /* 0x000000010500788c */ /* 0x000fc6000bf65270 */
[----:B------:R-:W-:-:S08]  /*0160*/  @UP0 ULDC UR8, c[0x0][0x8dc] ;  /* 0x0002370000080ab9 */ /* 0x000fd00000000800 */
[----:B------:R-:W-:Y:S01]  /*0170*/  @UP3 ULDC UR12, c[0x0][0x10] ;  /* 0x00000400000c3ab9 */ /* 0x000fe20000000800 */
[----:B------:R-:W-:Y:S02]  /*0180*/  @UP3 UMOV UR5, URZ ;  /* 0x0000003f00053c82 */ /* 0x000fe40008000000 */
[----:B---3--:R-:W-:Y:S01]  /*0190*/  @UP3 UIMAD.WIDE.U32 UR12, UR40, UR12, UR4 ;  /* 0x0000000c280c32a5 */ /* 0x008fe2000f8e0004 */
[----:B------:R-:W-:Y:S01]  /*01a0*/  @UP3 UMOV UR9, URZ ;  /* 0x0000003f00093c82 */ /* 0x000fe20008000000 */
[----:B-1----:R-:W-:Y:S02]  /*01b0*/  @!P0 IMAD.WIDE.U32 R4, R34, 0xc, R4 ;  /* 0x0000000c22048825 */ /* 0x002fe400078e0004 */
[----:B------:R-:W-:-:S03]  /*01c0*/  @UP3 UIADD3 UR9, UR13, UR9, URZ ;  /* 0x000000090d093290 */ /* 0x000fc6000fffe03f */
[----:B------:R-:W-:Y:S01]  /*01d0*/  @UP3 UMOV UR10, UR12 ;  /* 0x0000000c000a3c82 */ /* 0x000fe20008000000 */
[----:B------:R1:W5:Y:S04]  /*01e0*/  @!P0 LDG.E R8, desc[UR58][R4.64] ;  /* 0x0000003a04088981 */ /* 0x000368000c1e1900 */
[----:B------:R1:W5:Y:S01]  /*01f0*/  @!P0 LDG.E R9, desc[UR58][R4.64+0x4] ;  /* 0x0000043a04098981 */ /* 0x000362000c1e1900 */
[----:B------:R-:W-:Y:S01]  /*0200*/  ISETP.NE.U32.AND P0, PT, RZ, UR22, PT ;  /* 0x00000016ff007c0c */ /* 0x000fe2000bf05070 */
[----:B------:R-:W-:Y:S01]  /*0210*/  @!UP3 ULDC UR5, c[0x0][0xc] ;  /* 0x000003000005bab9 */ /* 0x000fe20000000800 */
[----:B------:R-:W-:Y:S02]  /*0220*/  UMOV UR41, URZ ;  /* 0x0000003f00297c82 */ /* 0x000fe40008000000 */
[----:B------:R-:W-:Y:S01]  /*0230*/  ISETP.NE.AND.EX P0, PT, RZ, UR23, PT, P0 ;  /* 0x00000017ff007c0c */ /* 0x000fe2000bf05300 */
[----:B------:R-:W-:-:S07]  /*0240*/  @!UP3 UIMAD.WIDE.U32 UR4, UR5, UR4, UR40 ;  /* 0x000000040504b2a5 */ /* 0x000fce000f8e0028 */
[----:B------:R-:W-:Y:S01]  /*0250*/  @!UP3 UMOV UR9, UR5 ;  /* 0x000000050009bc82 */ /* 0x000fe20008000000 */
[----:B------:R-:W-:Y:S01]  /*0260*/  @!UP3 UMOV UR10, UR4 ;  /* 0x00000004000abc82 */ /* 0x000fe20008000000 */
[----:B--2---:R-:W-:-:S13]  /*0270*/  R2UR UR11, R2 ;  /* 0x00000000020b72ca */ /* 0x004fda00000e0000 */
[----:B------:R-:W-:-:S04]  /*0280*/  UIADD3 UR6, UP1, UR11, UR14, URZ ;  /* 0x0000000e0b067290 */ /* 0x000fc8000ff3e03f */
[----:B------:R-:W-:Y:S02]  /*0290*/  ULEA.HI.X.SX32 UR11, UR11, UR15, 0x1, UP1 ;  /* 0x0000000f0b0b7291 */ /* 0x000fe400088f0e3f */
[----:B------:R-:W-:Y:S01]  /*02a0*/  UIADD3 UR6, UP1, UR6, -0x1, URZ ;  /* 0xffffffff06067890 */ /* 0x000fe2000ff3e03f */
[----:B----4-:R-:W-:-:S03]  /*02b0*/  R2UR UR24, R0 ;  /* 0x00000000001872ca */ /* 0x010fc600000e0000 */
[----:B------:R-:W-:Y:S02]  /*02c0*/  UIADD3.X UR11, UR11, -0x1, URZ, UP1, !UPT ;  /* 0xffffffff0b0b7890 */ /* 0x000fe40008ffe43f */
[----:B------:R-:W-:-:S04]  /*02d0*/  @UP0 UIADD3 UR8, UP1, UR6, UR8, URZ ;  /* 0x0000000806080290 */ /* 0x000fc8000ff3e03f */
[----:B------:R-:W-:-:S04]  /*02e0*/  @UP0 UIADD3.X UR26, URZ, UR11, URZ, UP1, !UPT ;  /* 0x0000000b3f1a0290 */ /* 0x000fc80008ffe43f */
[----:B------:R-:W-:Y:S02]  /*02f0*/  @UP0 UIMAD.WIDE.U32 UR18, UR26, UR20, URZ ;  /* 0x000000141a1202a5 */ /* 0x000fe4000f8e003f */
[----:B------:R-:W-:Y:S02]  /*0300*/  @UP0 UIMAD.WIDE.U32 UR12, UR8, UR20, URZ ;  /* 0x00000014080c02a5 */ /* 0x000fe4000f8e003f */
[----:B------:R-:W-:Y:S02]  /*0310*/  @UP0 UIMAD.WIDE.U32 UR18, UP1, UR8, UR21, UR18 ;  /* 0x00000015081202a5 */ /* 0x000fe4000f820012 */
[----:B------:R-:W-:Y:S02]  /*0320*/  UIADD3 UR7, UP2, UR24, UR16, URZ ;  /* 0x0000001018077290 */ /* 0x000fe4000ff5e03f */
[----:B------:R-:W-:Y:S02]  /*0330*/  @UP0 UIADD3.X UR25, URZ, URZ, URZ, UP1, !UPT ;  /* 0x0000003f3f190290 */ /* 0x000fe40008ffe43f */
[----:B------:R-:W-:-:S02]  /*0340*/  @UP0 UIADD3 URZ, UP1, UR13, UR18, URZ ;  /* 0x000000120d3f0290 */ /* 0x000fc4000ff3e03f */
[----:B------:R-:W-:-:S03]  /*0350*/  ULEA.HI.X.SX32 UR8, UR24, UR17, 0x1, UP2 ;  /* 0x0000001118087291 */ /* 0x000fc600090f0e3f */
[----:B------:R-:W-:Y:S02]  /*0360*/  @UP0 UMOV UR24, UR19 ;  /* 0x0000001300180c82 */ /* 0x000fe40008000000 */
[----:B------:R-:W-:Y:S02]  /*0370*/  @UP0 UIMAD.WIDE.U32.X UR12, UR26, UR21, UR24, UP1 ;  /* 0x000000151a0c02a5 */ /* 0x000fe400088e0418 */
[----:B------:R-:W-:-:S04]  /*0380*/  UIADD3 UR19, UP1, UR7, -0x1, URZ ;  /* 0xffffffff07137890 */ /* 0x000fc8000ff3e03f */
[----:B------:R-:W-:Y:S01]  /*0390*/  UIADD3.X UR5, UR8, -0x1, URZ, UP1, !UPT ;  /* 0xffffffff08057890 */ /* 0x000fe20008ffe43f */
[----:B------:R-:W-:Y:S01]  /*03a0*/  @UP0 UMOV UR6, UR12 ;  /* 0x0000000c00060c82 */ /* 0x000fe20008000000 */
[----:B------:R-:W-:Y:S01]  /*03b0*/  @UP0 UMOV UR11, UR13 ;  /* 0x0000000d000b0c82 */ /* 0x000fe20008000000 */
[----:B-1----:R-:W-:Y:S09]  /*03c0*/  @!P0 BRA `(.L_x_0) ;  /* 0x00000000002c8947 */ /* 0x002ff20003800000 */
[----:B------:R-:W-:Y:S02]  /*03d0*/  ULDC UR7, c[0x0][0x8f4] ;  /* 0x00023d0000077ab9 */ /* 0x000fe40000000800 */
[----:B------:R-:W-:-:S04]  /*03e0*/  UIADD3 UR7, UP1, UR19, UR7, URZ ;  /* 0x0000000713077290 */ /* 0x000fc8000ff3e03f */
[----:B------:R-:W-:-:S04]  /*03f0*/  UIADD3.X UR8, URZ, UR5, URZ, UP1, !UPT ;  /* 0x000000053f087290 */ /* 0x000fc80008ffe43f */
[----:B------:R-:W-:-:S04]  /*0400*/  UIMAD.WIDE.U32 UR4, UR8, UR22, URZ ;  /* 0x00000016080472a5 */ /* 0x000fc8000f8e003f */
[----:B------:R-:W-:Y:S02]  /*0410*/  UIMAD.WIDE.U32 UR12, UP1, UR7, UR23, UR4 ;  /* 0x00000017070c72a5 */ /* 0x000fe4000f820004 */
[----:B------:R-:W-:Y:S02]  /*0420*/  UIMAD.WIDE.U32 UR4, UR7, UR22, URZ ;  /* 0x00000016070472a5 */ /* 0x000fe4000f8e003f */
[----:B------:R-:W-:Y:S02]  /*0430*/  UIADD3.X UR19, URZ, URZ, URZ, UP1, !UPT ;  /* 0x0000003f3f137290 */ /* 0x000fe40008ffe43f */
[----:B------:R-:W-:Y:S01]  /*0440*/  UIADD3 URZ, UP1, UR5, UR12, URZ ;  /* 0x0000000c053f7290 */ /* 0x000fe2000ff3e03f */
[----:B------:R-:W-:-:S03]  /*0450*/  UMOV UR18, UR13 ;  /* 0x0000000d00127c82 */ /* 0x000fc60008000000 */
[----:B------:R-:W-:-:S07]  /*0460*/  UIMAD.WIDE.U32.X UR4, UR8, UR23, UR18, UP1 ;  /* 0x00000017080472a5 */ /* 0x000fce00088e0412 */
[----:B------:R-:W-:-:S05]  /*0470*/  UMOV UR19, UR4 ;  /* 0x0000000400137c82 */ /* 0x000fca0008000000 */
.L_x_0:
[----:B------:R-:W-:Y:S01]  /*0480*/  ULDC UR8, c[0x0][0x934] ;  /* 0x00024d0000087ab9 */ /* 0x000fe20000000800 */
[----:B------:R-:W-:Y:S01]  /*0490*/  ULDC UR7, c[0x0][0x904] ;  /* 0x0002410000077ab9 */ /* 0x000fe20000000800 */
[----:B------:R-:W-:Y:S01]  /*04a0*/  ULDC UR4, c[0x0][0x938] ;  /* 0x00024e0000047ab9 */ /* 0x000fe20000000800 */
[----:B------:R-:W-:Y:S01]  /*04b0*/  USHF.L.U32 UR8, UR8, UR7, URZ ;  /* 0x0000000708087299 */ /* 0x000fe2000800063f */
[----:B------:R-:W-:Y:S01]  /*04c0*/  SHF.R.U32.HI R13, RZ, 0x5, R33 ;  /* 0x00000005ff0d7819 */ /* 0x000fe20000011621 */
[----:B------:R-:W-:Y:S01]  /*04d0*/  USHF.L.U32 UR7, UR4, UR7, URZ ;  /* 0x0000000704077299 */ /* 0x000fe2000800063f */
[----:B------:R-:W-:Y:S01]  /*04e0*/  ULDC UR18, c[0x0][0x8d8] ;  /* 0x0002360000127ab9 */ /* 0x000fe20000000800 */
[----:B------:R-:W-:Y:S02]  /*04f0*/  ULDC UR28, c[0x0][0x8f0] ;  /* 0x00023c00001c7ab9 */ /* 0x000fe40000000800 */
[----:B------:R-:W-:Y:S01]  /*0500*/  IMAD.U32 R10, RZ, RZ, UR8 ;  /* 0x00000008ff0a7e24 */ /* 0x000fe2000f8e00ff */
[----:B------:R-:W-:Y:S01]  /*0510*/  USHF.R.U64 UR11, UR6, UR18, UR11 ;  /* 0x00000012060b7299 */ /* 0x000fe2000800120b */
[----:B------:R-:W-:Y:S01]  /*0520*/  IMAD.U32 R11, RZ, RZ, UR7 ;  /* 0x00000007ff0b7e24 */ /* 0x000fe2000f8e00ff */
[----:B------:R-:W-:-:S02]  /*0530*/  USHF.R.U64 UR6, UR19, UR28, UR5 ;  /* 0x0000001c13067299 */ /* 0x000fc40008001205 */
[----:B------:R-:W-:Y:S01]  /*0540*/  IABS R0, R10 ;  /* 0x0000000a00007213 */ /* 0x000fe20000000000 */
[----:B------:R-:W-:Y:S01]  /*0550*/  UIADD3 UR11, UR11, -0x1, UR8 ;  /* 0xffffffff0b0b7890 */ /* 0x000fe2000fffe008 */
[----:B------:R-:W-:Y:S01]  /*0560*/  IABS R2, R11 ;  /* 0x0000000b00027213 */ /* 0x000fe20000000000 */
[----:B------:R-:W-:Y:S01]  /*0570*/  UIADD3 UR6, UR6, -0x1, UR7 ;  /* 0xffffffff06067890 */ /* 0x000fe2000fffe007 */
[----:B------:R-:W-:Y:S01]  /*0580*/  R2UR UR27, R0 ;  /* 0x00000000001b72ca */ /* 0x000fe200000e0000 */
[----:B------:R-:W-:Y:S01]  /*0590*/  UMOV UR4, URZ ;  /* 0x0000003f00047c82 */ /* 0x000fe20008000000 */
[----:B------:R-:W-:Y:S01]  /*05a0*/  UISETP.GE.AND UP5, UPT, UR11, URZ, UPT ;  /* 0x0000003f0b00728c */ /* 0x000fe2000bfa6270 */
[----:B------:R-:W-:Y:S01]  /*05b0*/  IMAD.MOV.U32 R0, RZ, RZ, R2 ;  /* 0x000000ffff007224 */ /* 0x000fe200078e0002 */
[----:B------:R-:W-:Y:S01]  /*05c0*/  UISETP.NE.AND UP4, UPT, UR8, URZ, UPT ;  /* 0x0000003f0800728c */ /* 0x000fe2000bf85270 */
[----:B------:R-:W-:-:S03]  /*05d0*/  UMOV UR53, 0x1 ;  /* 0x0000000100357882 */ /* 0x000fc60000000000 */
[----:B------:R-:W-:-:S05]  /*05e0*/  R2UR UR26, R0 ;  /* 0x00000000001a72ca */ /* 0x000fca00000e0000 */
[----:B------:R-:W1:Y:S08]  /*05f0*/  I2F.RP R0, UR27 ;  /* 0x0000001b00007d06 */ /* 0x000e700008209400 */
[----:B------:R-:W2:Y:S08]  /*0600*/  I2F.RP R4, UR26 ;  /* 0x0000001a00047d06 */ /* 0x000eb00008209400 */
[----:B-1----:R-:W1:Y:S08]  /*0610*/  MUFU.RCP R0, R0 ;  /* 0x0000000000007308 */ /* 0x002e700000001000 */
[----:B--2---:R-:W2:Y:S01]  /*0620*/  MUFU.RCP R4, R4 ;  /* 0x0000000400047308 */ /* 0x004ea20000001000 */
[----:B-1----:R-:W-:-:S02]  /*0630*/  VIADD R2, R0, 0xffffffe ;  /* 0x0ffffffe00027836 */ /* 0x002fc40000000000 */
[----:B------:R-:W-:-:S05]  /*0640*/  IMAD.U32 R0, RZ, RZ, UR11 ;  /* 0x0000000bff007e24 */ /* 0x000fca000f8e00ff */
[----:B------:R-:W1:Y:S01]  /*0650*/  F2I.FTZ.U32.TRUNC.NTZ R2, R2 ;  /* 0x0000000200027305 */ /* 0x000e62000021f000 */
[----:B------:R-:W-:Y:S01]  /*0660*/  IABS R0, R0 ;  /* 0x0000000000007213 */ /* 0x000fe20000000000 */
[----:B--2---:R-:W-:Y:S01]  /*0670*/  VIADD R5, R4, 0xffffffe ;  /* 0x0ffffffe04057836 */ /* 0x004fe20000000000 */
[----:B------:R-:W-:Y:S02]  /*0680*/  IABS R4, R10 ;  /* 0x0000000a00047213 */ /* 0x000fe40000000000 */
[----:B------:R-:W-:-:S03]  /*0690*/  R2UR UR31, R0 ;  /* 0x00000000001f72ca */ /* 0x000fc600000e0000 */
[----:B------:R-:W2:Y:S01]  /*06a0*/  F2I.FTZ.U32.TRUNC.NTZ R5, R5 ;  /* 0x0000000500057305 */ /* 0x000ea2000021f000 */
[----:B------:R-:W-:Y:S01]  /*06b0*/  IMAD.MOV R4, RZ, RZ, -R4 ;  /* 0x000000ffff047224 */ /* 0x000fe200078e0a04 */
[----:B-1----:R-:W-:Y:S01]  /*06c0*/  R2UR UR5, R2 ;  /* 0x00000000020572ca */ /* 0x002fe200000e0000 */
[----:B------:R-:W-:Y:S01]  /*06d0*/  IMAD.U32 R2, RZ, RZ, UR6 ;  /* 0x00000006ff027e24 */ /* 0x000fe2000f8e00ff */
[----:B--2---:R-:W-:-:S04]  /*06e0*/  R2UR UR13, R5 ;  /* 0x00000000050d72ca */ /* 0x004fc800000e0000 */
[----:B------:R-:W-:Y:S01]  /*06f0*/  IABS R5, R2 ;  /* 0x0000000200057213 */ /* 0x000fe20000000000 */
[----:B------:R-:W-:Y:S01]  /*0700*/  IMAD.MOV.U32 R2, RZ, RZ, R4 ;  /* 0x000000ffff027224 */ /* 0x000fe200078e0004 */
[----:B------:R-:W-:-:S05]  /*0710*/  IABS R4, R11 ;  /* 0x0000000b00047213 */ /* 0x000fca0000000000 */
[----:B------:R-:W-:Y:S01]  /*0720*/  UIADD3 UR12, URZ, -UR5, URZ ;  /* 0x800000053f0c7290 */ /* 0x000fe2000fffe03f */
[----:B------:R-:W-:Y:S01]  /*0730*/  IMAD.MOV.U32 R0, RZ, RZ, R5 ;  /* 0x000000ffff007224 */ /* 0x000fe200078e0005 */
[----:B------:R-:W-:Y:S02]  /*0740*/  R2UR UR29, R2 ;  /* 0x00000000021d72ca */ /* 0x000fe400000e0000 */
[----:B------:R-:W-:Y:S01]  /*0750*/  UIMAD UR12, UR12, UR27, URZ ;  /* 0x0000001b0c0c72a4 */ /* 0x000fe2000f8e023f */
[----:B------:R-:W-:Y:S01]  /*0760*/  IMAD.MOV R4, RZ, RZ, -R4 ;  /* 0x000000ffff047224 */ /* 0x000fe200078e0a04 */
[----:B------:R-:W1:Y:S01]  /*0770*/  SHFL.IDX PT, R2, R13, RZ, 0x1f ;  /* 0x00001fff0d027589 */ /* 0x000e6200000e0000 */
[----:B------:R-:W-:Y:S01]  /*0780*/  R2UR UR32, R0 ;  /* 0x00000000002072ca */ /* 0x000fe200000e0000 */
[----:B------:R-:W-:Y:S01]  /*0790*/  UIADD3 UR24, URZ, -UR13, URZ ;  /* 0x8000000d3f187290 */ /* 0x000fe2000fffe03f */
[----:B------:R-:W-:Y:S01]  /*07a0*/  IMAD.MOV.U32 R0, RZ, RZ, R4 ;  /* 0x000000ffff007224 */ /* 0x000fe200078e0004 */
[----:B------:R-:W-:-:S02]  /*07b0*/  UIMAD.WIDE.U32 UR4, UR5, UR12, UR4 ;  /* 0x0000000c050472a5 */ /* 0x000fc4000f8e0004 */
[----:B------:R-:W-:Y:S01]  /*07c0*/  UIMAD UR24, UR24, UR26, URZ ;  /* 0x0000001a181872a4 */ /* 0x000fe2000f8e023f */
[----:B------:R-:W-:Y:S01]  /*07d0*/  UMOV UR12, URZ ;  /* 0x0000003f000c7c82 */ /* 0x000fe20008000000 */
[----:B------:R-:W-:Y:S02]  /*07e0*/  R2UR UR30, R0 ;  /* 0x00000000001e72ca */ /* 0x000fe400000e0000 */
[----:B------:R-:W-:Y:S01]  /*07f0*/  UIMAD.WIDE.U32 UR24, UR13, UR24, UR12 ;  /* 0x000000180d1872a5 */ /* 0x000fe2000f8e000c */
[----:B------:R-:W-:Y:S02]  /*0800*/  SHF.R.U32.HI R0, RZ, 0x7, R33 ;  /* 0x00000007ff007819 */ /* 0x000fe40000011621 */
[----:B------:R-:W-:Y:S02]  /*0810*/  UMOV UR13, UR5 ;  /* 0x00000005000d7c82 */ /* 0x000fe40008000000 */
[----:B------:R-:W-:Y:S02]  /*0820*/  UIMAD.WIDE.U32 UR4, UR13, UR31, URZ ;  /* 0x0000001f0d0472a5 */ /* 0x000fe4000f8e003f */
[----:B------:R-:W-:Y:S01]  /*0830*/  UMOV UR19, UR25 ;  /* 0x0000001900137c82 */ /* 0x000fe20008000000 */
[----:B------:R-:W2:Y:S01]  /*0840*/  SHFL.IDX PT, R0, R0, RZ, 0x1f ;  /* 0x00001fff00007589 */ /* 0x000ea200000e0000 */
[----:B------:R-:W-:-:S02]  /*0850*/  UIMAD UR5, UR5, UR29, UR31 ;  /* 0x0000001d050572a4 */ /* 0x000fc4000f8e021f */
[----:B------:R-:W-:Y:S02]  /*0860*/  UIMAD.WIDE.U32 UR24, UR19, UR32, URZ ;  /* 0x00000020131872a5 */ /* 0x000fe4000f8e003f */
[----:B------:R-:W-:Y:S01]  /*0870*/  UISETP.GT.U32.AND UP1, UPT, UR27, UR5, UPT ;  /* 0x000000051b00728c */ /* 0x000fe2000bf24070 */
[----:B-1----:R-:W-:Y:S01]  /*0880*/  R2UR UR33, R2 ;  /* 0x00000000022172ca */ /* 0x002fe200000e0000 */
[----:B------:R-:W-:Y:S02]  /*0890*/  UIMAD UR25, UR25, UR30, UR32 ;  /* 0x0000001e191972a4 */ /* 0x000fe4000f8e0220 */
[----:B------:R-:W-:Y:S02]  /*08a0*/  ULOP3.LUT UR31, URZ, UR8, URZ, 0x33, !UPT ;  /* 0x000000083f1f7292 */ /* 0x000fe4000f8e333f */
[----:B------:R-:W-:Y:S02]  /*08b0*/  UISETP.GT.U32.AND UP2, UPT, UR26, UR25, UPT ;  /* 0x000000191a00728c */ /* 0x000fe4000bf44070 */
[----:B------:R-:W-:-:S03]  /*08c0*/  ULOP3.LUT UR32, URZ, UR7, URZ, 0x33, !UPT ;  /* 0x000000073f207292 */ /* 0x000fc6000f8e333f */
[----:B------:R-:W-:-:S03]  /*08d0*/  @!UP1 UIADD3 UR5, UR5, -UR27, URZ ;  /* 0x8000001b05059290 */ /* 0x000fc6000fffe03f */
[----:B------:R-:W-:Y:S02]  /*08e0*/  USHF.R.S32.HI UR4, URZ, 0x1f, UR33 ;  /* 0x0000001f3f047899 */ /* 0x000fe40008011421 */
[----:B------:R-:W-:Y:S01]  /*08f0*/  ISETP.NE.AND P1, PT, RZ, UR33, PT ;  /* 0x00000021ff007c0c */ /* 0x000fe2000bf25270 */
[----:B------:R-:W-:Y:S02]  /*0900*/  UISETP.GT.U32.AND UP6, UPT, UR27, UR5, UPT ;  /* 0x000000051b00728c */ /* 0x000fe4000bfc4070 */
[----:B------:R-:W-:Y:S01]  /*0910*/  @!UP2 UIADD3 UR25, UR25, -UR26, URZ ;  /* 0x8000001a1919a290 */ /* 0x000fe2000fffe03f */
[----:B--2---:R-:W-:Y:S01]  /*0920*/  R2UR UR12, R0 ;  /* 0x00000000000c72ca */ /* 0x004fe200000e0000 */
[----:B------:R-:W-:Y:S02]  /*0930*/  UISETP.NE.AND UP2, UPT, UR7, URZ, UPT ;  /* 0x0000003f0700728c */ /* 0x000fe4000bf45270 */
[----:B------:R-:W-:Y:S02]  /*0940*/  UISETP.GT.U32.AND UP1, UPT, UR26, UR25, UPT ;  /* 0x000000191a00728c */ /* 0x000fe4000bf24070 */
[----:B------:R-:W-:-:S03]  /*0950*/  ULEA.HI UR4, UR4, UR33, URZ, 0x2 ;  /* 0x0000002104047291 */ /* 0x000fc6000f8f103f */
[----:B------:R-:W-:Y:S02]  /*0960*/  @!UP6 UIADD3 UR5, UR5, -UR27, URZ ;  /* 0x8000001b0505e290 */ /* 0x000fe4000fffe03f */
[----:B------:R-:W-:Y:S02]  /*0970*/  UISETP.GE.AND UP6, UPT, UR6, URZ, UPT ;  /* 0x0000003f0600728c */ /* 0x000fe4000bfc6270 */
[----:B------:R-:W-:Y:S02]  /*0980*/  @!UP5 UIADD3 UR5, -UR5, URZ, URZ ;  /* 0x0000003f0505d290 */ /* 0x000fe4000fffe13f */
[----:B------:R-:W-:Y:S02]  /*0990*/  @!UP1 UIADD3 UR25, UR25, -UR26, URZ ;  /* 0x8000001a19199290 */ /* 0x000fe4000fffe03f */
[----:B------:R-:W-:Y:S02]  /*09a0*/  USEL UR5, UR31, UR5, !UP4 ;  /* 0x000000051f057287 */ /* 0x000fe4000e000000 */
[----:B------:R-:W-:-:S02]  /*09b0*/  ULOP3.LUT UR4, UR4, 0xfffffffc, URZ, 0xc0, !UPT ;  /* 0xfffffffc04047892 */ /* 0x000fc4000f8ec03f */
[----:B------:R-:W-:Y:S02]  /*09c0*/  UIADD3 UR5, UR11, -UR5, URZ ;  /* 0x800000050b057290 */ /* 0x000fe4000fffe03f */
[----:B------:R-:W-:Y:S02]  /*09d0*/  @!UP6 UIADD3 UR25, -UR25, URZ, URZ ;  /* 0x0000003f1919e290 */ /* 0x000fe4000fffe13f */
[----:B------:R-:W-:Y:S02]  /*09e0*/  UIADD3 UR54, UR33, -UR4, URZ ;  /* 0x8000000421367290 */ /* 0x000fe4000fffe03f */
[----:B------:R-:W-:Y:S02]  /*09f0*/  USEL UR25, UR32, UR25, !UP2 ;  /* 0x0000001920197287 */ /* 0x000fe4000d000000 */
[----:B------:R-:W-:Y:S02]  /*0a00*/  UISETP.NE.AND UP1, UPT, UR12, URZ, UPT ;  /* 0x0000003f0c00728c */ /* 0x000fe4000bf25270 */
[----:B------:R-:W-:-:S02]  /*0a10*/  UIADD3 UR25, UR6, -UR25, URZ ;  /* 0x8000001906197290 */ /* 0x000fc4000fffe03f */
[----:B------:R-:W-:Y:S02]  /*0a20*/  UISETP.EQ.AND UP5, UPT, UR54, 0x3, !UP1 ;  /* 0x000000033600788c */ /* 0x000fe4000cfa2270 */
[----:B------:R-:W-:Y:S02]  /*0a30*/  UIMAD UR24, UR5, UR25, URZ ;  /* 0x00000019051872a4 */ /* 0x000fe4000f8e023f */
[----:B------:R-:W-:Y:S02]  /*0a40*/  USEL UR4, UR25, UR5, !UP3 ;  /* 0x0000000519047287 */ /* 0x000fe4000d800000 */
[----:B------:R-:W-:Y:S02]  /*0a50*/  USHF.R.S32.HI UR25, URZ, 0x1f, UR24 ;  /* 0x0000001f3f197899 */ /* 0x000fe40008011418 */
[----:B------:R-:W-:Y:S01]  /*0a60*/  USHF.R.S32.HI UR5, URZ, 0x1f, UR4 ;  /* 0x0000001f3f057899 */ /* 0x000fe20008011404 */
[----:B------:R-:W-:Y:S01]  /*0a70*/  IMAD.U32 R6, RZ, RZ, UR24 ;  /* 0x00000018ff067e24 */ /* 0x000fe2000f8e00ff */
[----:B------:R-:W-:Y:S01]  /*0a80*/  USEL UR53, UR53, 0x2, UP5 ;  /* 0x0000000235357887 */ /* 0x000fe2000a800000 */
[----:B------:R-:W-:-:S02]  /*0a90*/  IMAD.U32 R4, RZ, RZ, UR4 ;  /* 0x00000004ff047e24 */ /* 0x000fc4000f8e00ff */
[----:B------:R-:W-:Y:S02]  /*0aa0*/  IMAD.U32 R7, RZ, RZ, UR25 ;  /* 0x00000019ff077e24 */ /* 0x000fe4000f8e00ff */
[----:B------:R-:W-:Y:S01]  /*0ab0*/  IMAD.U32 R5, RZ, RZ, UR5 ;  /* 0x00000005ff057e24 */ /* 0x000fe2000f8e00ff */
[----:B------:R-:W-:Y:S06]  /*0ac0*/  @P1 BRA `(.L_x_1) ;  /* 0x0000000000841947 */ /* 0x000fec0003800000 */
[----:B------:R-:W-:Y:S01]  /*0ad0*/  ELECT P1, URZ, PT ;  /* 0x00000000003f782f */ /* 0x000fe20003820000 */
[----:B------:R-:W-:-:S12]  /*0ae0*/  BSSY B0, `(.L_x_1) ;  /* 0x000001f000007945 */ /* 0x000fd80003800000 */
[----:B------:R-:W-:Y:S05]  /*0af0*/  @!P1 BRA `(.L_x_2) ;  /* 0x0000000000749947 */ /* 0x000fea0003800000 */
[----:B------:R-:W1:Y:S01]  /*0b00*/  S2UR UR6, SR_CgaCtaId ;  /* 0x00000000000679c3 */ /* 0x000e620000008800 */
[----:B------:R-:W-:Y:S01]  /*0b10*/  UMOV UR4, 0x400 ;  /* 0x0000040000047882 */ /* 0x000fe20000000000 */
[----:B------:R-:W-:Y:S01]  /*0b20*/  UMOV UR5, 0x1 ;  /* 0x0000000100057882 */ /* 0x000fe20000000000 */
[----:B------:R-:W-:Y:S02]  /*0b30*/  UMOV UR24, 0x140 ;  /* 0x0000014000187882 */ /* 0x000fe40000000000 */
[----:B------:R-:W-:-:S04]  /*0b40*/  UIADD3 UR24, -UR24, 0x100000, URZ ;  /* 0x0010000018187890 */ /* 0x000fc8000fffe13f */
[----:B------:R-:W-:Y:S02]  /*0b50*/  USHF.L.U32 UR25, UR24, 0xb, URZ ;  /* 0x0000000b18197899 */ /* 0x000fe4000800063f */
[----:B------:R-:W-:Y:S02]  /*0b60*/  USHF.L.U32 UR24, UR24, 0x1, URZ ;  /* 0x0000000118187899 */ /* 0x000fe4000800063f */
[----:B-1----:R-:W-:Y:S02]  /*0b70*/  ULEA UR6, UR6, UR4, 0x18 ;  /* 0x0000000406067291 */ /* 0x002fe4000f8ec03f */
[----:B------:R-:W-:-:S04]  /*0b80*/  UIADD3 UR4, -UR5, 0x100000, URZ ;  /* 0x0010000005047890 */ /* 0x000fc8000fffe13f */
[----:B------:R-:W-:Y:S02]  /*0b90*/  USHF.L.U32 UR5, UR4, 0xb, URZ ;  /* 0x0000000b04057899 */ /* 0x000fe4000800063f */
[----:B------:R-:W-:Y:S01]  /*0ba0*/  USHF.L.U32 UR4, UR4, 0x1, URZ ;  /* 0x0000000104047899 */ /* 0x000fe2000800063f */
[----:B------:R-:W1:Y:S11]  /*0bb0*/  FENCE.VIEW.ASYNC.S ;  /* 0x00000000000073c6 */ /* 0x000e760000000000 */
[----:B-1----:R1:W2:Y:S01]  /*0bc0*/  SYNCS.EXCH.64 URZ, [UR6+0x38400], UR4 ;  /* 0x03840004063f75b2 */ /* 0x0022a20008000100 */
[----:B------:R1:W3:Y:S01]  /*0bd0*/  SYNCS.EXCH.64 URZ, [UR6+0x38440], UR24 ;  /* 0x03844018063f75b2 */ /* 0x0002e20008000100 */
[----:B------:R1:W4:Y:S01]  /*0be0*/  SYNCS.EXCH.64 URZ, [UR6+0x38408], UR4 ;  /* 0x03840804063f75b2 */ /* 0x0003220008000100 */
[----:B------:R1:W1:Y:S01]  /*0bf0*/  SYNCS.EXCH.64 URZ, [UR6+0x38448], UR24 ;  /* 0x03844818063f75b2 */ /* 0x0002620008000100 */
        /* <DEDUP_REMOVED lines=12> */
[----:B------:R-:W-:Y:S01]  /*0cc0*/  NOP ;  /* 0x0000000000007918 */ /* 0x000fe20000000000 */
.L_x_2:
[----:B-1----:R-:W-:Y:S05]  /*0cd0*/  BSYNC B0 ;  /* 0x0000000000007941 */ /* 0x002fea0003800000 */
.L_x_1:
[----:B------:R-:W1:Y:S01]  /*0ce0*/  SHFL.IDX PT, R0, R13, RZ, 0x1f ;  /* 0x00001fff0d007589 */ /* 0x000e6200000e0000 */
[----:B------:R-:W-:Y:S01]  /*0cf0*/  UIADD3 UR33, UR12, -0x1, URZ ;  /* 0xffffffff0c217890 */ /* 0x000fe2000fffe03f */
[----:B------:R-:W-:Y:S01]  /*0d00*/  NOP ;  /* 0x0000000000007918 */ /* 0x000fe20000000000 */
[----:B------:R-:W-:Y:S02]  /*0d10*/  UISETP.LT.U32.AND UP6, UPT, UR54, 0x2, !UP1 ;  /* 0x000000023600788c */ /* 0x000fe4000cfc1070 */
[----:B------:R-:W-:Y:S02]  /*0d20*/  UISETP.GE.U32.AND UP5, UPT, UR33, 0x2, UPT ;  /* 0x000000022100788c */ /* 0x000fe4000bfa6070 */
[----:B------:R-:W-:-:S04]  /*0d30*/  USEL UR52, URZ, 0x1, !UP6 ;  /* 0x000000013f347887 */ /* 0x000fc8000f000000 */
[----:B------:R-:W-:Y:S01]  /*0d40*/  USEL UR52, UR52, 0x2, UP5 ;  /* 0x0000000234347887 */ /* 0x000fe2000a800000 */
[----:B-1----:R-:W-:-:S13]  /*0d50*/  ISETP.NE.AND P1, PT, R0, RZ, PT ;  /* 0x000000ff0000720c */ /* 0x002fda0003f25270 */
[----:B------:R-:W-:Y:S05]  /*0d60*/  @P1 BRA `(.L_x_3) ;  /* 0x0000000000a41947 */ /* 0x000fea0003800000 */
[----:B------:R-:W-:Y:S01]  /*0d70*/  ELECT P1, URZ, PT ;  /* 0x00000000003f782f */ /* 0x000fe20003820000 */
[----:B------:R-:W-:-:S12]  /*0d80*/  BSSY B0, `(.L_x_3) ;  /* 0x0000027000007945 */ /* 0x000fd80003800000 */
[----:B------:R-:W-:Y:S05]  /*0d90*/  @!P1 BRA `(.L_x_4) ;  /* 0x0000000000949947 */ /* 0x000fea0003800000 */
[----:B------:R-:W1:Y:S01]  /*0da0*/  S2UR UR5, SR_CgaCtaId ;  /* 0x00000000000579c3 */ /* 0x000e620000008800 */
[----:B------:R-:W-:Y:S01]  /*0db0*/  UMOV UR4, 0x400 ;  /* 0x0000040000047882 */ /* 0x000fe20000000000 */
[----:B------:R-:W-:Y:S01]  /*0dc0*/  UMOV UR24, 0x1 ;  /* 0x0000000100187882 */ /* 0x000fe20000000000 */
[----:B------:R-:W-:Y:S01]  /*0dd0*/  UMOV UR11, 0x100 ;  /* 0x00000100000b7882 */ /* 0x000fe20000000000 */
[----:B------:R-:W-:-:S04]  /*0de0*/  UIADD3 UR24, -UR24, 0x100000, URZ ;  /* 0x0010000018187890 */ /* 0x000fc8000fffe13f */
[----:B------:R-:W-:Y:S02]  /*0df0*/  USHF.L.U32 UR25, UR24, 0xb, URZ ;  /* 0x0000000b18197899 */ /* 0x000fe4000800063f */
[----:B------:R-:W-:Y:S02]  /*0e00*/  USHF.L.U32 UR24, UR24, 0x1, URZ ;  /* 0x0000000118187899 */ /* 0x000fe4000800063f */
[----:B-1----:R-:W-:Y:S02]  /*0e10*/  ULEA UR6, UR5, UR4, 0x18 ;  /* 0x0000000405067291 */ /* 0x002fe4000f8ec03f */
[----:B------:R-:W-:-:S04]  /*0e20*/  UIADD3 UR4, -UR11, 0x100000, URZ ;  /* 0x001000000b047890 */ /* 0x000fc8000fffe13f */
[----:B------:R-:W-:Y:S02]  /*0e30*/  USHF.L.U32 UR5, UR4, 0xb, URZ ;  /* 0x0000000b04057899 */ /* 0x000fe4000800063f */
[----:B------:R-:W-:Y:S01]  /*0e40*/  USHF.L.U32 UR4, UR4, 0x1, URZ ;  /* 0x0000000104047899 */ /* 0x000fe2000800063f */
[----:B------:R-:W1:Y:S03]  /*0e50*/  FENCE.VIEW.ASYNC.S ;  /* 0x00000000000073c6 */ /* 0x000e660000000000 */
[----:B-1----:R1:W1:Y:S08]  /*0e60*/  SYNCS.EXCH.64 URZ, [UR6+0x38480], UR24 ;  /* 0x03848018063f75b2 */ /* 0x0022700008000100 */
        /* <DEDUP_REMOVED lines=24> */
.L_x_4:
[----:B-1----:R-:W-:Y:S05]  /*0ff0*/  BSYNC B0 ;  /* 0x0000000000007941 */ /* 0x002fea0003800000 */
.L_x_3:
[----:B------:R-:W1:Y:S01]  /*1000*/  SHFL.IDX PT, R0, R13, RZ, 0x1f ;  /* 0x00001fff0d007589 */ /* 0x000e6200000e0000 */
[----:B------:R-:W-:Y:S01]  /*1010*/  UISETP.EQ.AND UP6, UPT, UR54, 0x2, !UP1 ;  /* 0x000000023600788c */ /* 0x000fe2000cfc2270 */
[----:B------:R-:W-:-:S03]  /*1020*/  NOP ;  /* 0x0000000000007918 */ /* 0x000fc60000000000 */
[----:B------:R-:W-:-:S04]  /*1030*/  USEL UR51, URZ, 0x1, !UP6 ;  /* 0x000000013f337887 */ /* 0x000fc8000f000000 */
[----:B------:R-:W-:Y:S01]  /*1040*/  USEL UR51, UR51, 0x2, UP5 ;  /* 0x0000000233337887 */ /* 0x000fe2000a800000 */
[----:B-1----:R-:W-:-:S13]  /*1050*/  ISETP.NE.AND P1, PT, R0, RZ, PT ;  /* 0x000000ff0000720c */ /* 0x002fda0003f25270 */
[----:B------:R-:W-:Y:S05]  /*1060*/  @P1 BRA `(.L_x_5) ;  /* 0x0000000000581947 */ /* 0x000fea0003800000 */
[----:B------:R-:W1:Y:S01]  /*1070*/  S2UR UR5, SR_CgaCtaId ;  /* 0x00000000000579c3 */ /* 0x000e620000008800 */
[----:B------:R-:W-:Y:S01]  /*1080*/  UMOV UR4, 0x400 ;  /* 0x0000040000047882 */ /* 0x000fe20000000000 */
[----:B------:R-:W-:Y:S01]  /*1090*/  UMOV UR11, 0x20 ;  /* 0x00000020000b7882 */ /* 0x000fe20000000000 */
[----:B------:R-:W-:Y:S01]  /*10a0*/  UMOV UR24, 0x100 ;  /* 0x0000010000187882 */ /* 0x000fe20000000000 */
[----:B------:R-:W-:Y:S01]  /*10b0*/  ELECT P1, URZ, PT ;  /* 0x00000000003f782f */ /* 0x000fe20003820000 */
        /* <DEDUP_REMOVED lines=8> */
[----:B-1----:R1:W1:Y:S01]  /*1140*/  SYNCS.EXCH.64 URZ, [UR6+0x38540], UR4 ;  /* 0x03854004063f75b2 */ /* 0x0022620008000100 */
        /* <DEDUP_REMOVED lines=8> */
.L_x_5:
[----:B------:R-:W2:Y:S01]  /*11d0*/  SHFL.IDX PT, R0, R13, RZ, 0x1f ;  /* 0x00001fff0d007589 */ /* 0x000ea200000e0000 */
[----:B------:R-:W-:Y:S01]  /*11e0*/  ELECT P1, URZ, PT ;  /* 0x00000000003f782f */ /* 0x000fe20003820000 */
[----:B------:R-:W3:Y:S01]  /*11f0*/  LDC.64 R14, c[0x0][0x8f8] ;  /* 0x00023e00ff0e7b82 */ /* 0x000ee20000000a00 */
[----:B-1----:R-:W-:Y:S01]  /*1200*/  UMOV UR4, 0x20 ;  /* 0x0000002000047882 */ /* 0x002fe20000000000 */
[----:B------:R-:W-:Y:S01]  /*1210*/  NOP ;  /* 0x0000000000007918 */ /* 0x000fe20000000000 */
[----:B------:R-:W-:Y:S01]  /*1220*/  ULDC UR39, c[0x0][0xc] ;  /* 0x0000030000277ab9 */ /* 0x000fe20000000800 */
[----:B------:R-:W-:Y:S02]  /*1230*/  IMAD.MOV.U32 R16, RZ, RZ, -0x1 ;  /* 0xffffffffff107424 */ /* 0x000fe400078e00ff */
[----:B------:R-:W-:Y:S02]  /*1240*/  IMAD.MOV.U32 R17, RZ, RZ, -0x1 ;  /* 0xffffffffff117424 */ /* 0x000fe400078e00ff */
[----:B------:R-:W-:Y:S01]  /*1250*/  IMAD.MOV.U32 R18, RZ, RZ, -0x1 ;  /* 0xffffffffff127424 */ /* 0x000fe200078e00ff */
[----:B--2---:R-:W-:Y:S01]  /*1260*/  ISETP.NE.OR P1, PT, R0, RZ, !P1 ;  /* 0x000000ff0000720c */ /* 0x004fe20004f25670 */
[----:B------:R-:W-:-:S12]  /*1270*/  IMAD.U32 R0, RZ, RZ, UR9 ;  /* 0x00000009ff007e24 */ /* 0x000fd8000f8e00ff */
[----:B------:R-:W-:Y:S01]  /*1280*/  VOTEU.ALL UP5, P1 ;  /* 0x00000000003f7886 */ /* 0x000fe200008a0000 */
[----:B------:R-:W-:-:S04]  /*1290*/  VOTEU.ALL UP6, P1 ;  /* 0x00000000003f7886 */ /* 0x000fc800008c0000 */
[----:B------:R-:W1:Y:S01]  /*12a0*/  @!UP5 S2UR UR11, SR_CgaCtaId ;  /* 0x00000000000bd9c3 */ /* 0x000e620000008800 */
[----:B------:R-:W-:Y:S01]  /*12b0*/  @!UP5 UMOV UR6, 0x400 ;  /* 0x000004000006d882 */ /* 0x000fe20000000000 */
[----:B------:R-:W-:-:S04]  /*12c0*/  @!UP5 UIADD3 UR4, -UR4, 0x100000, URZ ;  /* 0x001000000404d890 */ /* 0x000fc8000fffe13f */
[----:B------:R-:W-:Y:S02]  /*12d0*/  @!UP5 USHF.L.U32 UR5, UR4, 0xb, URZ ;  /* 0x0000000b0405d899 */ /* 0x000fe4000800063f */
[----:B------:R-:W-:Y:S02]  /*12e0*/  @!UP5 USHF.L.U32 UR4, UR4, 0x1, URZ ;  /* 0x000000010404d899 */ /* 0x000fe4000800063f */
[----:B-1----:R-:W-:Y:S01]  /*12f0*/  @!UP5 ULEA UR6, UR11, UR6, 0x18 ;  /* 0x000000060b06d291 */ /* 0x002fe2000f8ec03f */
[----:B------:R-:W-:Y:S01]  /*1300*/  VOTEU.ALL UP5, P1 ;  /* 0x00000000003f7886 */ /* 0x000fe200008a0000 */
[----:B---3--:R-:W-:Y:S01]  /*1310*/  ISETP.LE.U32.AND P1, PT, R14, UR10, PT ;  /* 0x0000000a0e007c0c */ /* 0x008fe2000bf23070 */
[----:B------:R-:W-:-:S03]  /*1320*/  UMOV UR11, URZ ;  /* 0x0000003f000b7c82 */ /* 0x000fc60008000000 */
[----:B------:R-:W-:Y:S01]  /*1330*/  ISETP.GE.U32.AND.EX P1, PT, R0, R15, PT, P1 ;  /* 0x0000000f0000720c */ /* 0x000fe20003f26110 */
[----:B------:R-:W1:Y:S05]  /*1340*/  FENCE.VIEW.ASYNC.S ;  /* 0x00000000000073c6 */ /* 0x000e6a0000000000 */
[----:B-1----:R-:W4:Y:S01]  /*1350*/  @!UP5 SYNCS.EXCH.64 URZ, [UR6+0x38580], UR4 ;  /* 0x03858004063fd5b2 */ /* 0x002f220008000100 */
[----:B------:R1:W4:Y:S01]  /*1360*/  @!UP6 SYNCS.EXCH.64 URZ, [UR6+0x38588], UR4 ;  /* 0x03858804063fe5b2 */ /* 0x0003220008000100 */
[----:B------:R-:W-:Y:S01]  /*1370*/  NOP ;  /* 0x0000000000007918 */ /* 0x000fe20000000000 */
[----:B-1----:R-:W-:Y:S01]  /*1380*/  ULDC.U8 UR4, c[0x0][0x900] ;  /* 0x0002400000047ab9 */ /* 0x002fe20000000000 */
[----:B------:R-:W-:Y:S01]  /*1390*/  UMOV UR6, URZ ;  /* 0x0000003f00067c82 */ /* 0x000fe20008000000 */
[----:B----4-:R-:W-:Y:S01]  /*13a0*/  BAR.SYNC.DEFER_BLOCKING 0x0 ;  /* 0x0000000000007b1d */ /* 0x010fe20000010000 */
[----:B------:R-:W-:-:S04]  /*13b0*/  ISETP.NE.AND P2, PT, RZ, UR4, PT ;  /* 0x00000004ff007c0c */ /* 0x000fc8000bf45270 */
[----:B------:R-:W-:Y:S01]  /*13c0*/  P2R R20, PR, RZ, 0x4 ;  /* 0x00000004ff147803 */ /* 0x000fe20000000000 */
[----:B------:R-:W-:Y:S01]  /*13d0*/  UMOV UR5, URZ ;  /* 0x0000003f00057c82 */ /* 0x000fe20008000000 */
[----:B------:R-:W-:-:S07]  /*13e0*/  UMOV UR4, URZ ;  /* 0x0000003f00047c82 */ /* 0x000fce0008000000 */
[----:B------:R-:W-:Y:S05]  /*13f0*/  @P2 BRA P1, `(.L_x_6) ;  /* 0x0000001400f42947 */ /* 0x000fea0000800000 */
[----:B------:R-:W-:Y:S01]  /*1400*/  IMAD.U32 R15, RZ, RZ, UR9 ;  /* 0x00000009ff0f7e24 */ /* 0x000fe2000f8e00ff */
[----:B------:R-:W-:Y:S01]  /*1410*/  ISETP.LE.U32.AND P1, PT, R6, UR10, PT ;  /* 0x0000000a06007c0c */ /* 0x000fe2000bf23070 */
[----:B------:R-:W-:Y:S01]  /*1420*/  UMOV UR5, URZ ;  /* 0x0000003f00057c82 */ /* 0x000fe20008000000 */
[----:B------:R-:W-:Y:S01]  /*1430*/  UMOV UR4, URZ ;  /* 0x0000003f00047c82 */ /* 0x000fe20008000000 */
[----:B------:R-:W-:Y:S01]  /*1440*/  UMOV UR11, URZ ;  /* 0x0000003f000b7c82 */ /* 0x000fe20008000000 */
[----:B------:R-:W-:Y:S01]  /*1450*/  ISETP.GE.U32.AND.EX P1, PT, R15, R7, PT, P1 ;  /* 0x000000070f00720c */ /* 0x000fe20003f26110 */
[----:B------:R-:W-:-:S12]  /*1460*/  UMOV UR6, URZ ;  /* 0x0000003f00067c82 */ /* 0x000fd80008000000 */
[----:B------:R-:W-:Y:S05]  /*1470*/  @!P1 BRA `(.L_x_7) ;  /* 0x0000001000c09947 */ /* 0x000fea0003800000 */
[----:B------:R-:W-:Y:S02]  /*1480*/  VIADD R2, R34, 0x20 ;  /* 0x0000002022027836 */ /* 0x000fe40000000000 */
[----:B------:R-:W-:Y:S02]  /*1490*/  IMAD.MOV.U32 R0, RZ, RZ, R34 ;  /* 0x000000ffff007224 */ /* 0x000fe400078e0022 */
[----:B-----5:R-:W-:Y:S01]  /*14a0*/  IMAD.MOV.U32 R12, RZ, RZ, R8 ;  /* 0x000000ffff0c7224 */ /* 0x020fe200078e0008 */
[----:B------:R-:W-:Y:S01]  /*14b0*/  ISETP.GE.AND P1, PT, R2, R3, PT ;  /* 0x000000030200720c */ /* 0x000fe20003f26270 */
[----:B------:R-:W-:-:S12]  /*14c0*/  IMAD.MOV.U32 R17, RZ, RZ, R9 ;  /* 0x000000ffff117224 */ /* 0x000fd800078e0009 */
[----:B------:R-:W1:Y:S01]  /*14d0*/  @!P1 LDC.64 R14, c[0x0][0x918] ;  /* 0x00024600ff0e9b82 */ /* 0x000e620000000a00 */
[----:B------:R-:W-:Y:S01]  /*14e0*/  @!P1 VIADD R7, R0, 0x20 ;  /* 0x0000002000079836 */ /* 0x000fe20000000000 */
[----:B------:R-:W-:Y:S02]  /*14f0*/  UIADD3 UR16, UP5, UR16, -0x1, URZ ;  /* 0xffffffff10107890 */ /* 0x000fe4000ffbe03f */
[----:B------:R-:W-:Y:S01]  /*1500*/  UIADD3 UR14, UP6, UR14, -0x1, URZ ;  /* 0xffffffff0e0e7890 */ /* 0x000fe2000ffde03f */
[----:B------:R-:W-:Y:S01]  /*1510*/  BSSY B0, `(.L_x_8) ;  /* 0x000004f000007945 */ /* 0x000fe20003800000 */
[----:B------:R-:W-:Y:S01]  /*1520*/  UIADD3.X UR17, UR17, -0x1, URZ, UP5, !UPT ;  /* 0xffffffff11117890 */ /* 0x000fe2000affe43f */
[----:B-1----:R-:W-:-:S05]  /*1530*/  @!P1 IMAD.WIDE R14, R7, 0xc, R14 ;  /* 0x0000000c070e9825 */ /* 0x002fca00078e020e */
[----:B------:R1:W5:Y:S04]  /*1540*/  @!P1 LDG.E R8, desc[UR58][R14.64] ;  /* 0x0000003a0e089981 */ /* 0x000368000c1e1900 */
[----:B------:R1:W5:Y:S01]  /*1550*/  @!P1 LDG.E R9, desc[UR58][R14.64+0x4] ;  /* 0x0000043a0e099981 */ /* 0x000362000c1e1900 */
[----:B------:R-:W-:Y:S01]  /*1560*/  ISETP.GE.AND P1, PT, R0, R3, PT ;  /* 0x000000030000720c */ /* 0x000fe20003f26270 */
[----:B------:R-:W-:Y:S01]  /*1570*/  UIADD3.X UR15, UR15, -0x1, URZ, UP6, !UPT ;  /* 0xffffffff0f0f7890 */ /* 0x000fe2000b7fe43f */
[----:B------:R-:W-:Y:S01]  /*1580*/  CS2R R6, SRZ ;  /* 0x0000000000067805 */ /* 0x000fe2000001ff00 */
[----:B------:R-:W-:Y:S01]  /*1590*/  UIADD3 UR4, UR8, -0x1, URZ ;  /* 0xffffffff08047890 */ /* 0x000fe2000fffe03f */
[----:B------:R-:W-:Y:S01]  /*15a0*/  IMAD.MOV.U32 R27, RZ, RZ, 0x7fffffff ;  /* 0x7fffffffff1b7424 */ /* 0x000fe200078e00ff */
[----:B------:R-:W-:Y:S01]  /*15b0*/  UIADD3 UR5, UR7, -0x1, URZ ;  /* 0xffffffff07057890 */ /* 0x000fe2000fffe03f */
[----:B------:R-:W-:-:S07]  /*15c0*/  IMAD.MOV.U32 R29, RZ, RZ, RZ ;  /* 0x000000ffff1d7224 */ /* 0x000fce00078e00ff */
[----:B-1----:R-:W-:Y:S05]  /*15d0*/  @P1 BRA `(.L_x_9) ;  /* 0x0000000400081947 */ /* 0x002fea0003800000 */
[----:B------:R-:W-:Y:S02]  /*15e0*/  PLOP3.LUT P3, PT, PT, PT, UP0, 0x80, 0x0 ;  /* 0x000000000000781c */ /* 0x000fe40003f6f008 */
[C---:B------:R-:W-:Y:S02]  /*15f0*/  IADD3 R21, P2, R17.reuse, UR16, RZ ;  /* 0x0000001011157c10 */ /* 0x040fe4000ff5e0ff */
[C---:B------:R-:W-:Y:S02]  /*1600*/  IADD3 R23, P1, R12.reuse, UR14, RZ ;  /* 0x0000000e0c177c10 */ /* 0x040fe4000ff3e0ff */
[----:B------:R-:W-:Y:S02]  /*1610*/  LEA.HI.X.SX32 R22, R17, UR17, 0x1, P2 ;  /* 0x0000001111167c11 */ /* 0x000fe400090f0eff */
[----:B------:R-:W-:-:S05]  /*1620*/  LEA.HI.X.SX32 R12, R12, UR15, 0x1, P1 ;  /* 0x0000000f0c0c7c11 */ /* 0x000fca00088f0eff */
[----:B------:R-:W-:Y:S05]  /*1630*/  @!P3 BRA `(.L_x_10) ;  /* 0x000000000030b947 */ /* 0x000fea0003800000 */
[----:B------:R-:W-:Y:S02]  /*1640*/  ULDC UR6, c[0x0][0x8dc] ;  /* 0x0002370000067ab9 */ /* 0x000fe40000000800 */
[----:B------:R-:W-:-:S05]  /*1650*/  IADD3 R17, P1, R23, UR6, RZ ;  /* 0x0000000617117c10 */ /* 0x000fca000ff3e0ff */
[----:B------:R-:W-:-:S04]  /*1660*/  IMAD.X R23, RZ, RZ, R12, P1 ;  /* 0x000000ffff177224 */ /* 0x000fc800008e060c */
[----:B------:R-:W-:-:S04]  /*1670*/  IMAD.WIDE.U32 R4, R23, UR20, RZ ;  /* 0x0000001417047c25 */ /* 0x000fc8000f8e00ff */
[----:B------:R-:W-:-:S04]  /*1680*/  IMAD.WIDE.U32 R14, P1, R17, UR21, R4 ;  /* 0x00000015110e7c25 */ /* 0x000fc8000f820004 */
[----:B------:R-:W-:-:S04]  /*1690*/  IMAD.WIDE.U32 R4, R17, UR20, RZ ;  /* 0x0000001411047c25 */ /* 0x000fc8000f8e00ff */
[----:B------:R-:W-:Y:S01]  /*16a0*/  IMAD.X R19, RZ, RZ, RZ, P1 ;  /* 0x000000ffff137224 */ /* 0x000fe200008e06ff */
[----:B------:R-:W-:Y:S01]  /*16b0*/  IADD3 RZ, P1, R5, R14, RZ ;  /* 0x0000000e05ff7210 */ /* 0x000fe20007f3e0ff */
[----:B------:R-:W-:-:S04]  /*16c0*/  IMAD.MOV.U32 R18, RZ, RZ, R15 ;  /* 0x000000ffff127224 */ /* 0x000fc800078e000f */
[----:B------:R-:W-:-:S04]  /*16d0*/  IMAD.WIDE.U32.X R4, R23, UR21, R18, P1 ;  /* 0x0000001517047c25 */ /* 0x000fc800088e0412 */
[----:B------:R-:W-:Y:S02]  /*16e0*/  IMAD.MOV.U32 R23, RZ, RZ, R4 ;  /* 0x000000ffff177224 */ /* 0x000fe400078e0004 */
[----:B------:R-:W-:-:S07]  /*16f0*/  IMAD.MOV.U32 R12, RZ, RZ, R5 ;  /* 0x000000ffff0c7224 */ /* 0x000fce00078e0005 */
.L_x_10:
        /* <DEDUP_REMOVED lines=13> */
.L_x_11:
[----:B------:R-:W-:Y:S02]  /*17d0*/  SHF.R.U64 R5, R23, UR18, R12 ;  /* 0x0000001217057c19 */ /* 0x000fe4000800120c */
[----:B------:R-:W-:-:S03]  /*17e0*/  SHF.R.U64 R4, R21, UR28, R22 ;  /* 0x0000001c15047c19 */ /* 0x000fc60008001216 */
[----:B------:R-:W-:Y:S02]  /*17f0*/  VIADD R17, R5, UR4 ;  /* 0x0000000405117c36 */ /* 0x000fe40008000000 */
[----:B------:R-:W-:-:S03]  /*1800*/  VIADD R14, R4, UR5 ;  /* 0x00000005040e7c36 */ /* 0x000fc60008000000 */
[----:B------:R-:W-:Y:S02]  /*1810*/  IABS R15, R17 ;  /* 0x00000011000f7213 */ /* 0x000fe40000000000 */
[----:B------:R-:W-:-:S03]  /*1820*/  IABS R12, R14 ;  /* 0x0000000e000c7213 */ /* 0x000fc60000000000 */
[----:B------:R-:W-:-:S04]  /*1830*/  IMAD.HI.U32 R4, R15, UR13, RZ ;  /* 0x0000000d0f047c27 */ /* 0x000fc8000f8e00ff */
[----:B------:R-:W-:-:S04]  /*1840*/  IMAD.HI.U32 R5, R12, UR19, RZ ;  /* 0x000000130c057c27 */ /* 0x000fc8000f8e00ff */
[----:B------:R-:W-:Y:S02]  /*1850*/  IMAD R4, R4, UR29, R15 ;  /* 0x0000001d04047c24 */ /* 0x000fe4000f8e020f */
[----:B------:R-:W-:Y:S02]  /*1860*/  IMAD R5, R5, UR30, R12 ;  /* 0x0000001e05057c24 */ /* 0x000fe4000f8e020c */
[----:B------:R-:W-:Y:S01]  /*1870*/  IMAD.U32 R15, RZ, RZ, UR31 ;  /* 0x0000001fff0f7e24 */ /* 0x000fe2000f8e00ff */
[----:B------:R-:W-:Y:S01]  /*1880*/  ISETP.LT.U32.AND P1, PT, R4, UR27, PT ;  /* 0x0000001b04007c0c */ /* 0x000fe2000bf21070 */
[----:B------:R-:W-:Y:S01]  /*1890*/  IMAD.U32 R12, RZ, RZ, UR32 ;  /* 0x00000020ff0c7e24 */ /* 0x000fe2000f8e00ff */
[----:B------:R-:W-:-:S11]  /*18a0*/  ISETP.LT.U32.AND P2, PT, R5, UR26, PT ;  /* 0x0000001a05007c0c */ /* 0x000fd6000bf41070 */
[----:B------:R-:W-:Y:S01]  /*18b0*/  @!P1 VIADD R4, R4, -UR27 ;  /* 0x8000001b04049c36 */ /* 0x000fe20008000000 */
[----:B------:R-:W-:Y:S01]  /*18c0*/  ISETP.GE.AND P1, PT, R14, RZ, PT ;  /* 0x000000ff0e00720c */ /* 0x000fe20003f26270 */
[----:B------:R-:W-:Y:S01]  /*18d0*/  @!P2 VIADD R5, R5, -UR26 ;  /* 0x8000001a0505ac36 */ /* 0x000fe20008000000 */
[----:B------:R-:W-:Y:S02]  /*18e0*/  ISETP.GE.AND P2, PT, R17, RZ, PT ;  /* 0x000000ff1100720c */ /* 0x000fe40003f46270 */
[----:B------:R-:W-:Y:S02]  /*18f0*/  ISETP.LT.U32.AND P3, PT, R4, UR27, PT ;  /* 0x0000001b04007c0c */ /* 0x000fe4000bf61070 */
[----:B------:R-:W-:-:S11]  /*1900*/  ISETP.LT.U32.AND P4, PT, R5, UR26, PT ;  /* 0x0000001a05007c0c */ /* 0x000fd6000bf81070 */
[----:B------:R-:W-:Y:S01]  /*1910*/  @!P3 VIADD R4, R4, -UR27 ;  /* 0x8000001b0404bc36 */ /* 0x000fe20008000000 */
[----:B------:R-:W-:Y:S01]  /*1920*/  PLOP3.LUT P3, PT, PT, PT, UP4, 0x80, 0x0 ;  /* 0x000000000000781c */ /* 0x000fe20003f6f048 */
[----:B------:R-:W-:Y:S01]  /*1930*/  @!P4 VIADD R5, R5, -UR26 ;  /* 0x8000001a0505cc36 */ /* 0x000fe20008000000 */
[----:B------:R-:W-:Y:S01]  /*1940*/  PLOP3.LUT P4, PT, PT, PT, UP2, 0x80, 0x0 ;  /* 0x000000000000781c */ /* 0x000fe20003f8f028 */
[----:B------:R-:W-:Y:S02]  /*1950*/  @!P2 IMAD.MOV R4, RZ, RZ, -R4 ;  /* 0x000000ffff04a224 */ /* 0x000fe400078e0a04 */
[----:B------:R-:W-:Y:S01]  /*1960*/  @!P1 IMAD.MOV R5, RZ, RZ, -R5 ;  /* 0x000000ffff059224 */ /* 0x000fe200078e0a05 */
[----:B------:R-:W-:Y:S02]  /*1970*/  PLOP3.LUT P1, PT, PT, PT, UP3, 0x80, 0x0 ;  /* 0x000000000000781c */ /* 0x000fe40003f2f038 */
[----:B------:R-:W-:Y:S02]  /*1980*/  SEL R4, R15, R4, !P3 ;  /* 0x000000040f047207 */ /* 0x000fe40005800000 */
[----:B------:R-:W-:-:S03]  /*1990*/  SEL R5, R12, R5, !P4 ;  /* 0x000000050c057207 */ /* 0x000fc60006000000 */
[----:B------:R-:W-:Y:S02]  /*19a0*/  IMAD.IADD R12, R17, 0x1, -R4 ;  /* 0x00000001110c7824 */ /* 0x000fe400078e0a04 */
[----:B------:R-:W-:-:S04]  /*19b0*/  IMAD.IADD R5, R14, 0x1, -R5 ;  /* 0x000000010e057824 */ /* 0x000fc800078e0a05 */
[----:B------:R-:W-:Y:S01]  /*19c0*/  IMAD R27, R12, R5, RZ ;  /* 0x000000050c1b7224 */ /* 0x000fe200078e02ff */
[----:B------:R-:W-:-:S04]  /*19d0*/  SEL R4, R5, R12, !P1 ;  /* 0x0000000c05047207 */ /* 0x000fc80004800000 */
[----:B------:R-:W-:Y:S02]  /*19e0*/  SHF.R.S32.HI R5, RZ, 0x1f, R4 ;  /* 0x0000001fff057819 */ /* 0x000fe40000011404 */
[----:B------:R-:W-:-:S07]  /*19f0*/  SHF.R.S32.HI R29, RZ, 0x1f, R27 ;  /* 0x0000001fff1d7819 */ /* 0x000fce000001141b */
.L_x_9:
[----:B------:R-:W-:Y:S05]  /*1a00*/  BSYNC B0 ;  /* 0x0000000000007941 */ /* 0x000fea0003800000 */
.L_x_8:
[----:B------:R-:W1:Y:S01]  /*1a10*/  SHFL.UP PT, R14, R27, 0x1, RZ ;  /* 0x042000001b0e7989 */ /* 0x000e6200000e00ff */
[C---:B------:R-:W-:Y:S02]  /*1a20*/  ISETP.NE.AND P2, PT, R34.reuse, RZ, PT ;  /* 0x000000ff2200720c */ /* 0x040fe40003f45270 */
[C---:B------:R-:W-:Y:S01]  /*1a30*/  ISETP.GE.U32.AND P3, PT, R34.reuse, 0x2, PT ;  /* 0x000000022200780c */ /* 0x040fe20003f66070 */
[----:B------:R-:W2:Y:S01]  /*1a40*/  SHFL.UP PT, R12, R29, 0x1, RZ ;  /* 0x042000001d0c7989 */ /* 0x000ea200000e00ff */
[C---:B------:R-:W-:Y:S02]  /*1a50*/  ISETP.GE.U32.AND P4, PT, R34.reuse, 0x4, PT ;  /* 0x000000042200780c */ /* 0x040fe40003f86070 */
[C---:B------:R-:W-:Y:S02]  /*1a60*/  ISETP.GE.U32.AND P5, PT, R34.reuse, 0x8, PT ;  /* 0x000000082200780c */ /* 0x040fe40003fa6070 */
[----:B------:R-:W-:Y:S02]  /*1a70*/  ISETP.GE.U32.AND P6, PT, R34, 0x10, PT ;  /* 0x000000102200780c */ /* 0x000fe40003fc6070 */
[----:B-1----:R-:W-:-:S02]  /*1a80*/  SEL R14, R14, RZ, P2 ;  /* 0x000000ff0e0e7207 */ /* 0x002fc40001000000 */
[----:B--2---:R-:W-:Y:S02]  /*1a90*/  SEL R12, R12, RZ, P2 ;  /* 0x000000ff0c0c7207 */ /* 0x004fe40001000000 */
[----:B------:R-:W-:-:S05]  /*1aa0*/  IADD3 R19, P1, R14, R27, RZ ;  /* 0x0000001b0e137210 */ /* 0x000fca0007f3e0ff */
[----:B------:R-:W-:Y:S01]  /*1ab0*/  IMAD.X R21, R12, 0x1, R29, P1 ;  /* 0x000000010c157824 */ /* 0x000fe200008e061d */
[----:B------:R-:W1:Y:S04]  /*1ac0*/  SHFL.UP PT, R14, R19, 0x2, RZ ;  /* 0x04400000130e7989 */ /* 0x000e6800000e00ff */
[----:B------:R-:W2:Y:S01]  /*1ad0*/  SHFL.UP PT, R12, R21, 0x2, RZ ;  /* 0x04400000150c7989 */ /* 0x000ea200000e00ff */
[----:B-1----:R-:W-:-:S04]  /*1ae0*/  SEL R14, R14, RZ, P3 ;  /* 0x000000ff0e0e7207 */ /* 0x002fc80001800000 */
[----:B------:R-:W-:Y:S02]  /*1af0*/  IADD3 R15, P1, R14, R19, RZ ;  /* 0x000000130e0f7210 */ /* 0x000fe40007f3e0ff */
[----:B--2---:R-:W-:-:S03]  /*1b00*/  SEL R12, R12, RZ, P3 ;  /* 0x000000ff0c0c7207 */ /* 0x004fc60001800000 */
[----:B------:R-:W1:Y:S02]  /*1b10*/  SHFL.UP PT, R14, R15, 0x4, RZ ;  /* 0x048000000f0e7989 */ /* 0x000e6400000e00ff */
[----:B------:R-:W-:-:S05]  /*1b20*/  IMAD.X R17, R12, 0x1, R21, P1 ;  /* 0x000000010c117824 */ /* 0x000fca00008e0615 */
        /* <DEDUP_REMOVED lines=15> */
[----:B--2---:R-:W-:-:S05]  /*1c20*/  SEL R12, R12, RZ, P6 ;  /* 0x000000ff0c0c7207 */ /* 0x004fca0003000000 */
[----:B------:R-:W-:Y:S01]  /*1c30*/  IMAD.X R19, R12, 0x1, R17, P1 ;  /* 0x000000010c137824 */ /* 0x000fe200008e0611 */
[----:B------:R-:W-:-:S04]  /*1c40*/  ISETP.GT.U32.AND P1, PT, R18, UR10, PT ;  /* 0x0000000a12007c0c */ /* 0x000fc8000bf24070 */
[----:B------:R-:W-:-:S13]  /*1c50*/  ISETP.GT.U32.AND.EX P1, PT, R19, UR9, PT, P1 ;  /* 0x0000000913007c0c */ /* 0x000fda000bf24110 */
[----:B------:R-:W-:-:S04]  /*1c60*/  VOTE.ANY R12, PT, P1 ;  /* 0x00000000000c7806 */ /* 0x000fc800008e0100 */
[----:B------:R-:W-:-:S13]  /*1c70*/  ISETP.NE.AND P1, PT, R12, RZ, PT ;  /* 0x000000ff0c00720c */ /* 0x000fda0003f25270 */
[----:B------:R-:W-:Y:S05]  /*1c80*/  @P1 BRA `(.L_x_12) ;  /* 0x00000008006c1947 */ /* 0x000fea0003800000 */
[----:B------:R-:W1:Y:S01]  /*1c90*/  LDC R3, c[0x0][0x910] ;  /* 0x00024400ff037b82 */ /* 0x000e620000000800 */
[----:B------:R-:W-:Y:S01]  /*1ca0*/  ULDC UR13, c[0x0][0x8f4] ;  /* 0x00023d00000d7ab9 */ /* 0x000fe20000000800 */
[----:B------:R-:W-:Y:S01]  /*1cb0*/  ULDC UR6, c[0x0][0x8dc] ;  /* 0x0002370000067ab9 */ /* 0x000fe20000000800 */
[----:B------:R-:W-:Y:S01]  /*1cc0*/  ULDC UR22, c[0x0][0x8d8] ;  /* 0x0002360000167ab9 */ /* 0x000fe20000000800 */
[----:B------:R-:W-:Y:S01]  /*1cd0*/  ULDC UR23, c[0x0][0x8f0] ;  /* 0x00023c0000177ab9 */ /* 0x000fe20000000800 */
[----:B------:R-:W-:Y:S01]  /*1ce0*/  ULDC.64 UR18, c[0x0][0x8d0] ;  /* 0x0002340000127ab9 */ /* 0x000fe20000000a00 */
[----:B------:R-:W-:-:S05]  /*1cf0*/  ULDC.64 UR20, c[0x0][0x8e8] ;  /* 0x00023a0000147ab9 */ /* 0x000fca0000000a00 */
.L_x_17:
[----:B------:R-:W-:Y:S02]  /*1d00*/  IMAD.MOV.U32 R0, RZ, RZ, R2 ;  /* 0x000000ffff007224 */ /* 0x000fe400078e0002 */
[----:B------:R-:W-:Y:S02]  /*1d10*/  VIADD R2, R2, 0x20 ;  /* 0x0000002002027836 */ /* 0x000fe40000000000 */
[----:B-----5:R-:W-:Y:S02]  /*1d20*/  IMAD.MOV.U32 R12, RZ, RZ, R8 ;  /* 0x000000ffff0c7224 */ /* 0x020fe400078e0008 */
[----:B------:R-:W-:Y:S01]  /*1d30*/  IMAD.MOV.U32 R17, RZ, RZ, R9 ;  /* 0x000000ffff117224 */ /* 0x000fe200078e0009 */
[----:B-1----:R-:W-:-:S13]  /*1d40*/  ISETP.GE.AND P1, PT, R2, R3, PT ;  /* 0x000000030200720c */ /* 0x002fda0003f26270 */
[----:B------:R-:W1:Y:S01]  /*1d50*/  @!P1 LDC.64 R6, c[0x0][0x918] ;  /* 0x00024600ff069b82 */ /* 0x000e620000000a00 */
[----:B------:R-:W-:Y:S01]  /*1d60*/  @!P1 VIADD R15, R0, 0x20 ;  /* 0x00000020000f9836 */ /* 0x000fe20000000000 */
[----:B------:R-:W-:Y:S01]  /*1d70*/  BSSY B0, `(.L_x_13) ;  /* 0x0000065000007945 */ /* 0x000fe20003800000 */
[----:B------:R-:W-:Y:S02]  /*1d80*/  IMAD.MOV.U32 R27, RZ, RZ, 0x7fffffff ;  /* 0x7fffffffff1b7424 */ /* 0x000fe400078e00ff */
[----:B-1----:R-:W-:-:S05]  /*1d90*/  @!P1 IMAD.WIDE R14, R15, 0xc, R6 ;  /* 0x0000000c0f0e9825 */ /* 0x002fca00078e0206 */
[----:B------:R1:W5:Y:S04]  /*1da0*/  @!P1 LDG.E R8, desc[UR58][R14.64] ;  /* 0x0000003a0e089981 */ /* 0x000368000c1e1900 */
[----:B------:R1:W5:Y:S01]  /*1db0*/  @!P1 LDG.E R9, desc[UR58][R14.64+0x4] ;  /* 0x0000043a0e099981 */ /* 0x000362000c1e1900 */
[----:B------:R-:W-:Y:S01]  /*1dc0*/  ISETP.GE.AND P1, PT, R0, R3, PT ;  /* 0x000000030000720c */ /* 0x000fe20003f26270 */
[----:B------:R-:W-:Y:S02]  /*1dd0*/  IMAD.MOV.U32 R29, RZ, RZ, RZ ;  /* 0x000000ffff1d7224 */ /* 0x000fe400078e00ff */
[----:B------:R1:W2:Y:S04]  /*1de0*/  SHFL.IDX PT, R6, R19, 0x1f, 0x1f ;  /* 0x03e01f0013067f89 */ /* 0x0002a800000e0000 */
[----:B------:R1:W3:Y:S06]  /*1df0*/  SHFL.IDX PT, R7, R18, 0x1f, 0x1f ;  /* 0x03e01f0012077f89 */ /* 0x0002ec00000e0000 */
[----:B------:R-:W-:Y:S05]  /*1e00*/  @P1 BRA `(.L_x_14) ;  /* 0x00000004006c1947 */ /* 0x000fea0003800000 */
[----:B------:R-:W-:Y:S02]  /*1e10*/  IABS R25, R11 ;  /* 0x0000000b00197213 */ /* 0x000fe40000000000 */
[C---:B------:R-:W-:Y:S02]  /*1e20*/  IADD3 R21, P1, R12.reuse, UR14, RZ ;  /* 0x0000000e0c157c10 */ /* 0x040fe4000ff3e0ff */
[----:B------:R-:W4:Y:S02]  /*1e30*/  I2F.RP R4, R25 ;  /* 0x0000001900047306 */ /* 0x000f240000209400 */
[----:B------:R-:W-:Y:S02]  /*1e40*/  LEA.HI.X.SX32 R22, R12, UR15, 0x1, P1 ;  /* 0x0000000f0c167c11 */ /* 0x000fe400088f0eff */
[----:B------:R-:W-:-:S04]  /*1e50*/  IADD3 R12, P1, R17, UR16, RZ ;  /* 0x00000010110c7c10 */ /* 0x000fc8000ff3e0ff */
[----:B------:R-:W-:Y:S02]  /*1e60*/  LEA.HI.X.SX32 R17, R17, UR17, 0x1, P1 ;  /* 0x0000001111117c11 */ /* 0x000fe400088f0eff */
[----:B------:R-:W-:Y:S01]  /*1e70*/  PLOP3.LUT P1, PT, PT, PT, UP0, 0x80, 0x0 ;  /* 0x000000000000781c */ /* 0x000fe20003f2f008 */
[----:B----4-:R-:W4:Y:S02]  /*1e80*/  MUFU.RCP R4, R4 ;  /* 0x0000000400047308 */ /* 0x010f240000001000 */
[----:B----4-:R-:W-:-:S06]  /*1e90*/  VIADD R5, R4, 0xffffffe ;  /* 0x0ffffffe04057836 */ /* 0x010fcc0000000000 */
[----:B------:R-:W4:Y:S02]  /*1ea0*/  F2I.FTZ.U32.TRUNC.NTZ R27, R5 ;  /* 0x00000005001b7305 */ /* 0x000f24000021f000 */
[----:B----4-:R-:W-:Y:S02]  /*1eb0*/  IMAD.MOV R24, RZ, RZ, -R27 ;  /* 0x000000ffff187224 */ /* 0x010fe400078e0a1b */
[----:B------:R-:W-:Y:S05]  /*1ec0*/  @!P1 BRA `(.L_x_15) ;  /* 0x00000000002c9947 */ /* 0x000fea0003800000 */
[----:B------:R-:W-:-:S05]  /*1ed0*/  IADD3 R21, P1, R21, UR6, RZ ;  /* 0x0000000615157c10 */ /* 0x000fca000ff3e0ff */
[----:B------:R-:W-:-:S04]  /*1ee0*/  IMAD.X R23, RZ, RZ, R22, P1 ;  /* 0x000000ffff177224 */ /* 0x000fc800008e0616 */
[----:B------:R-:W-:-:S04]  /*1ef0*/  IMAD.WIDE.U32 R4, R23, UR18, RZ ;  /* 0x0000001217047c25 */ /* 0x000fc8000f8e00ff */
[----:B-1----:R-:W-:-:S04]  /*1f00*/  IMAD.WIDE.U32 R14, P1, R21, UR19, R4 ;  /* 0x00000013150e7c25 */ /* 0x002fc8000f820004 */
[----:B------:R-:W-:-:S04]  /*1f10*/  IMAD.WIDE.U32 R4, R21, UR18, RZ ;  /* 0x0000001215047c25 */ /* 0x000fc8000f8e00ff */
[----:B------:R-:W-:Y:S01]  /*1f20*/  IMAD.X R19, RZ, RZ, RZ, P1 ;  /* 0x000000ffff137224 */ /* 0x000fe200008e06ff */
[----:B------:R-:W-:Y:S01]  /*1f30*/  IADD3 RZ, P1, R5, R14, RZ ;  /* 0x0000000e05ff7210 */ /* 0x000fe20007f3e0ff */
[----:B------:R-:W-:-:S04]  /*1f40*/  IMAD.MOV.U32 R18, RZ, RZ, R15 ;  /* 0x000000ffff127224 */ /* 0x000fc800078e000f */
[----:B------:R-:W-:-:S04]  /*1f50*/  IMAD.WIDE.U32.X R4, R23, UR19, R18, P1 ;  /* 0x0000001317047c25 */ /* 0x000fc800088e0412 */
[----:B------:R-:W-:Y:S02]  /*1f60*/  IMAD.MOV.U32 R21, RZ, RZ, R4 ;  /* 0x000000ffff157224 */ /* 0x000fe400078e0004 */
[----:B------:R-:W-:-:S07]  /*1f70*/  IMAD.MOV.U32 R22, RZ, RZ, R5 ;  /* 0x000000ffff167224 */ /* 0x000fce00078e0005 */
.L_x_15:
        /* <DEDUP_REMOVED lines=12> */
.L_x_16:
[----:B------:R-:W-:Y:S01]  /*2040*/  SHF.R.U64 R12, R12, UR23, R17 ;  /* 0x000000170c0c7c19 */ /* 0x000fe20008001211 */
[----:B------:R-:W-:Y:S01]  /*2050*/  IMAD.MOV.U32 R4, RZ, RZ, R24 ;  /* 0x000000ffff047224 */ /* 0x000fe200078e0018 */
[----:B------:R-:W-:Y:S02]  /*2060*/  IABS R5, R11 ;  /* 0x0000000b00057213 */ /* 0x000fe40000000000 */
[-C--:B-1----:R-:W-:Y:S01]  /*2070*/  IABS R18, R10.reuse ;  /* 0x0000000a00127213 */ /* 0x082fe20000000000 */
[----:B------:R-:W-:Y:S01]  /*2080*/  VIADD R15, R12, UR5 ;  /* 0x000000050c0f7c36 */ /* 0x000fe20008000000 */
[----:B------:R-:W-:Y:S01]  /*2090*/  SHF.R.U64 R21, R21, UR22, R22 ;  /* 0x0000001615157c19 */ /* 0x000fe20008001216 */
[----:B------:R-:W-:Y:S01]  /*20a0*/  IMAD R12, R4, R25, RZ ;  /* 0x00000019040c7224 */ /* 0x000fe200078e02ff */
[----:B------:R-:W-:Y:S01]  /*20b0*/  IABS R23, R10 ;  /* 0x0000000a00177213 */ /* 0x000fe20000000000 */
[----:B------:R-:W-:Y:S01]  /*20c0*/  IMAD.MOV R17, RZ, RZ, -R5 ;  /* 0x000000ffff117224 */ /* 0x000fe200078e0a05 */
[----:B------:R-:W-:Y:S01]  /*20d0*/  IABS R14, R15 ;  /* 0x0000000f000e7213 */ /* 0x000fe20000000000 */
[----:B------:R-:W-:-:S02]  /*20e0*/  IMAD.MOV.U32 R4, RZ, RZ, RZ ;  /* 0x000000ffff047224 */ /* 0x000fc400078e00ff */
[----:B------:R-:W-:Y:S02]  /*20f0*/  IMAD.MOV.U32 R5, RZ, RZ, R27 ;  /* 0x000000ffff057224 */ /* 0x000fe400078e001b */
[----:B------:R-:W-:-:S04]  /*2100*/  IMAD.HI.U32 R4, R27, R12, R4 ;  /* 0x0000000c1b047227 */ /* 0x000fc800078e0004 */
[----:B------:R-:W-:Y:S02]  /*2110*/  IMAD.MOV.U32 R12, RZ, RZ, R17 ;  /* 0x000000ffff0c7224 */ /* 0x000fe400078e0011 */
[----:B------:R-:W1:Y:S01]  /*2120*/  I2F.RP R17, R18 ;  /* 0x0000001200117306 */ /* 0x000e620000209400 */
[----:B------:R-:W-:Y:S02]  /*2130*/  IMAD.MOV.U32 R5, RZ, RZ, R14 ;  /* 0x000000ffff057224 */ /* 0x000fe400078e000e */
[----:B------:R-:W-:Y:S02]  /*2140*/  VIADD R14, R21, UR4 ;  /* 0x00000004150e7c36 */ /* 0x000fe40008000000 */
[----:B------:R-:W-:-:S03]  /*2150*/  IMAD.HI.U32 R4, R4, R5, RZ ;  /* 0x0000000504047227 */ /* 0x000fc600078e00ff */
[----:B------:R-:W-:Y:S01]  /*2160*/  IABS R21, R14 ;  /* 0x0000000e00157213 */ /* 0x000fe20000000000 */
[----:B------:R-:W-:-:S05]  /*2170*/  IMAD R12, R4, R12, R5 ;  /* 0x0000000c040c7224 */ /* 0x000fca00078e0205 */
[----:B------:R-:W-:Y:S01]  /*2180*/  ISETP.GT.U32.AND P1, PT, R25, R12, PT ;  /* 0x0000000c1900720c */ /* 0x000fe20003f24070 */
[----:B-1----:R-:W1:-:S12]  /*2190*/  MUFU.RCP R17, R17 ;  /* 0x0000001100117308 */ /* 0x002e580000001000 */
[----:B------:R-:W-:Y:S02]  /*21a0*/  @!P1 IMAD.IADD R12, R12, 0x1, -R25 ;  /* 0x000000010c0c9824 */ /* 0x000fe400078e0a19 */
[----:B-1----:R-:W-:Y:S02]  /*21b0*/  VIADD R4, R17, 0xffffffe ;  /* 0x0ffffffe11047836 */ /* 0x002fe40000000000 */
[----:B------:R-:W-:Y:S02]  /*21c0*/  IMAD.MOV R17, RZ, RZ, -R23 ;  /* 0x000000ffff117224 */ /* 0x000fe400078e0a17 */
[----:B------:R1:W4:Y:S02]  /*21d0*/  F2I.FTZ.U32.TRUNC.NTZ R5, R4 ;  /* 0x0000000400057305 */ /* 0x000324000021f000 */
[----:B-1----:R-:W-:Y:S02]  /*21e0*/  IMAD.MOV.U32 R4, RZ, RZ, RZ ;  /* 0x000000ffff047224 */ /* 0x002fe400078e00ff */
[----:B----4-:R-:W-:-:S04]  /*21f0*/  IMAD.MOV R19, RZ, RZ, -R5 ;  /* 0x000000ffff137224 */ /* 0x010fc800078e0a05 */
[----:B------:R-:W-:-:S04]  /*2200*/  IMAD R19, R19, R18, RZ ;  /* 0x0000001213137224 */ /* 0x000fc800078e02ff */
[----:B------:R-:W-:-:S04]  /*2210*/  IMAD.HI.U32 R22, R5, R19, R4 ;  /* 0x0000001305167227 */ /* 0x000fc800078e0004 */
[----:B------:R-:W-:-:S04]  /*2220*/  IMAD.MOV.U32 R5, RZ, RZ, R21 ;  /* 0x000000ffff057224 */ /* 0x000fc800078e0015 */
[----:B------:R-:W-:-:S04]  /*2230*/  IMAD.HI.U32 R4, R22, R5, RZ ;  /* 0x0000000516047227 */ /* 0x000fc800078e00ff */
[----:B------:R-:W-:-:S05]  /*2240*/  IMAD R5, R4, R17, R5 ;  /* 0x0000001104057224 */ /* 0x000fca00078e0205 */
[----:B------:R-:W-:-:S13]  /*2250*/  ISETP.GT.U32.AND P1, PT, R18, R5, PT ;  /* 0x000000051200720c */ /* 0x000fda0003f24070 */
[----:B------:R-:W-:Y:S01]  /*2260*/  @!P1 IMAD.IADD R5, R5, 0x1, -R18 ;  /* 0x0000000105059824 */ /* 0x000fe200078e0a12 */
[----:B------:R-:W-:-:S13]  /*2270*/  ISETP.GT.U32.AND P1, PT, R25, R12, PT ;  /* 0x0000000c1900720c */ /* 0x000fda0003f24070 */
[----:B------:R-:W-:Y:S01]  /*2280*/  @!P1 IMAD.IADD R12, R12, 0x1, -R25 ;  /* 0x000000010c0c9824 */ /* 0x000fe200078e0a19 */
[----:B------:R-:W-:-:S03]  /*2290*/  ISETP.GT.U32.AND P1, PT, R18, R5, PT ;  /* 0x000000051200720c */ /* 0x000fc60003f24070 */
[----:B------:R-:W-:-:S10]  /*22a0*/  IMAD.MOV.U32 R4, RZ, RZ, R12 ;  /* 0x000000ffff047224 */ /* 0x000fd400078e000c */
[----:B------:R-:W-:Y:S01]  /*22b0*/  @!P1 IMAD.IADD R5, R5, 0x1, -R18 ;  /* 0x0000000105059824 */ /* 0x000fe200078e0a12 */
[----:B------:R-:W-:-:S13]  /*22c0*/  ISETP.GE.AND P1, PT, R15, RZ, PT ;  /* 0x000000ff0f00720c */ /* 0x000fda0003f26270 */
[----:B------:R-:W-:Y:S01]  /*22d0*/  @!P1 IMAD.MOV R4, RZ, RZ, -R4 ;  /* 0x000000ffff049224 */ /* 0x000fe200078e0a04 */
[----:B------:R-:W-:-:S13]  /*22e0*/  ISETP.GE.AND P1, PT, R14, RZ, PT ;  /* 0x000000ff0e00720c */ /* 0x000fda0003f26270 */
[----:B------:R-:W-:Y:S01]  /*22f0*/  @!P1 IMAD.MOV R5, RZ, RZ, -R5 ;  /* 0x000000ffff059224 */ /* 0x000fe200078e0a05 */
[----:B------:R-:W-:-:S13]  /*2300*/  ISETP.NE.AND P1, PT, RZ, UR7, PT ;  /* 0x00000007ff007c0c */ /* 0x000fda000bf25270 */
[----:B------:R-:W-:Y:S02]  /*2310*/  @!P1 LOP3.LUT R4, RZ, UR7, RZ, 0x33, !PT ;  /* 0x00000007ff049c12 */ /* 0x000fe4000f8e33ff */
[----:B------:R-:W-:-:S03]  /*2320*/  ISETP.NE.AND P1, PT, RZ, UR8, PT ;  /* 0x00000008ff007c0c */ /* 0x000fc6000bf25270 */
[----:B------:R-:W-:-:S10]  /*2330*/  IMAD.IADD R4, R15, 0x1, -R4 ;  /* 0x000000010f047824 */ /* 0x000fd400078e0a04 */
[----:B------:R-:W-:Y:S02]  /*2340*/  @!P1 LOP3.LUT R5, RZ, UR8, RZ, 0x33, !PT ;  /* 0x00000008ff059c12 */ /* 0x000fe4000f8e33ff */
[----:B------:R-:W-:-:S03]  /*2350*/  PLOP3.LUT P1, PT, PT, PT, UP3, 0x80, 0x0 ;  /* 0x000000000000781c */ /* 0x000fc60003f2f038 */
[----:B------:R-:W-:-:S04]  /*2360*/  IMAD.IADD R5, R14, 0x1, -R5 ;  /* 0x000000010e057824 */ /* 0x000fc800078e0a05 */
[CC--:B------:R-:W-:Y:S01]  /*2370*/  IMAD R27, R4.reuse, R5.reuse, RZ ;  /* 0x00000005041b7224 */ /* 0x0c0fe200078e02ff */
[----:B------:R-:W-:-:S04]  /*2380*/  SEL R15, R4, R5, !P1 ;  /* 0x00000005040f7207 */ /* 0x000fc80004800000 */
[--C-:B------:R-:W-:Y:S01]  /*2390*/  SHF.R.S32.HI R5, RZ, 0x1f, R15.reuse ;  /* 0x0000001fff057819 */ /* 0x100fe2000001140f */
[----:B------:R-:W-:Y:S01]  /*23a0*/  IMAD.MOV.U32 R4, RZ, RZ, R15 ;  /* 0x000000ffff047224 */ /* 0x000fe200078e000f */
[----:B------:R-:W-:-:S07]  /*23b0*/  SHF.R.S32.HI R29, RZ, 0x1f, R27 ;  /* 0x0000001fff1d7819 */ /* 0x000fce000001141b */
.L_x_14:
[----:B------:R-:W-:Y:S05]  /*23c0*/  BSYNC B0 ;  /* 0x0000000000007941 */ /* 0x000fea0003800000 */
.L_x_13:
[----:B-1----:R-:W1:Y:S04]  /*23d0*/  SHFL.UP PT, R14, R27, 0x1, RZ ;  /* 0x042000001b0e7989 */ /* 0x002e6800000e00ff */
[----:B------:R-:W4:Y:S01]  /*23e0*/  SHFL.UP PT, R12, R29, 0x1, RZ ;  /* 0x042000001d0c7989 */ /* 0x000f2200000e00ff */
[----:B-1----:R-:W-:Y:S02]  /*23f0*/  SEL R14, R14, RZ, P2 ;  /* 0x000000ff0e0e7207 */ /* 0x002fe40001000000 */
[----:B----4-:R-:W-:Y:S02]  /*2400*/  SEL R12, R12, RZ, P2 ;  /* 0x000000ff0c0c7207 */ /* 0x010fe40001000000 */
[----:B------:R-:W-:-:S05]  /*2410*/  IADD3 R17, P1, R14, R27, RZ ;  /* 0x0000001b0e117210 */ /* 0x000fca0007f3e0ff */
[----:B------:R-:W-:Y:S01]  /*2420*/  IMAD.X R25, R12, 0x1, R29, P1 ;  /* 0x000000010c197824 */ /* 0x000fe200008e061d */
[----:B------:R-:W1:Y:S04]  /*2430*/  SHFL.UP PT, R14, R17, 0x2, RZ ;  /* 0x04400000110e7989 */ /* 0x000e6800000e00ff */
        /* <DEDUP_REMOVED lines=23> */
[----:B---3--:R-:W-:-:S05]  /*25b0*/  IADD3 R18, P1, R14, R7, RZ ;  /* 0x000000070e127210 */ /* 0x008fca0007f3e0ff */
[----:B--2---:R-:W-:Y:S01]  /*25c0*/  IMAD.X R19, R15, 0x1, R6, P1 ;  /* 0x000000010f137824 */ /* 0x004fe200008e0606 */
[----:B------:R-:W-:-:S04]  /*25d0*/  ISETP.GT.U32.AND P1, PT, R18, UR10, PT ;  /* 0x0000000a12007c0c */ /* 0x000fc8000bf24070 */
[----:B------:R-:W-:-:S13]  /*25e0*/  ISETP.GT.U32.AND.EX P1, PT, R19, UR9, PT, P1 ;  /* 0x0000000913007c0c */ /* 0x000fda000bf24110 */
[----:B------:R-:W-:-:S04]  /*25f0*/  VOTE.ANY R12, PT, P1 ;  /* 0x00000000000c7806 */ /* 0x000fc800008e0100 */
[----:B------:R-:W-:-:S13]  /*2600*/  ISETP.NE.AND P1, PT, R12, RZ, PT ;  /* 0x000000ff0c00720c */ /* 0x000fda0003f25270 */
[----:B------:R-:W-:Y:S05]  /*2610*/  @!P1 BRA `(.L_x_17) ;  /* 0xfffffff400b89947 */ /* 0x000fea000383ffff */
[----:B------:R-:W-:Y:S02]  /*2620*/  IMAD.MOV.U32 R18, RZ, RZ, R14 ;  /* 0x000000ffff127224 */ /* 0x000fe400078e000e */
[----:B------:R-:W-:-:S07]  /*2630*/  IMAD.MOV.U32 R19, RZ, RZ, R15 ;  /* 0x000000ffff137224 */ /* 0x000fce00078e000f */
.L_x_12:
[----:B------:R-:W1:Y:S08]  /*2640*/  BREV R12, R12 ;  /* 0x0000000c000c7301 */ /* 0x000e700000000000 */
[----:B-1----:R-:W1:Y:S02]  /*2650*/  FLO.U32.SH R17, R12 ;  /* 0x0000000c00117300 */ /* 0x002e6400000e0400 */
[----:B-1----:R-:W1:Y:S02]  /*2660*/  SHFL.IDX PT, R0, R0, R17, 0x1f ;  /* 0x00001f1100007589 */ /* 0x002e6400000e0000 */
[----:B-1----:R-:W-:-:S13]  /*2670*/  R2UR UR6, R0 ;  /* 0x00000000000672ca */ /* 0x002fda00000e0000 */
[----:B------:R-:W-:-:S05]  /*2680*/  VIADD R2, R34, UR6 ;  /* 0x0000000622027c36 */ /* 0x000fca0008000000 */
[----:B------:R-:W-:-:S13]  /*2690*/  ISETP.GE.AND P1, PT, R2, R3, PT ;  /* 0x000000030200720c */ /* 0x000fda0003f26270 */
[----:B------:R-:W1:Y:S02]  /*26a0*/  @!P1 LDC.64 R14, c[0x0][0x918] ;  /* 0x00024600ff0e9b82 */ /* 0x000e640000000a00 */
[----:B-1----:R-:W-:-:S05]  /*26b0*/  @!P1 IMAD.WIDE R14, R2, 0xc, R14 ;  /* 0x0000000c020e9825 */ /* 0x002fca00078e020e */
[----:B-----5:R1:W5:Y:S04]  /*26c0*/  @!P1 LDG.E R8, desc[UR58][R14.64] ;  /* 0x0000003a0e089981 */ /* 0x020368000c1e1900 */
[----:B------:R1:W5:Y:S01]  /*26d0*/  @!P1 LDG.E R9, desc[UR58][R14.64+0x4] ;  /* 0x0000043a0e099981 */ /* 0x000362000c1e1900 */
[----:B------:R-:W-:-:S03]  /*26e0*/  IADD3 R2, P1, P2, R18, R7, -R27 ;  /* 0x0000000712027210 */ /* 0x000fc60007a3e81b */
[----:B------:R-:W-:Y:S01]  /*26f0*/  SHFL.IDX PT, R7, R29, R17, 0x1f ;  /* 0x00001f111d077589 */ /* 0x000fe200000e0000 */
[----:B------:R-:W-:-:S03]  /*2700*/  IADD3.X R18, R19, R6, ~R29, P1, P2 ;  /* 0x0000000613127210 */ /* 0x000fc60000fe4c1d */
[----:B------:R-:W2:Y:S04]  /*2710*/  SHFL.IDX PT, R2, R2, R17, 0x1f ;  /* 0x00001f1102027589 */ /* 0x000ea800000e0000 */
[----:B------:R-:W3:Y:S04]  /*2720*/  SHFL.IDX PT, R18, R18, R17, 0x1f ;  /* 0x00001f1112127589 */ /* 0x000ee800000e0000 */
[----:B------:R1:W4:Y:S04]  /*2730*/  SHFL.IDX PT, R6, R27, R17, 0x1f ;  /* 0x00001f111b067589 */ /* 0x00032800000e0000 */
[----:B------:R1:W1:Y:S04]  /*2740*/  SHFL.IDX PT, R5, R5, R17, 0x1f ;  /* 0x00001f1105057589 */ /* 0x00026800000e0000 */
[----:B------:R1:W1:Y:S01]  /*2750*/  SHFL.IDX PT, R4, R4, R17, 0x1f ;  /* 0x00001f1104047589 */ /* 0x00026200000e0000 */
[----:B--2---:R-:W-:-:S02]  /*2760*/  R2UR UR5, R2 ;  /* 0x00000000020572ca */ /* 0x004fc400000e0000 */
[----:B---3--:R-:W-:-:S15]  /*2770*/  R2UR UR4, R18 ;  /* 0x00000000120472ca */ /* 0x008fde00000e0000 */
.L_x_7:
[----:B------:R-:W-:Y:S01]  /*2780*/  ISETP.LE.AND P1, PT, R3, UR6, PT ;  /* 0x0000000603007c0c */ /* 0x000fe2000bf23270 */
[----:B-1----:R-:W-:Y:S02]  /*2790*/  IMAD.MOV.U32 R17, RZ, RZ, -0x1 ;  /* 0xffffffffff117424 */ /* 0x002fe400078e00ff */
[----:B------:R-:W-:-:S10]  /*27a0*/  IMAD.MOV.U32 R18, RZ, RZ, -0x1 ;  /* 0xffffffffff127424 */ /* 0x000fd400078e00ff */
[----:B------:R-:W-:Y:S05]  /*27b0*/  @P1 BRA `(.L_x_6) ;  /* 0x0000000400041947 */ /* 0x000fea0003800000 */
[----:B------:R-:W-:Y:S01]  /*27c0*/  UIADD3 UR15, UP2, -UR5, UR10, URZ ;  /* 0x0000000a050f7290 */ /* 0x000fe2000ff5e13f */
[----:B------:R-:W1:Y:S01]  /*27d0*/  S2UR UR18, SR_CTAID.Y ;  /* 0x00000000001279c3 */ /* 0x000e620000002600 */
[----:B------:R-:W-:Y:S01]  /*27e0*/  ULDC UR17, c[0x0][0x8c0] ;  /* 0x0002300000117ab9 */ /* 0x000fe20000000800 */
[----:B------:R-:W-:Y:S01]  /*27f0*/  ULDC UR20, c[0x0][0x8b0] ;  /* 0x00022c0000147ab9 */ /* 0x000fe20000000800 */
[----:B------:R-:W-:Y:S01]  /*2800*/  UIADD3.X UR11, ~UR4, UR9, URZ, UP2, !UPT ;  /* 0x00000009040b7290 */ /* 0x000fe200097fe53f */
[--C-:B------:R-:W-:Y:S01]  /*2810*/  SHF.R.U32.HI R23, RZ, UR20, R5.reuse ;  /* 0x00000014ff177c19 */ /* 0x100fe20008011605 */
[----:B------:R-:W-:Y:S01]  /*2820*/  ULDC UR19, c[0x0][0x904] ;  /* 0x0002410000137ab9 */ /* 0x000fe20000000800 */
[----:B------:R-:W-:Y:S01]  /*2830*/  ULDC UR13, c[0x0][0x8a8] ;  /* 0x00022a00000d7ab9 */ /* 0x000fe20000000800 */
[----:B------:R-:W-:Y:S01]  /*2840*/  USHF.R.U32.HI UR16, URZ, UR17, UR11 ;  /* 0x000000113f107299 */ /* 0x000fe2000801160b */
[----:B------:R-:W-:Y:S01]  /*2850*/  SHF.R.U64 R16, R4, UR20, R5 ;  /* 0x0000001404107c19 */ /* 0x000fe20008001205 */
[----:B------:R-:W-:-:S02]  /*2860*/  USHF.R.U64 UR15, UR15, UR17, UR11 ;  /* 0x000000110f0f7299 */ /* 0x000fc4000800120b */
[----:B------:R-:W-:Y:S02]  /*2870*/  USHF.R.U32.HI UR14, URZ, UR20, UR16 ;  /* 0x000000143f0e7299 */ /* 0x000fe40008011610 */
[----:B------:R-:W-:Y:S02]  /*2880*/  UIADD3 UR13, UR13, -0x1, URZ ;  /* 0xffffffff0d0d7890 */ /* 0x000fe4000fffe03f */
[----:B------:R-:W-:Y:S02]  /*2890*/  USHF.R.U32.HI UR21, URZ, UR19, UR14 ;  /* 0x000000133f157299 */ /* 0x000fe4000801160e */
[----:B------:R-:W-:Y:S02]  /*28a0*/  USHF.R.U64 UR16, UR15, UR20, UR16 ;  /* 0x000000140f107299 */ /* 0x000fe40008001210 */
[----:B------:R-:W-:Y:S02]  /*28b0*/  ULOP3.LUT UR15, UR15, UR13, URZ, 0xc0, !UPT ;  /* 0x0000000d0f0f7292 */ /* 0x000fe4000f8ec03f */
[----:B------:R-:W-:Y:S01]  /*28c0*/  LOP3.LUT R0, R23, UR21, RZ, 0xfc, !PT ;  /* 0x0000001517007c12 */ /* 0x000fe2000f8efcff */
[----:B------:R-:W-:-:S02]  /*28d0*/  USHF.R.U64 UR14, UR16, UR19, UR14 ;  /* 0x00000013100e7299 */ /* 0x000fc4000800120e */
[----:B-1----:R-:W-:Y:S01]  /*28e0*/  USEL UR11, UR40, UR18, !UP3 ;  /* 0x00000012280b7287 */ /* 0x002fe2000d800000 */
[----:B------:R-:W-:-:S13]  /*28f0*/  ISETP.NE.U32.AND P1, PT, R0, RZ, PT ;  /* 0x000000ff0000720c */ /* 0x000fda0003f25070 */
[----:B------:R-:W-:Y:S05]  /*2900*/  @!P1 BRA `(.L_x_18) ;  /* 0x0000000000149947 */ /* 0x000fea0003800000 */
[----:B------:R-:W-:-:S07]  /*2910*/  MOV R12, 0x2930 ;  /* 0x00002930000c7802 */ /* 0x000fce0000000f00 */
[----:B----45:R-:W-:Y:S05]  /*2920*/  CALL.REL.NOINC `($__internal_0_$__cuda_sm20_div_u64) ;  /* 0x000000a800c47944 */ /* 0x030fea0003c00000 */
[----:B------:R-:W-:-:S04]  /*2930*/  IMAD.MOV R12, RZ, RZ, -R0 ;  /* 0x000000ffff0c7224 */ /* 0x000fc800078e0a00 */
[----:B------:R-:W-:Y:S01]  /*2940*/  IMAD R12, R16, R12, UR14 ;  /* 0x0000000e100c7e24 */ /* 0x000fe2000f8e020c */
[----:B------:R-:W-:Y:S06]  /*2950*/  BRA `(.L_x_19) ;  /* 0x0000000000507947 */ /* 0x000fec0003800000 */
.L_x_18:
[----:B------:R-:W1:Y:S01]  /*2960*/  I2F.U32.RP R0, R16 ;  /* 0x0000001000007306 */ /* 0x000e620000209000 */
[----:B------:R-:W-:-:S07]  /*2970*/  ISETP.NE.U32.AND P3, PT, R16, RZ, PT ;  /* 0x000000ff1000720c */ /* 0x000fce0003f65070 */
[----:B-1----:R-:W1:Y:S02]  /*2980*/  MUFU.RCP R0, R0 ;  /* 0x0000000000007308 */ /* 0x002e640000001000 */
[----:B-1----:R-:W-:-:S06]  /*2990*/  VIADD R2, R0, 0xffffffe ;  /* 0x0ffffffe00027836 */ /* 0x002fcc0000000000 */
[----:B------:R1:W2:Y:S02]  /*29a0*/  F2I.FTZ.U32.TRUNC.NTZ R3, R2 ;  /* 0x0000000200037305 */ /* 0x0002a4000021f000 */
[----:B-1----:R-:W-:Y:S02]  /*29b0*/  IMAD.MOV.U32 R2, RZ, RZ, RZ ;  /* 0x000000ffff027224 */ /* 0x002fe400078e00ff */
[----:B--2---:R-:W-:-:S04]  /*29c0*/  IMAD.MOV R15, RZ, RZ, -R3 ;  /* 0x000000ffff0f7224 */ /* 0x004fc800078e0a03 */
[----:B------:R-:W-:-:S04]  /*29d0*/  IMAD R15, R15, R16, RZ ;  /* 0x000000100f0f7224 */ /* 0x000fc800078e02ff */
[----:B------:R-:W-:-:S06]  /*29e0*/  IMAD.HI.U32 R3, R3, R15, R2 ;  /* 0x0000000f03037227 */ /* 0x000fcc00078e0002 */
[----:B------:R-:W-:-:S04]  /*29f0*/  IMAD.HI.U32 R0, R3, UR14, RZ ;  /* 0x0000000e03007c27 */ /* 0x000fc8000f8e00ff */
[----:B------:R-:W-:-:S04]  /*2a00*/  IMAD.MOV R3, RZ, RZ, -R0 ;  /* 0x000000ffff037224 */ /* 0x000fc800078e0a00 */
[----:B------:R-:W-:-:S05]  /*2a10*/  IMAD R3, R16, R3, UR14 ;  /* 0x0000000e10037e24 */ /* 0x000fca000f8e0203 */
[----:B------:R-:W-:-:S13]  /*2a20*/  ISETP.GE.U32.AND P1, PT, R3, R16, PT ;  /* 0x000000100300720c */ /* 0x000fda0003f26070 */
[----:B------:R-:W-:Y:S02]  /*2a30*/  @P1 IMAD.IADD R3, R3, 0x1, -R16 ;  /* 0x0000000103031824 */ /* 0x000fe400078e0a10 */
[----:B------:R-:W-:-:S03]  /*2a40*/  @P1 VIADD R0, R0, 0x1 ;  /* 0x0000000100001836 */ /* 0x000fc60000000000 */
[----:B------:R-:W-:-:S13]  /*2a50*/  ISETP.GE.U32.AND P2, PT, R3, R16, PT ;  /* 0x000000100300720c */ /* 0x000fda0003f46070 */
[----:B------:R-:W-:Y:S01]  /*2a60*/  @P2 VIADD R0, R0, 0x1 ;  /* 0x0000000100002836 */ /* 0x000fe20000000000 */
[----:B------:R-:W-:-:S05]  /*2a70*/  @!P3 LOP3.LUT R0, RZ, R16, RZ, 0x33, !PT ;  /* 0x00000010ff00b212 */ /* 0x000fca00078e33ff */
[----:B------:R-:W-:-:S04]  /*2a80*/  IMAD.MOV R12, RZ, RZ, -R0 ;  /* 0x000000ffff0c7224 */ /* 0x000fc800078e0a00 */
[----:B------:R-:W-:-:S07]  /*2a90*/  IMAD R12, R16, R12, UR14 ;  /* 0x0000000e100c7e24 */ /* 0x000fce000f8e020c */
.L_x_19:
[----:B------:R-:W1:Y:S01]  /*2aa0*/  LDC R15, c[0x0][0x8a8] ;  /* 0x00022a00ff0f7b82 */ /* 0x000e620000000800 */
[----:B------:R-:W-:Y:S01]  /*2ab0*/  ULDC UR14, c[0x0][0x904] ;  /* 0x00024100000e7ab9 */ /* 0x000fe20000000800 */
[----:B------:R-:W-:Y:S01]  /*2ac0*/  UMOV UR13, 0xffffffff ;  /* 0xffffffff000d7882 */ /* 0x000fe20000000000 */
[----:B------:R-:W-:Y:S01]  /*2ad0*/  PLOP3.LUT P1, PT, PT, PT, UP3, 0x80, 0x0 ;  /* 0x000000000000781c */ /* 0x000fe20003f2f038 */
[----:B------:R-:W-:-:S04]  /*2ae0*/  USHF.L.U32 UR13, UR13, UR14, URZ ;  /* 0x0000000e0d0d7299 */ /* 0x000fc8000800063f */
[----:B------:R-:W2:Y:S02]  /*2af0*/  LDC R17, c[0x0][0x8b8] ;  /* 0x00022e00ff117b82 */ /* 0x000ea40000000800 */
[----:B------:R-:W-:Y:S01]  /*2b00*/  LOP3.LUT R2, RZ, UR13, RZ, 0x33, !PT ;  /* 0x0000000dff027c12 */ /* 0x000fe2000f8e33ff */
[----:B------:R-:W-:Y:S02]  /*2b10*/  UMOV UR13, 0x1 ;  /* 0x00000001000d7882 */ /* 0x000fe40000000000 */
[----:B------:R-:W-:Y:S01]  /*2b20*/  USHF.L.U32 UR13, UR13, UR14, URZ ;  /* 0x0000000e0d0d7299 */ /* 0x000fe2000800063f */
[----:B------:R-:W-:Y:S02]  /*2b30*/  LOP3.LUT R3, R2, UR16, RZ, 0xc0, !PT ;  /* 0x0000001002037c12 */ /* 0x000fe4000f8ec0ff */
[----:B------:R-:W-:Y:S02]  /*2b40*/  @P1 IMAD.U32 R18, RZ, RZ, UR6 ;  /* 0x00000006ff121e24 */ /* 0x000fe4000f8e00ff */
[----:B------:R-:W-:-:S02]  /*2b50*/  @!P1 IMAD.U32 R18, RZ, RZ, UR6 ;  /* 0x00000006ff129e24 */ /* 0x000fc4000f8e00ff */
[----:B------:R-:W-:Y:S02]  /*2b60*/  IMAD R0, R0, UR13, R3 ;  /* 0x0000000d00007c24 */ /* 0x000fe4000f8e0203 */
[----:B-1----:R-:W-:-:S04]  /*2b70*/  IMAD R12, R12, R15, UR15 ;  /* 0x0000000f0c0c7e24 */ /* 0x002fc8000f8e020f */
[----:B------:R-:W-:Y:S02]  /*2b80*/  @P1 IMAD.MOV.U32 R16, RZ, RZ, R12 ;  /* 0x000000ffff101224 */ /* 0x000fe400078e000c */
[----:B--2---:R-:W-:Y:S01]  /*2b90*/  IMAD R17, R0, R17, UR11 ;  /* 0x0000000b00117e24 */ /* 0x004fe2000f8e0211 */
[----:B------:R-:W-:-:S03]  /*2ba0*/  UMOV UR11, 0x1 ;  /* 0x00000001000b7882 */ /* 0x000fc60000000000 */
[----:B------:R-:W-:Y:S02]  /*2bb0*/  @!P1 IMAD.MOV.U32 R16, RZ, RZ, R17 ;  /* 0x000000ffff109224 */ /* 0x000fe400078e0011 */
[----:B------:R-:W-:-:S07]  /*2bc0*/  @!P1 IMAD.MOV.U32 R17, RZ, RZ, R12 ;  /* 0x000000ffff119224 */ /* 0x000fce00078e000c */
.L_x_6:
[----:B------:R-:W-:-:S13]  /*2bd0*/  ISETP.NE.AND P1, PT, RZ, UR11, PT ;  /* 0x0000000bff007c0c */ /* 0x000fda000bf25270 */
[----:B------:R-:W-:Y:S05]  /*2be0*/  @!P1 EXIT ;  /* 0x000000000000994d */ /* 0x000fea0003800000 */
[----:B------:R-:W1:Y:S02]  /*2bf0*/  LDC.64 R14, c[0x0][0x290] ;  /* 0x0000a400ff0e7b82 */ /* 0x000e640000000a00 */
[----:B-1----:R-:W-:-:S05]  /*2c00*/  IMAD.WIDE R14, R18, 0xc, R14 ;  /* 0x0000000c120e7825 */ /* 0x002fca00078e020e */
[----:B------:R1:W5:Y:S04]  /*2c10*/  LDG.E R2, desc[UR58][R14.64] ;  /* 0x0000003a0e027981 */ /* 0x000368000c1e1900 */
[----:B------:R1:W5:Y:S04]  /*2c20*/  LDG.E R0, desc[UR58][R14.64+0x4] ;  /* 0x0000043a0e007981 */ /* 0x000368000c1e1900 */
[----:B------:R1:W5:Y:S01]  /*2c30*/  LDG.E R19, desc[UR58][R14.64+0x8] ;  /* 0x0000083a0e137981 */ /* 0x000362000c1e1900 */
[----:B------:R-:W-:Y:S01]  /*2c40*/  PLOP3.LUT P1, PT, PT, PT, UP1, 0x80, 0x0 ;  /* 0x000000000000781c */ /* 0x000fe20003f2f018 */
[----:B------:R-:W2:Y:S01]  /*2c50*/  S2UR UR41, SR_CgaCtaId ;  /* 0x00000000002979c3 */ /* 0x000ea20000008800 */
[----:B------:R-:W-:-:S11]  /*2c60*/  SHF.R.S32.HI R3, RZ, 0x1f, R18 ;  /* 0x0000001fff037819 */ /* 0x000fd60000011412 */
[----:B-1----:R-:W-:Y:S05]  /*2c70*/  @!P1 BRA `(.L_x_20) ;  /* 0x0000003c00389947 */ /* 0x002fea0003800000 */
[----:B------:R-:W-:-:S06]  /*2c80*/  UISETP.GT.U32.AND UP0, UPT, UR33, 0x1, UPT ;  /* 0x000000012100788c */ /* 0x000fcc000bf04070 */
[----:B------:R-:W-:-:S13]  /*2c90*/  PLOP3.LUT P0, PT, PT, PT, UP0, 0x80, 0x0 ;  /* 0x000000000000781c */ /* 0x000fda0003f0f008 */
[----:B--2---:R-:W-:Y:S05]  /*2ca0*/  @P0 EXIT ;  /* 0x000000000000094d */ /* 0x004fea0003800000 */
.L_x_21:
[----:B------:R-:W-:-:S08]  /*2cb0*/  NOP ;  /* 0x0000000000007918 */ /* 0x000fd00000000000 */
[----:B------:R-:W1:Y:S02]  /*2cc0*/  USETMAXREG.TRY_ALLOC.CTAPOOL UP0, 0xe8 ;  /* 0x000000e8000079c8 */ /* 0x000e640008000600 */
[----:B-1----:R-:W-:-:S13]  /*2cd0*/  PLOP3.LUT P0, PT, PT, PT, UP0, 0x80, 0x0 ;  /* 0x000000000000781c */ /* 0x002fda0003f0f008 */
[----:B------:R-:W-:Y:S05]  /*2ce0*/  @!P0 BRA `(.L_x_21) ;  /* 0xfffffffc00f08947 */ /* 0x000fea000383ffff */
[----:B------:R-:W1:Y:S01]  /*2cf0*/  SHFL.IDX PT, R13, R13, RZ, 0x1f ;  /* 0x00001fff0d0d7589 */ /* 0x000e6200000e0000 */
[----:B------:R-:W2:Y:S01]  /*2d00*/  S2UR UR4, SR_CTAID.Y ;  /* 0x00000000000479c3 */ /* 0x000ea20000002600 */
[----:B------:R-:W-:Y:S01]  /*2d10*/  UMOV UR60, URZ ;  /* 0x0000003f003c7c82 */ /* 0x000fe20008000000 */
[----:B------:R-:W-:Y:S01]  /*2d20*/  UMOV UR61, URZ ;  /* 0x0000003f003d7c82 */ /* 0x000fe20008000000 */
[----:B-1----:R-:W-:Y:S01]  /*2d30*/  LOP3.LUT P0, RZ, R13, 0x3, RZ, 0xc0, !PT ;  /* 0x000000030dff7812 */ /* 0x002fe2000780c0ff */
[----:B--2---:R-:W-:-:S12]  /*2d40*/  UIMAD UR4, UR4, UR39, UR40 ;  /* 0x00000027040472a4 */ /* 0x004fd8000f8e0228 */
[----:B------:R-:W-:Y:S05]  /*2d50*/  @P0 BRA `(.L_x_22) ;  /* 0x0000000000a40947 */ /* 0x000fea0003800000 */
[----:B------:R-:W-:Y:S01]  /*2d60*/  ELECT P0, URZ, PT ;  /* 0x00000000003f782f */ /* 0x000fe20003800000 */
[----:B------:R-:W-:-:S12]  /*2d70*/  BSSY B0, `(.L_x_23) ;  /* 0x0000020000007945 */ /* 0x000fd80003800000 */
[----:B------:R-:W-:Y:S05]  /*2d80*/  @!P0 BRA `(.L_x_24) ;  /* 0x0000000000788947 */ /* 0x000fea0003800000 */
[----:B------:R-:W1:Y:S01]  /*2d90*/  S2UR UR6, SR_CgaCtaId ;  /* 0x00000000000679c3 */ /* 0x000e620000008800 */
[----:B------:R-:W-:Y:S01]  /*2da0*/  UISETP.NE.AND UP0, UPT, UR12, 0x1, UPT ;  /* 0x000000010c00788c */ /* 0x000fe2000bf05270 */
[----:B------:R-:W-:-:S06]  /*2db0*/  UMOV UR5, 0x400 ;  /* 0x0000040000057882 */ /* 0x000fcc0000000000 */
[----:B------:R-:W2:Y:S08]  /*2dc0*/  LDC.64 R4, c[0x0][0x700] ;  /* 0x0001c000ff047b82 */ /* 0x000eb00000000a00 */
[----:B----4-:R-:W2:Y:S08]  /*2dd0*/  LDC.64 R6, c[0x0][0x708] ;  /* 0x0001c200ff067b82 */ /* 0x010eb00000000a00 */
[----:B-----5:R-:W3:Y:S01]  /*2de0*/  LDC.64 R8, c[0x0][0x710] ;  /* 0x0001c400ff087b82 */ /* 0x020ee20000000a00 */
[----:B-1----:R-:W-:-:S04]  /*2df0*/  ULEA UR5, UR6, UR5, 0x18 ;  /* 0x0000000506057291 */ /* 0x002fc8000f8ec03f */
[----:B------:R-:W-:Y:S02]  /*2e00*/  UIADD3 UR6, UR5, 0x80, URZ ;  /* 0x0000008005067890 */ /* 0x000fe4000fffe03f */
[----:B------:R-:W-:Y:S01]  /*2e10*/  @!UP0 UIADD3 UR6, UR5, URZ, URZ ;  /* 0x0000003f05068290 */ /* 0x000fe2000fffe03f */
[----:B------:R-:W3:Y:S08]  /*2e20*/  LDC.64 R10, c[0x0][0x718] ;  /* 0x0001c600ff0a7b82 */ /* 0x000ef00000000a00 */
[----:B------:R-:W1:Y:S01]  /*2e30*/  LDC.64 R12, c[0x0][0x720] ;  /* 0x0001c800ff0c7b82 */ /* 0x000e620000000a00 */
[----:B--2---:R2:W-:Y:S07]  /*2e40*/  STS.128 [UR6+0x38800], R4 ;  /* 0x03880004ff007988 */ /* 0x0045ee0008000c06 */
[----:B------:R-:W1:Y:S08]  /*2e50*/  LDC.64 R14, c[0x0][0x728] ;  /* 0x0001ca00ff0e7b82 */ /* 0x000e700000000a00 */
[----:B------:R-:W4:Y:S01]  /*2e60*/  LDC.64 R20, c[0x0][0x730] ;  /* 0x0001cc00ff147b82 */ /* 0x000f220000000a00 */
[----:B---3--:R2:W-:Y:S07]  /*2e70*/  STS.128 [UR6+0x38810], R8 ;  /* 0x03881008ff007988 */ /* 0x0085ee0008000c06 */
[----:B------:R-:W4:Y:S08]  /*2e80*/  LDC.64 R22, c[0x0][0x738] ;  /* 0x0001ce00ff167b82 */ /* 0x000f300000000a00 */
[----:B------:R-:W3:Y:S01]  /*2e90*/  LDC.64 R24, c[0x0][0x740] ;  /* 0x0001d000ff187b82 */ /* 0x000ee20000000a00 */
[----:B-1----:R2:W-:Y:S07]  /*2ea0*/  STS.128 [UR6+0x38820], R12 ;  /* 0x0388200cff007988 */ /* 0x0025ee0008000c06 */
[----:B------:R-:W3:Y:S08]  /*2eb0*/  LDC.64 R26, c[0x0][0x748] ;  /* 0x0001d200ff1a7b82 */ /* 0x000ef00000000a00 */
[----:B------:R-:W1:Y:S01]  /*2ec0*/  LDC.64 R28, c[0x0][0x750] ;  /* 0x0001d400ff1c7b82 */ /* 0x000e620000000a00 */
[----:B----4-:R2:W-:Y:S07]  /*2ed0*/  STS.128 [UR6+0x38830], R20 ;  /* 0x03883014ff007988 */ /* 0x0105ee0008000c06 */
[----:B------:R-:W1:Y:S08]  /*2ee0*/  LDC.64 R30, c[0x0][0x758] ;  /* 0x0001d600ff1e7b82 */ /* 0x000e700000000a00 */
[----:B------:R-:W4:Y:S01]  /*2ef0*/  LDC.64 R36, c[0x0][0x760] ;  /* 0x0001d800ff247b82 */ /* 0x000f220000000a00 */
[----:B---3--:R2:W-:Y:S07]  /*2f00*/  STS.128 [UR6+0x38840], R24 ;  /* 0x03884018ff007988 */ /* 0x0085ee0008000c06 */
[----:B------:R-:W4:Y:S08]  /*2f10*/  LDC.64 R38, c[0x0][0x768] ;  /* 0x0001da00ff267b82 */ /* 0x000f300000000a00 */
[----:B------:R-:W3:Y:S01]  /*2f20*/  LDC.64 R40, c[0x0][0x770] ;  /* 0x0001dc00ff287b82 */ /* 0x000ee20000000a00 */
[----:B-1----:R2:W-:Y:S07]  /*2f30*/  STS.128 [UR6+0x38850], R28 ;  /* 0x0388501cff007988 */ /* 0x0025ee0008000c06 */
[----:B------:R-:W3:Y:S01]  /*2f40*/  LDC.64 R42, c[0x0][0x778] ;  /* 0x0001de00ff2a7b82 */ /* 0x000ee20000000a00 */
[----:B----4-:R2:W-:Y:S04]  /*2f50*/  STS.128 [UR6+0x38860], R36 ;  /* 0x03886024ff007988 */ /* 0x0105e80008000c06 */
[----:B---3--:R2:W-:Y:S02]  /*2f60*/  STS.128 [UR6+0x38870], R40 ;  /* 0x03887028ff007988 */ /* 0x0085e40008000c06 */
.L_x_24:
[----:B------:R-:W-:Y:S05]  /*2f70*/  BSYNC B0 ;  /* 0x0000000000007941 */ /* 0x000fea0003800000 */
.L_x_23:
[----:B------:R-:W-:Y:S01]  /*2f80*/  UISETP.NE.AND UP0, UPT, UR12, 0x1, UPT ;  /* 0x000000010c00788c */ /* 0x000fe2000bf05270 */
[----:B------:R-:W-:Y:S01]  /*2f90*/  NOP ;  /* 0x0000000000007918 */ /* 0x000fe20000000000 */
[----:B------:R-:W-:Y:S01]  /*2fa0*/  ULDC UR5, c[0x0][0x884] ;  /* 0x0002210000057ab9 */ /* 0x000fe20000000800 */
[----:B------:R-:W-:Y:S01]  /*2fb0*/  ULDC.64 UR60, c[0x0][0x800] ;  /* 0x00020000003c7ab9 */ /* 0x000fe20000000a00 */
[----:B------:R-:W-:-:S04]  /*2fc0*/  USEL UR5, UR5, URZ, UP0 ;  /* 0x0000003f05057287 */ /* 0x000fc80008000000 */
[----:B------:R-:W-:-:S04]  /*2fd0*/  UIADD3 UR5, UR4, UR5, URZ ;  /* 0x0000000504057290 */ /* 0x000fc8000fffe03f */
[----:B------:R-:W-:-:S12]  /*2fe0*/  UIMAD.WIDE UR60, UR5, 0x80, UR60 ;  /* 0x00000080053c78a5 */ /* 0x000fd8000f8e023c */
.L_x_22:
[----:B------:R-:W-:-:S13]  /*2ff0*/  ISETP.NE.AND P0, PT, RZ, UR54, PT ;  /* 0x00000036ff007c0c */ /* 0x000fda000bf05270 */
[----:B------:R-:W-:Y:S05]  /*3000*/  @P0 BRA `(.L_x_25) ;  /* 0x00000004001c0947 */ /* 0x000fea0003800000 */
[----:B------:R-:W-:Y:S01]  /*3010*/  ELECT P0, URZ, PT ;  /* 0x00000000003f782f */ /* 0x000fe20003800000 */
[----:B------:R-:W-:-:S12]  /*3020*/  BSSY B0, `(.L_x_26) ;  /* 0x0000030000007945 */ /* 0x000fd80003800000 */
[----:B------:R-:W-:Y:S05]  /*3030*/  @!P0 BRA `(.L_x_27) ;  /* 0x0000000000b88947 */ /* 0x000fea0003800000 */
[C---:B--2---:R-:W-:Y:S01]  /*3040*/  IMAD.SHL.U32 R4, R18.reuse, 0x8, RZ ;  /* 0x0000000812047824 */ /* 0x044fe200078e00ff */
[----:B------:R-:W-:Y:S01]  /*3050*/  ULDC.64 UR4, c[0x0][0x820] ;  /* 0x0002080000047ab9 */ /* 0x000fe20000000a00 */
[----:B------:R-:W-:-:S03]  /*3060*/  SHF.L.U64.HI R3, R18, 0x3, R3 ;  /* 0x0000000312037819 */ /* 0x000fc60000010203 */
[----:B----4-:R-:W-:-:S04]  /*3070*/  IADD3 R6, P0, R4, UR4, RZ ;  /* 0x0000000404067c10 */ /* 0x010fc8000ff1e0ff */
[----:B------:R-:W-:Y:S01]  /*3080*/  IADD3.X R7, R3, UR5, RZ, P0, !PT ;  /* 0x0000000503077c10 */ /* 0x000fe200087fe4ff */
[----:B------:R-:W-:-:S05]  /*3090*/  ULDC.64 UR4, c[0x0][0x818] ;  /* 0x0002060000047ab9 */ /* 0x000fca0000000a00 */
[----:B------:R-:W2:Y:S01]  /*30a0*/  LDG.E.64 R6, desc[UR58][R6.64] ;  /* 0x0000003a06067981 */ /* 0x000ea2000c1e1b00 */
[----:B------:R-:W-:-:S04]  /*30b0*/  IADD3 R4, P0, R4, UR4, RZ ;  /* 0x0000000404047c10 */ /* 0x000fc8000ff1e0ff */
[----:B------:R-:W-:-:S06]  /*30c0*/  IADD3.X R5, R3, UR5, RZ, P0, !PT ;  /* 0x0000000503057c10 */ /* 0x000fcc00087fe4ff */
[----:B------:R-:W3:Y:S01]  /*30d0*/  LDG.E.64 R4, desc[UR58][R4.64] ;  /* 0x0000003a04047981 */ /* 0x000ee2000c1e1b00 */
[----:B------:R-:W1:Y:S01]  /*30e0*/  S2UR UR5, SR_CgaCtaId ;  /* 0x00000000000579c3 */ /* 0x000e620000008800 */
[----:B------:R-:W-:Y:S01]  /*30f0*/  UISETP.NE.AND UP0, UPT, UR12, 0x1, UPT ;  /* 0x000000010c00788c */ /* 0x000fe2000bf05270 */
[----:B-----5:R-:W-:Y:S01]  /*3100*/  VIADD R9, R0, 0xffffffff ;  /* 0xffffffff00097836 */ /* 0x020fe20000000000 */
[----:B------:R-:W-:Y:S01]  /*3110*/  UMOV UR4, 0x400 ;  /* 0x0000040000047882 */ /* 0x000fe20000000000 */
[----:B------:R-:W-:Y:S01]  /*3120*/  CS2R R10, SRZ ;  /* 0x00000000000a7805 */ /* 0x000fe2000001ff00 */
[----:B-1----:R-:W-:-:S04]  /*3130*/  ULEA UR4, UR5, UR4, 0x18 ;  /* 0x0000000405047291 */ /* 0x002fc8000f8ec03f */
[----:B------:R-:W-:-:S03]  /*3140*/  UIADD3 UR5, UR4, 0x80, URZ ;  /* 0x0000008004057890 */ /* 0x000fc6000fffe03f */
[----:B------:R-:W-:-:S04]  /*3150*/  @!UP0 UIADD3 UR5, UR4, URZ, URZ ;  /* 0x0000003f04058290 */ /* 0x000fc8000fffe03f */
[----:B------:R-:W-:-:S05]  /*3160*/  UIADD3 UR4, UR5, 0x38800, URZ ;  /* 0x0003880005047890 */ /* 0x000fca000fffe03f */
[----:B------:R-:W1:Y:S01]  /*3170*/  LDS R3, [UR5+0x3881c] ;  /* 0x03881c05ff037984 */ /* 0x000e620008000800 */
[----:B------:R-:W-:-:S03]  /*3180*/  IMAD.U32 R14, RZ, RZ, UR4 ;  /* 0x00000004ff0e7e24 */ /* 0x000fc6000f8e00ff */
[----:B------:R-:W-:Y:S02]  /*3190*/  STS [UR5+0x38830], RZ ;  /* 0x038830ffff007988 */ /* 0x000fe40008000805 */
[----:B------:R-:W-:-:S05]  /*31a0*/  SHF.R.U64 R14, R14, 0x4, RZ ;  /* 0x000000040e0e7819 */ /* 0x000fca00000012ff */
[----:B------:R-:W-:Y:S04]  /*31b0*/  STS [UR5+0x38810], R14 ;  /* 0x0388100eff007988 */ /* 0x000fe80008000805 */
[----:B------:R-:W-:Y:S01]  /*31c0*/  STS [UR5+0x38814], R14 ;  /* 0x0388140eff007988 */ /* 0x000fe20008000805 */
[C---:B--2---:R-:W-:Y:S01]  /*31d0*/  SHF.L.U64.HI R13, R6.reuse, 0x1, R7 ;  /* 0x00000001060d7819 */ /* 0x044fe20000010207 */
[----:B------:R-:W-:-:S03]  /*31e0*/  IMAD.SHL.U32 R6, R6, 0x2, RZ ;  /* 0x0000000206067824 */ /* 0x000fc600078e00ff */
[----:B------:R-:W-:Y:S02]  /*31f0*/  LOP3.LUT R13, R13, 0x1fffffff, RZ, 0xc0, !PT ;  /* 0x1fffffff0d0d7812 */ /* 0x000fe400078ec0ff */
[----:B------:R-:W-:Y:S02]  /*3200*/  LOP3.LUT R0, R6, 0xfffffffe, RZ, 0xc0, !PT ;  /* 0xfffffffe06007812 */ /* 0x000fe400078ec0ff */
[--C-:B------:R-:W-:Y:S02]  /*3210*/  SHF.R.U32.HI R8, RZ, 0x4, R13.reuse ;  /* 0x00000004ff087819 */ /* 0x100fe4000001160d */
[----:B------:R-:W-:Y:S01]  /*3220*/  SHF.R.U64 R0, R0, 0x4, R13 ;  /* 0x0000000400007819 */ /* 0x000fe2000000120d */
[----:B---3--:R-:W-:Y:S01]  /*3230*/  STS.64 [UR5+0x38800], R4 ;  /* 0x03880004ff007988 */ /* 0x008fe20008000a05 */
[----:B-1----:R-:W-:-:S03]  /*3240*/  LOP3.LUT R3, R3, 0xf, R8, 0xb8, !PT ;  /* 0x0000000f03037812 */ /* 0x002fc600078eb808 */
[----:B------:R-:W-:Y:S04]  /*3250*/  STS [UR5+0x3880c], R0 ;  /* 0x03880c00ff007988 */ /* 0x000fe80008000805 */
[----:B------:R-:W-:Y:S04]  /*3260*/  STS [UR5+0x3881c], R3 ;  /* 0x03881c03ff007988 */ /* 0x000fe80008000805 */
[----:B------:R-:W1:Y:S02]  /*3270*/  LDS R7, [UR5+0x3881c] ;  /* 0x03881c05ff077984 */ /* 0x000e640008000800 */
[----:B-1----:R-:W-:-:S05]  /*3280*/  LOP3.LUT R7, R7, 0xf0, RZ, 0xb8, !PT ;  /* 0x000000f007077812 */ /* 0x002fca00078eb8ff */
[----:B------:R-:W-:Y:S04]  /*3290*/  STS [UR5+0x3881c], R7 ;  /* 0x03881c07ff007988 */ /* 0x000fe80008000805 */
[----:B------:R-:W1:Y:S02]  /*32a0*/  LDS R8, [UR5+0x3881c] ;  /* 0x03881c05ff087984 */ /* 0x000e640008000800 */
[----:B-1----:R-:W-:Y:S01]  /*32b0*/  LOP3.LUT R15, R8, 0xf00, RZ, 0xb8, !PT ;  /* 0x00000f00080f7812 */ /* 0x002fe200078eb8ff */
[----:B------:R-:W-:-:S04]  /*32c0*/  VIADD R8, R2, 0xffffffff ;  /* 0xffffffff02087836 */ /* 0x000fc80000000000 */
[----:B------:R-:W-:Y:S04]  /*32d0*/  STS.64 [UR5+0x38818], R14 ;  /* 0x0388180eff007988 */ /* 0x000fe80008000a05 */
[----:B------:R-:W1:Y:S04]  /*32e0*/  LDS R12, [UR5+0x3881c] ;  /* 0x03881c05ff0c7984 */ /* 0x000e680008000800 */
[----:B------:R3:W-:Y:S01]  /*32f0*/  STS.128 [UR5+0x38820], R8 ;  /* 0x03882008ff007988 */ /* 0x0007e20008000c05 */
[----:B-1----:R-:W-:-:S05]  /*3300*/  LOP3.LUT R12, R12, 0xf000, RZ, 0xb8, !PT ;  /* 0x0000f0000c0c7812 */ /* 0x002fca00078eb8ff */
[----:B------:R3:W-:Y:S02]  /*3310*/  STS [UR5+0x3881c], R12 ;  /* 0x03881c0cff007988 */ /* 0x0007e40008000805 */
.L_x_27:
[----:B------:R-:W-:Y:S05]  /*3320*/  BSYNC B0 ;  /* 0x0000000000007941 */ /* 0x000fea0003800000 */
.L_x_26:
[----:B------:R-:W-:Y:S01]  /*3330*/  ELECT P0, URZ, PT ;  /* 0x00000000003f782f */ /* 0x000fe20003800000 */
[----:B------:R-:W-:Y:S01]  /*3340*/  NOP ;  /* 0x0000000000007918 */ /* 0x000fe20000000000 */
[----:B------:R-:W-:Y:S11]  /*3350*/  BSSY B0, `(.L_x_28) ;  /* 0x0000004000007945 */ /* 0x000ff60003800000 */
[----:B------:R-:W-:Y:S05]  /*3360*/  @!P0 BRA `(.L_x_29) ;  /* 0x0000000000088947 */ /* 0x000fea0003800000 */
[----:B------:R0:W-:Y:S01]  /*3370*/  UTMACMDFLUSH ;  /* 0x00000000000079b7 */ /* 0x0001e20000000000 */
[----:B------:R-:W-:-:S04]  /*3380*/  DEPBAR.LE SB0, 0x0 ;  /* 0x000080000000791a */ /* 0x000fc80000000000 */
.L_x_29:
[----:B------:R-:W-:Y:S05]  /*3390*/  BSYNC B0 ;  /* 0x0000000000007941 */ /* 0x000fea0003800000 */
.L_x_28:
[----:B------:R-:W1:Y:S01]  /*33a0*/  S2UR UR5, SR_CgaCtaId ;  /* 0x00000000000579c3 */ /* 0x000e620000008800 */
[----:B-----5:R-:W2:Y:S01]  /*33b0*/  S2R R0, SR_LANEID ;  /* 0x0000000000007919 */ /* 0x020ea20000000000 */
[----:B------:R-:W-:Y:S01]  /*33c0*/  UISETP.NE.AND UP0, UPT, UR12, 0x1, UPT ;  /* 0x000000010c00788c */ /* 0x000fe2000bf05270 */
[----:B------:R-:W-:Y:S02]  /*33d0*/  UMOV UR4, 0x400 ;  /* 0x0000040000047882 */ /* 0x000fe40000000000 */
[----:B-1----:R-:W-:-:S04]  /*33e0*/  ULEA UR4, UR5, UR4, 0x18 ;  /* 0x0000000405047291 */ /* 0x002fc8000f8ec03f */
[----:B------:R-:W-:-:S04]  /*33f0*/  UIADD3 UR5, UR4, 0x80, URZ ;  /* 0x0000008004057890 */ /* 0x000fc8000fffe03f */
[----:B------:R-:W-:Y:S01]  /*3400*/  @!UP0 UIADD3 UR5, UR4, URZ, URZ ;  /* 0x0000003f04058290 */ /* 0x000fe2000fffe03f */
[----:B--2---:R-:W-:-:S05]  /*3410*/  IMAD.SHL.U32 R0, R0, 0x4, RZ ;  /* 0x0000000400007824 */ /* 0x004fca00078e00ff */
[----:B------:R-:W-:Y:S01]  /*3420*/  IMAD.U32 R3, RZ, RZ, UR5 ;  /* 0x00000005ff037e24 */ /* 0x000fe2000f8e00ff */
[----:B------:R-:W-:-:S04]  /*3430*/  IADD3 R2, P0, R0, UR60, RZ ;  /* 0x0000003c00027c10 */ /* 0x000fc8000ff1e0ff */
[----:B------:R-:W-:Y:S01]  /*3440*/  IADD3 R4, R0, 0x38800, R3 ;  /* 0x0003880000047810 */ /* 0x000fe20007ffe003 */
[----:B------:R-:W-:-:S04]  /*3450*/  IMAD.X R3, RZ, RZ, UR61, P0 ;  /* 0x0000003dff037e24 */ /* 0x000fc800080e06ff */
[----:B------:R-:W1:Y:S04]  /*3460*/  LDS R5, [R4] ;  /* 0x0000000004057984 */ /* 0x000e680000000800 */
[----:B-1----:R1:W5:Y:S02]  /*3470*/  ATOMG.E.EXCH.STRONG.GPU PT, RZ, [R2], R5 ;  /* 0x0000000502ff73a8 */ /* 0x00236400041ee100 */
.L_x_25:
[----:B-----5:R-:W-:Y:S01]  /*3480*/  SHF.R.S32.HI R0, RZ, 0x1f, R33 ;  /* 0x0000001fff007819 */ /* 0x020fe20000011421 */
[----:B------:R-:W3:Y:S01]  /*3490*/  S2UR UR42, SR_CgaCtaId ;  /* 0x00000000002a79c3 */ /* 0x000ee20000008800 */
[----:B------:R-:W-:Y:S01]  /*34a0*/  UISETP.NE.AND UP0, UPT, UR12, 0x1, UPT ;  /* 0x000000010c00788c */ /* 0x000fe2000bf05270 */
[----:B------:R-:W-:Y:S01]  /*34b0*/  IMAD.MOV.U32 R90, RZ, RZ, 0x1 ;  /* 0x00000001ff5a7424 */ /* 0x000fe200078e00ff */
[----:B------:R-:W-:Y:S01]  /*34c0*/  LEA.HI R0, R0, R33, RZ, 0x8 ;  /* 0x0000002100007211 */ /* 0x000fe200078f40ff */
[----:B------:R-:W-:Y:S01]  /*34d0*/  UMOV UR43, 0x400 ;  /* 0x00000400002b7882 */ /* 0x000fe20000000000 */
[----:B------:R-:W-:Y:S01]  /*34e0*/  IMAD.MOV.U32 R91, RZ, RZ, RZ ;  /* 0x000000ffff5b7224 */ /* 0x000fe200078e00ff */
[----:B------:R-:W-:Y:S01]  /*34f0*/  ULOP3.LUT UR50, UR52, 0x1, URZ, 0xfc, !UPT ;  /* 0x0000000134327892 */ /* 0x000fe2000f8efc3f */
[----:B------:R-:W-:Y:S01]  /*3500*/  LOP3.LUT R0, R0, 0xffffff00, RZ, 0xc0, !PT ;  /* 0xffffff0000007812 */ /* 0x000fe200078ec0ff */
[----:B------:R-:W-:Y:S02]  /*3510*/  ULOP3.LUT UR47, UR53, 0x1, URZ, 0xfc, !UPT ;  /* 0x00000001352f7892 */ /* 0x000fe4000f8efc3f */
[----:B------:R-:W-:-:S02]  /*3520*/  ULOP3.LUT UR48, UR51, 0x1, URZ, 0xfc, !UPT ;  /* 0x0000000133307892 */ /* 0x000fc4000f8efc3f */
[----:B------:R-:W-:Y:S01]  /*3530*/  IMAD.IADD R0, R33, 0x1, -R0 ;  /* 0x0000000121007824 */ /* 0x000fe200078e0a00 */
[----:B------:R-:W-:Y:S01]  /*3540*/  UMOV UR36, URZ ;  /* 0x0000003f00247c82 */ /* 0x000fe20008000000 */
[----:B------:R-:W-:Y:S01]  /*3550*/  UMOV UR55, URZ ;  /* 0x0000003f00377c82 */ /* 0x000fe20008000000 */
[----:B------:R-:W-:Y:S01]  /*3560*/  UMOV UR56, URZ ;  /* 0x0000003f00387c82 */ /* 0x000fe20008000000 */
[C---:B-12---:R-:W-:Y:S01]  /*3570*/  IMAD.SHL.U32 R5, R0.reuse, 0x40, RZ ;  /* 0x0000004000057824 */ /* 0x046fe200078e00ff */
[----:B------:R-:W-:Y:S01]  /*3580*/  SHF.R.S32.HI R3, RZ, 0x1f, R0 ;  /* 0x0000001fff037819 */ /* 0x000fe20000011400 */
[C---:B------:R-:W-:Y:S01]  /*3590*/  VIADD R88, R0.reuse, 0x1f ;  /* 0x0000001f00587836 */ /* 0x040fe20000000000 */
[-C--:B------:R-:W-:Y:S01]  /*35a0*/  LEA.HI R2, R0, R0.reuse, RZ, 0x1 ;  /* 0x0000000000027211 */ /* 0x080fe200078f08ff */
[----:B------:R-:W-:Y:S01]  /*35b0*/  UMOV UR37, URZ ;  /* 0x0000003f00257c82 */ /* 0x000fe20008000000 */
[----:B------:R-:W-:Y:S01]  /*35c0*/  LEA.HI R4, R3, R0, RZ, 0x5 ;  /* 0x0000000003047211 */ /* 0x000fe200078f28ff */
[----:B------:R-:W-:Y:S01]  /*35d0*/  UMOV UR38, URZ ;  /* 0x0000003f00267c82 */ /* 0x000fe20008000000 */
[----:B------:R-:W-:Y:S01]  /*35e0*/  SHF.R.S32.HI R2, RZ, 0x1, R2 ;  /* 0x00000001ff027819 */ /* 0x000fe20000011402 */
[----:B---3--:R-:W-:Y:S01]  /*35f0*/  ULEA UR43, UR42, UR43, 0x18 ;  /* 0x0000002b2a2b7291 */ /* 0x008fe2000f8ec03f */
[----:B------:R-:W-:-:S02]  /*3600*/  SHF.R.S32.HI R4, RZ, 0x5, R4 ;  /* 0x00000005ff047819 */ /* 0x000fc40000011404 */
[-C--:B------:R-:W-:Y:S01]  /*3610*/  LEA.HI R7, R3, R0.reuse, RZ, 0x4 ;  /* 0x0000000003077211 */ /* 0x080fe200078f20ff */
[----:B------:R-:W-:Y:S01]  /*3620*/  UIADD3 UR49, UR43, 0x80, URZ ;  /* 0x000000802b317890 */ /* 0x000fe2000fffe03f */
[----:B------:R-:W-:Y:S01]  /*3630*/  LOP3.LUT R5, R5, 0x40, RZ, 0xc0, !PT ;  /* 0x0000004005057812 */ /* 0x000fe200078ec0ff */
[----:B----4-:R-:W-:Y:S01]  /*3640*/  IMAD.SHL.U32 R6, R4, 0x10, RZ ;  /* 0x0000001004067824 */ /* 0x010fe200078e00ff */
[----:B------:R-:W-:Y:S01]  /*3650*/  SHF.R.S32.HI R8, RZ, 0x4, R7 ;  /* 0x00000004ff087819 */ /* 0x000fe20000011407 */
[----:B------:R-:W-:Y:S01]  /*3660*/  IMAD.SHL.U32 R4, R2, 0x80, RZ ;  /* 0x0000008002047824 */ /* 0x000fe200078e00ff */
[----:B------:R-:W-:Y:S01]  /*3670*/  LEA.HI R2, R3, R0, RZ, 0x3 ;  /* 0x0000000003027211 */ /* 0x000fe200078f18ff */
[----:B------:R-:W-:Y:S01]  /*3680*/  @!UP0 UIADD3 UR49, UR43, URZ, URZ ;  /* 0x0000003f2b318290 */ /* 0x000fe2000fffe03f */
[----:B------:R-:W-:Y:S02]  /*3690*/  LEA.HI R9, R7, R8, RZ, 0x1 ;  /* 0x0000000807097211 */ /* 0x000fe400078f08ff */
[----:B------:R-:W-:Y:S01]  /*36a0*/  LOP3.LUT R4, R4, 0x180, RZ, 0xc0, !PT ;  /* 0x0000018004047812 */ /* 0x000fe200078ec0ff */
[----:B------:R-:W-:Y:S01]  /*36b0*/  UIADD3 UR49, UR49, 0x38800, URZ ;  /* 0x0003880031317890 */ /* 0x000fe2000fffe03f */
[----:B------:R-:W-:-:S02]  /*36c0*/  LOP3.LUT R7, R5, 0x30, R6, 0xf8, !PT ;  /* 0x0000003005077812 */ /* 0x000fc400078ef806 */
[----:B------:R-:W-:Y:S02]  /*36d0*/  LOP3.LUT R9, R9, 0x7ffffe, RZ, 0xc0, !PT ;  /* 0x007ffffe09097812 */ /* 0x000fe400078ec0ff */
[----:B------:R-:W-:Y:S02]  /*36e0*/  LOP3.LUT R5, R4, R5, RZ, 0xfc, !PT ;  /* 0x0000000504057212 */ /* 0x000fe400078efcff */
[----:B------:R-:W-:Y:S01]  /*36f0*/  LEA.HI R22, R3, R0, RZ, 0x7 ;  /* 0x0000000003167211 */ /* 0x000fe200078f38ff */
[----:B------:R-:W-:Y:S01]  /*3700*/  IMAD.IADD R9, R8, 0x1, -R9 ;  /* 0x0000000108097824 */ /* 0x000fe200078e0a09 */
[----:B------:R-:W-:Y:S02]  /*3710*/  LOP3.LUT R7, R7, 0x8, R2, 0xf8, !PT ;  /* 0x0000000807077812 */ /* 0x000fe400078ef802 */
[----:B------:R-:W-:Y:S02]  /*3720*/  SHF.R.U32.HI R5, RZ, 0x3, R5 ;  /* 0x00000003ff057819 */ /* 0x000fe40000011605 */
[----:B------:R-:W-:-:S02]  /*3730*/  SHF.R.S32.HI R22, RZ, 0x7, R22 ;  /* 0x00000007ff167819 */ /* 0x000fc40000011416 */
[----:B------:R-:W-:Y:S01]  /*3740*/  LOP3.LUT R5, R5, R7, R4, 0x1e, !PT ;  /* 0x0000000705057212 */ /* 0x000fe200078e1e04 */
[----:B------:R-:W-:Y:S02]  /*3750*/  IMAD.MOV.U32 R4, RZ, RZ, 0x1 ;  /* 0x00000001ff047424 */ /* 0x000fe400078e00ff */
[----:B------:R-:W-:-:S04]  /*3760*/  IMAD R2, R22, 0x4, R9 ;  /* 0x0000000416027824 */ /* 0x000fc800078e0209 */
[----:B------:R-:W-:-:S07]  /*3770*/  IMAD.U32 R23, R2, 0x200, R5 ;  /* 0x0000020002177824 */ /* 0x000fce00078e0005 */
.L_x_94:
[----:B--23--:R-:W1:Y:S02]  /*3780*/  LDC.64 R2, c[0x0][0x290] ;  /* 0x0000a400ff027b82 */ /* 0x00ce640000000a00 */
[----:B-1----:R-:W-:-:S05]  /*3790*/  IMAD.WIDE R2, R18, 0xc, R2 ;  /* 0x0000000c12027825 */ /* 0x002fca00078e0202 */
[----:B------:R-:W2:Y:S01]  /*37a0*/  LDG.E R5, desc[UR58][R2.64+0x8] ;  /* 0x0000083a02057981 */ /* 0x000ea2000c1e1900 */
[----:B------:R-:W-:Y:S01]  /*37b0*/  UMOV UR8, URZ ;  /* 0x0000003f00087c82 */ /* 0x000fe20008000000 */
[----:B------:R-:W-:Y:S01]  /*37c0*/  UMOV UR10, UR56 ;  /* 0x00000038000a7c82 */ /* 0x000fe20008000000 */
[--C-:B------:R-:W-:Y:S01]  /*37d0*/  IMAD.MOV.U32 R89, RZ, RZ, R18.reuse ;  /* 0x000000ffff597224 */ /* 0x100fe200078e0012 */
[----:B-----5:R-:W1:Y:S01]  /*37e0*/  SHFL.IDX PT, R0, R22, RZ, 0x1f ;  /* 0x00001fff16007589 */ /* 0x020e6200000e0000 */
[----:B------:R-:W-:Y:S02]  /*37f0*/  SHF.R.S32.HI R19, RZ, 0x1f, R18 ;  /* 0x0000001fff137819 */ /* 0x000fe40000011412 */
[----:B------:R-:W-:Y:S02]  /*3800*/  CS2R R86, SRZ ;  /* 0x0000000000567805 */ /* 0x000fe4000001ff00 */
[----:B------:R-:W-:Y:S02]  /*3810*/  CS2R R24, SRZ ;  /* 0x0000000000187805 */ /* 0x000fe4000001ff00 */
[----:B------:R-:W-:-:S02]  /*3820*/  CS2R R26, SRZ ;  /* 0x00000000001a7805 */ /* 0x000fc4000001ff00 */
[----:B------:R-:W-:Y:S02]  /*3830*/  CS2R R28, SRZ ;  /* 0x00000000001c7805 */ /* 0x000fe4000001ff00 */
[----:B------:R-:W-:Y:S02]  /*3840*/  CS2R R30, SRZ ;  /* 0x00000000001e7805 */ /* 0x000fe4000001ff00 */
[----:B------:R-:W-:Y:S02]  /*3850*/  CS2R R32, SRZ ;  /* 0x0000000000207805 */ /* 0x000fe4000001ff00 */
        /* <DEDUP_REMOVED lines=16> */
[----:B-1----:R-:W-:Y:S01]  /*3960*/  R2UR UR4, R0 ;  /* 0x00000000000472ca */ /* 0x002fe200000e0000 */
[----:B------:R-:W-:Y:S01]  /*3970*/  IMAD.U32 R0, RZ, RZ, UR37 ;  /* 0x00000025ff007e24 */ /* 0x000fe2000f8e00ff */
        /* <DEDUP_REMOVED lines=9> */
[----:B------:R-:W-:Y:S01]  /*3a10*/  CS2R R84, SRZ ;  /* 0x0000000000547805 */ /* 0x000fe2000001ff00 */
[----:B------:R-:W-:-:S04]  /*3a20*/  ULEA.HI UR5, UR4, UR4, URZ, 0x1 ;  /* 0x0000000404057291 */ /* 0x000fc8000f8f083f */
[----:B------:R-:W-:-:S04]  /*3a30*/  ULOP3.LUT UR5, UR5, 0x3e, URZ, 0xc0, !UPT ;  /* 0x0000003e05057892 */ /* 0x000fc8000f8ec03f */
[----:B------:R-:W-:-:S04]  /*3a40*/  UIADD3 UR5, UR4, -UR5, URZ ;  /* 0x8000000504057290 */ /* 0x000fc8000fffe03f */
[----:B------:R-:W-:-:S04]  /*3a50*/  ULEA UR5, UR5, UR43, 0xc ;  /* 0x0000002b05057291 */ /* 0x000fc8000f8e603f */
[----:B------:R-:W-:-:S04]  /*3a60*/  USHF.R.U32.HI UR5, URZ, 0x4, UR5 ;  /* 0x000000043f057899 */ /* 0x000fc80008011605 */
[----:B------:R-:W-:Y:S01]  /*3a70*/  ULOP3.LUT UR9, UR5, 0x3fff, URZ, 0xc0, !UPT ;  /* 0x00003fff05097892 */ /* 0x000fe2000f8ec03f */
[----:B--2---:R-:W-:-:S13]  /*3a80*/  ISETP.GE.AND P0, PT, R5, 0x1, PT ;  /* 0x000000010500780c */ /* 0x004fda0003f06270 */
[----:B------:R-:W-:Y:S05]  /*3a90*/  @!P0 BRA `(.L_x_30) ;  /* 0x00000000009c8947 */ /* 0x000fea0003800000 */
[----:B------:R-:W-:-:S06]  /*3aa0*/  UISETP.NE.AND UP0, UPT, UR50, 0x3, UPT ;  /* 0x000000033200788c */ /* 0x000fcc000bf05270 */
[----:B------:R-:W-:-:S13]  /*3ab0*/  PLOP3.LUT P1, PT, PT, PT, UP0, 0x80, 0x0 ;  /* 0x000000000000781c */ /* 0x000fda0003f2f008 */
[----:B------:R-:W-:Y:S05]  /*3ac0*/  @!P1 BRA `(.L_x_31) ;  /* 0x0000000000049947 */ /* 0x000fea0003800000 */
[----:B------:R-:W-:Y:S01]  /*3ad0*/  BPT.TRAP 0x1 ;  /* 0x000000040000795c */ /* 0x000fe20000300000 */
.L_x_31:
[----:B------:R-:W-:Y:S01]  /*3ae0*/  ULEA UR4, UR56, UR43, 0x3 ;  /* 0x0000002b38047291 */ /* 0x000fe2000f8e183f */
[----:B------:R-:W-:-:S05]  /*3af0*/  IMAD.U32 R0, RZ, RZ, UR37 ;  /* 0x00000025ff007e24 */ /* 0x000fca000f8e00ff */
[----:B------:R-:W-:-:S04]  /*3b00*/  SHF.L.U32 R0, R0, 0x1f, RZ ;  /* 0x0000001f00007819 */ /* 0x000fc800000006ff */
[----:B------:R1:W2:Y:S01]  /*3b10*/  SYNCS.PHASECHK.TRANS64.TRYWAIT P0, [UR4+0x38480], R0 ;  /* 0x03848000ff0075a7 */ /* 0x0002a20008000144 */
[----:B------:R-:W-:Y:S05]  /*3b20*/  @!P1 BRA `(.L_x_32) ;  /* 0x0000000000049947 */ /* 0x000fea0003800000 */
[----:B------:R-:W-:Y:S01]  /*3b30*/  BPT.TRAP 0x1 ;  /* 0x000000040000795c */ /* 0x000fe20000300000 */
.L_x_32:
[----:B--2---:R-:W-:Y:S05]  /*3b40*/  @P0 BRA `(.L_x_33) ;  /* 0x0000000000080947 */ /* 0x004fea0003800000 */
[----:B------:R-:W2:Y:S02]  /*3b50*/  SYNCS.PHASECHK.TRANS64.TRYWAIT P0, [UR4+0x38480], R0 ;  /* 0x03848000ff0075a7 */ /* 0x000ea40008000144 */
[----:B--2---:R-:W-:Y:S05]  /*3b60*/  @!P0 BRA `(.L_x_34) ;  /* 0x0000008800688947 */ /* 0x004fea0003800000 */
.L_x_33:
[----:B------:R-:W-:Y:S01]  /*3b70*/  UIADD3 UR4, UR43, 0x18000, URZ ;  /* 0x000180002b047890 */ /* 0x000fe2000fffe03f */
[----:B------:R-:W-:Y:S01]  /*3b80*/  WARPGROUP.ARRIVE ;  /* 0x00000000000079c5 */ /* 0x000fe20000000000 */
[----:B------:R-:W-:Y:S02]  /*3b90*/  ULOP3.LUT UR5, UR9, 0x10000, URZ, 0xfc, !UPT ;  /* 0x0001000009057892 */ /* 0x000fe4000f8efc3f */
[----:B------:R-:W-:Y:S01]  /*3ba0*/  USHF.R.U32.HI UR4, URZ, 0x4, UR4 ;  /* 0x000000043f047899 */ /* 0x000fe20008011604 */
[----:B------:R-:W-:Y:S01]  /*3bb0*/  UMOV UR7, 0x80000020 ;  /* 0x8000002000077882 */ /* 0x000fe20000000000 */
[----:B------:R-:W-:Y:S02]  /*3bc0*/  UIADD3 UR10, UR56, 0x1, URZ ;  /* 0x00000001380a7890 */ /* 0x000fe4000fffe03f */
[----:B------:R-:W-:Y:S02]  /*3bd0*/  ULOP3.LUT UR4, UR4, 0x3fff, URZ, 0xc0, !UPT ;  /* 0x00003fff04047892 */ /* 0x000fe4000f8ec03f */
[----:B------:R-:W-:-:S02]  /*3be0*/  UISETP.NE.AND UP0, UPT, UR10, 0xc, UPT ;  /* 0x0000000c0a00788c */ /* 0x000fc4000bf05270 */
[----:B------:R-:W-:Y:S02]  /*3bf0*/  ULOP3.LUT UR6, UR4, 0x10000, URZ, 0xfc, !UPT ;  /* 0x0001000004067892 */ /* 0x000fe4000f8efc3f */
[----:B------:R-:W-:Y:S02]  /*3c00*/  ULEA UR4, UR56, UR5, 0x9 ;  /* 0x0000000538047291 */ /* 0x000fe4000f8e483f */
[----:B------:R-:W-:Y:S01]  /*3c10*/  ULEA UR6, UR56, UR6, 0x9 ;  /* 0x0000000638067291 */ /* 0x000fe2000f8e483f */
[----:B------:R-:W-:Y:S01]  /*3c20*/  UMOV UR5, 0x80000020 ;  /* 0x8000002000057882 */ /* 0x000fe20000000000 */
[----:B------:R-:W-:Y:S01]  /*3c30*/  USEL UR10, UR10, URZ, UP0 ;  /* 0x0000003f0a0a7287 */ /* 0x000fe20008000000 */
[----:B------:R-:W-:-:S06]  /*3c40*/  UMOV UR8, 0x1 ;  /* 0x0000000100087882 */ /* 0x000fcc0000000000 */
[----:B------:R-:W-:Y:S01]  /*3c50*/  QGMMA.64x128x32.F32.E4M3.E4M3 R24, gdesc[UR4], RZ, !UPT, gsb0 ;  /* 0x01e00000041879f3 */ /* 0x000fe2000c0008ff */
[----:B------:R-:W-:Y:S02]  /*3c60*/  UIADD3 UR4, UR4, 0x2, URZ ;  /* 0x0000000204047890 */ /* 0x000fe4000fffe03f */
[----:B------:R-:W-:Y:S01]  /*3c70*/  UIADD3 UR6, UR6, 0x2, URZ ;  /* 0x0000000206067890 */ /* 0x000fe2000fffe03f */
[----:B------:R-:W-:Y:S01]  /*3c80*/  UMOV UR5, 0x80000020 ;  /* 0x8000002000057882 */ /* 0x000fe20000000000 */
[----:B------:R-:W-:Y:S01]  /*3c90*/  UMOV UR7, 0x80000020 ;  /* 0x8000002000077882 */ /* 0x000fe20000000000 */
[----:B------:R-:W-:Y:S02]  /*3ca0*/  WARPGROUP.DEPBAR.LE gsb0, 0x0 ;  /* 0x00008000000079c5 */ /* 0x000fe40000010000 */
[----:B------:R-:W-:-:S06]  /*3cb0*/  WARPGROUP.ARRIVE ;  /* 0x00000000000079c5 */ /* 0x000fcc0000000000 */
[----:B------:R-:W-:Y:S01]  /*3cc0*/  QGMMA.64x128x32.F32.E4M3.E4M3 R24, gdesc[UR4], R24, gsb0 ;  /* 0x01e00000041879f3 */ /* 0x000fe20008000818 */
[----:B------:R-:W-:-:S04]  /*3cd0*/  USEL UR4, URZ, 0x1, UP0 ;  /* 0x000000013f047887 */ /* 0x000fc80008000000 */
[----:B------:R-:W-:-:S06]  /*3ce0*/  ULOP3.LUT UR4, UR37, UR4, URZ, 0x3c, !UPT ;  /* 0x0000000425047292 */ /* 0x000fcc000f8e3c3f */
[----:B-12---:R-:W-:Y:S01]  /*3cf0*/  IMAD.U32 R0, RZ, RZ, UR4 ;  /* 0x00000004ff007e24 */ /* 0x006fe2000f8e00ff */
[----:B------:R-:W-:-:S06]  /*3d00*/  WARPGROUP.DEPBAR.LE gsb0, 0x0 ;  /* 0x00008000000079c5 */ /* 0x000fcc0000010000 */
.L_x_30:
[----:B------:R-:W-:-:S05]  /*3d10*/  VIADD R2, R5, 0x3f ;  /* 0x0000003f05027836 */ /* 0x000fca0000000000 */
[----:B------:R-:W-:-:S04]  /*3d20*/  SHF.R.S32.HI R3, RZ, 0x1f, R2 ;  /* 0x0000001fff037819 */ /* 0x000fc80000011402 */
[----:B------:R-:W-:-:S04]  /*3d30*/  LEA.HI R3, R3, R2, RZ, 0x6 ;  /* 0x0000000203037211 */ /* 0x000fc800078f30ff */
[----:B------:R-:W-:-:S04]  /*3d40*/  SHF.R.S32.HI R3, RZ, 0x6, R3 ;  /* 0x00000006ff037819 */ /* 0x000fc80000011403 */
[----:B------:R-:W-:-:S05]  /*3d50*/  VIMNMX R2, R3, 0x1, PT ;  /* 0x0000000103027848 */ /* 0x000fca0003fe0100 */
[----:B------:R-:W-:-:S05]  /*3d60*/  IMAD.IADD R6, R3, 0x1, -R2 ;  /* 0x0000000103067824 */ /* 0x000fca00078e0a02 */
[----:B------:R-:W-:-:S13]  /*3d70*/  ISETP.GE.AND P0, PT, R6, 0x1, PT ;  /* 0x000000010600780c */ /* 0x000fda0003f06270 */
[----:B------:R-:W-:Y:S05]  /*3d80*/  @!P0 BRA `(.L_x_35) ;  /* 0x0000000000dc8947 */ /* 0x000fea0003800000 */
[----:B------:R-:W-:Y:S01]  /*3d90*/  IMAD.MOV.U32 R2, RZ, RZ, R6 ;  /* 0x000000ffff027224 */ /* 0x000fe200078e0006 */
[----:B------:R-:W-:-:S06]  /*3da0*/  UMOV UR11, UR56 ;  /* 0x00000038000b7c82 */ /* 0x000fcc0008000000 */
.L_x_42:
[----:B------:R-:W-:-:S06]  /*3db0*/  UISETP.NE.AND UP0, UPT, UR50, 0x3, UPT ;  /* 0x000000033200788c */ /* 0x000fcc000bf05270 */
[----:B------:R-:W-:-:S13]  /*3dc0*/  PLOP3.LUT P1, PT, PT, PT, UP0, 0x80, 0x0 ;  /* 0x000000000000781c */ /* 0x000fda0003f2f008 */
[----:B-12---:R-:W-:Y:S05]  /*3dd0*/  @!P1 BRA `(.L_x_36) ;  /* 0x0000000000049947 */ /* 0x006fea0003800000 */
[----:B------:R-:W-:Y:S01]  /*3de0*/  BPT.TRAP 0x1 ;  /* 0x000000040000795c */ /* 0x000fe20000300000 */
.L_x_36:
[----:B------:R-:W-:Y:S01]  /*3df0*/  ULEA UR4, UR10, UR43, 0x3 ;  /* 0x0000002b0a047291 */ /* 0x000fe2000f8e183f */
[----:B------:R-:W-:-:S08]  /*3e00*/  SHF.L.U32 R3, R0, 0x1f, RZ ;  /* 0x0000001f00037819 */ /* 0x000fd000000006ff */
[----:B------:R1:W2:Y:S01]  /*3e10*/  SYNCS.PHASECHK.TRANS64.TRYWAIT P0, [UR4+0x38480], R3 ;  /* 0x03848003ff0075a7 */ /* 0x0002a20008000144 */
[----:B------:R-:W-:Y:S05]  /*3e20*/  @!P1 BRA `(.L_x_37) ;  /* 0x0000000000049947 */ /* 0x000fea0003800000 */
[----:B------:R-:W-:Y:S01]  /*3e30*/  BPT.TRAP 0x1 ;  /* 0x000000040000795c */ /* 0x000fe20000300000 */
.L_x_37:
[----:B--2---:R-:W-:Y:S05]  /*3e40*/  @P0 BRA `(.L_x_38) ;  /* 0x0000000000080947 */ /* 0x004fea0003800000 */
[----:B------:R-:W2:Y:S02]  /*3e50*/  SYNCS.PHASECHK.TRANS64.TRYWAIT P0, [UR4+0x38480], R3 ;  /* 0x03848003ff0075a7 */ /* 0x000ea40008000144 */
[----:B--2---:R-:W-:Y:S05]  /*3e60*/  @!P0 BRA `(.L_x_39) ;  /* 0x0000008400c08947 */ /* 0x004fea0003800000 */
.L_x_38:
[----:B------:R-:W-:Y:S01]  /*3e70*/  UIADD3 UR4, UR43, 0x18000, URZ ;  /* 0x000180002b047890 */ /* 0x000fe2000fffe03f */
[----:B------:R-:W-:Y:S01]  /*3e80*/  WARPGROUP.ARRIVE ;  /* 0x00000000000079c5 */ /* 0x000fe20000000000 */
[----:B------:R-:W-:Y:S02]  /*3e90*/  UISETP.NE.U32.AND UP0, UPT, UR8, URZ, UPT ;  /* 0x0000003f0800728c */ /* 0x000fe4000bf05070 */
[----:B------:R-:W-:Y:S01]  /*3ea0*/  USHF.R.U32.HI UR4, URZ, 0x4, UR4 ;  /* 0x000000043f047899 */ /* 0x000fe20008011604 */
[----:B------:R-:W-:-:S03]  /*3eb0*/  UMOV UR7, 0x80000020 ;  /* 0x8000002000077882 */ /* 0x000fc60000000000 */
[----:B------:R-:W-:Y:S02]  /*3ec0*/  ULOP3.LUT UR5, UR4, 0x3fff, URZ, 0xc0, !UPT ;  /* 0x00003fff04057892 */ /* 0x000fe4000f8ec03f */
[----:B------:R-:W-:Y:S02]  /*3ed0*/  ULOP3.LUT UR4, UR9, 0x10000, URZ, 0xfc, !UPT ;  /* 0x0001000009047892 */ /* 0x000fe4000f8efc3f */
[----:B------:R-:W-:Y:S02]  /*3ee0*/  ULOP3.LUT UR5, UR5, 0x10000, URZ, 0xfc, !UPT ;  /* 0x0001000005057892 */ /* 0x000fe4000f8efc3f */
[----:B------:R-:W-:Y:S02]  /*3ef0*/  ULEA UR4, UR10, UR4, 0x9 ;  /* 0x000000040a047291 */ /* 0x000fe4000f8e483f */
[----:B------:R-:W-:-:S03]  /*3f00*/  ULEA UR6, UR10, UR5, 0x9 ;  /* 0x000000050a067291 */ /* 0x000fc6000f8e483f */
[----:B------:R-:W-:-:S06]  /*3f10*/  UMOV UR5, 0x80000020 ;  /* 0x8000002000057882 */ /* 0x000fcc0000000000 */
[----:B------:R-:W-:Y:S01]  /*3f20*/  QGMMA.64x128x32.F32.E4M3.E4M3 R24, gdesc[UR4], R24, UP0, gsb0 ;  /* 0x01e00000041879f3 */ /* 0x000fe2000b800818 */
[----:B------:R-:W-:Y:S02]  /*3f30*/  UIADD3 UR4, UR4, 0x2, URZ ;  /* 0x0000000204047890 */ /* 0x000fe4000fffe03f */
[----:B------:R-:W-:Y:S01]  /*3f40*/  UIADD3 UR6, UR6, 0x2, URZ ;  /* 0x0000000206067890 */ /* 0x000fe2000fffe03f */
[----:B------:R-:W-:Y:S01]  /*3f50*/  UMOV UR5, 0x80000020 ;  /* 0x8000002000057882 */ /* 0x000fe20000000000 */
[----:B------:R-:W-:Y:S01]  /*3f60*/  UMOV UR7, 0x80000020 ;  /* 0x8000002000077882 */ /* 0x000fe20000000000 */
[----:B------:R-:W-:Y:S02]  /*3f70*/  WARPGROUP.DEPBAR.LE gsb0, 0x0 ;  /* 0x00008000000079c5 */ /* 0x000fe40000010000 */
[----:B------:R-:W-:-:S06]  /*3f80*/  WARPGROUP.ARRIVE ;  /* 0x00000000000079c5 */ /* 0x000fcc0000000000 */
[----:B------:R-:W-:Y:S03]  /*3f90*/  QGMMA.64x128x32.F32.E4M3.E4M3 R24, gdesc[UR4], R24, UP0, gsb0 ;  /* 0x01e00000041879f3 */ /* 0x000fe6000b800818 */
[----:B------:R-:W-:Y:S02]  /*3fa0*/  WARPGROUP.DEPBAR.LE gsb0, 0x0 ;  /* 0x00008000000079c5 */ /* 0x000fe40000010000 */
[----:B------:R-:W-:Y:S05]  /*3fb0*/  @!P1 BRA `(.L_x_40) ;  /* 0x0000000000049947 */ /* 0x000fea0003800000 */
[----:B------:R-:W-:Y:S01]  /*3fc0*/  BPT.TRAP 0x1 ;  /* 0x000000040000795c */ /* 0x000fe20000300000 */
.L_x_40:
[----:B------:R-:W-:Y:S02]  /*3fd0*/  UISETP.GT.U32.AND UP0, UPT, UR52, 0x1, UPT ;  /* 0x000000013400788c */ /* 0x000fe4000bf04070 */
[----:B------:R-:W-:-:S04]  /*3fe0*/  ULEA UR4, UR11, UR43, 0x3 ;  /* 0x0000002b0b047291 */ /* 0x000fc8000f8e183f */
[----:B------:R-:W-:Y:S01]  /*3ff0*/  UIADD3 UR4, UR4, 0x384e0, URZ ;  /* 0x000384e004047890 */ /* 0x000fe2000fffe03f */
[----:B------:R-:W-:-:S03]  /*4000*/  PLOP3.LUT P0, PT, PT, PT, UP0, 0x80, 0x0 ;  /* 0x000000000000781c */ /* 0x000fc60003f0f008 */
[----:B------:R-:W-:-:S09]  /*4010*/  UPRMT UR4, URZ, 0x654, UR4 ;  /* 0x000006543f047896 */ /* 0x000fd20008000004 */
[----:B------:R-:W-:Y:S01]  /*4020*/  SYNCS.ARRIVE.TRANS64.RED.A1T0 RZ, [UR4], RZ ;  /* 0x000000ffffff79a7 */ /* 0x000fe20008100404 */
[----:B------:R-:W-:Y:S05]  /*4030*/  @P0 BRA `(.L_x_41) ;  /* 0x0000000000040947 */ /* 0x000fea0003800000 */
[----:B------:R-:W-:Y:S01]  /*4040*/  BPT.TRAP 0x1 ;  /* 0x000000040000795c */ /* 0x000fe20000300000 */
.L_x_41:
[----:B------:R-:W-:Y:S01]  /*4050*/  UIADD3 UR10, UR10, 0x1, URZ ;  /* 0x000000010a0a7890 */ /* 0x000fe2000fffe03f */
[C---:B------:R-:W-:Y:S01]  /*4060*/  ISETP.GT.AND P0, PT, R2.reuse, 0x1, PT ;  /* 0x000000010200780c */ /* 0x040fe20003f04270 */
[----:B------:R-:W-:Y:S01]  /*4070*/  UIADD3 UR11, UR11, 0x1, URZ ;  /* 0x000000010b0b7890 */ /* 0x000fe2000fffe03f */
[----:B------:R-:W-:Y:S01]  /*4080*/  VIADD R2, R2, 0xffffffff ;  /* 0xffffffff02027836 */ /* 0x000fe20000000000 */
[----:B------:R-:W-:Y:S02]  /*4090*/  UISETP.NE.AND UP0, UPT, UR10, 0xc, UPT ;  /* 0x0000000c0a00788c */ /* 0x000fe4000bf05270 */
[----:B------:R-:W-:Y:S02]  /*40a0*/  UISETP.NE.AND UP1, UPT, UR11, 0xc, UPT ;  /* 0x0000000c0b00788c */ /* 0x000fe4000bf25270 */
[----:B------:R-:W-:Y:S02]  /*40b0*/  USEL UR4, URZ, 0x1, UP0 ;  /* 0x000000013f047887 */ /* 0x000fe40008000000 */
[----:B------:R-:W-:-:S02]  /*40c0*/  USEL UR10, UR10, URZ, UP0 ;  /* 0x0000003f0a0a7287 */ /* 0x000fc40008000000 */
[----:B------:R-:W-:Y:S02]  /*40d0*/  USEL UR11, UR11, URZ, UP1 ;  /* 0x0000003f0b0b7287 */ /* 0x000fe40008800000 */
[----:B------:R-:W-:Y:S01]  /*40e0*/  LOP3.LUT R0, R0, UR4, RZ, 0x3c, !PT ;  /* 0x0000000400007c12 */ /* 0x000fe2000f8e3cff */
[----:B------:R-:W-:Y:S09]  /*40f0*/  @P0 BRA `(.L_x_42) ;  /* 0xfffffffc002c0947 */ /* 0x000ff2000383ffff */
.L_x_35:
[----:B------:R-:W-:-:S13]  /*4100*/  ISETP.GE.AND P0, PT, R5, 0x1, PT ;  /* 0x000000010500780c */ /* 0x000fda0003f06270 */
[----:B------:R-:W-:Y:S05]  /*4110*/  @!P0 BRA `(.L_x_43) ;  /* 0x0000000000408947 */ /* 0x000fea0003800000 */
[----:B------:R-:W-:-:S06]  /*4120*/  UISETP.NE.AND UP0, UPT, UR50, 0x3, UPT ;  /* 0x000000033200788c */ /* 0x000fcc000bf05270 */
[----:B------:R-:W-:-:S13]  /*4130*/  PLOP3.LUT P0, PT, PT, PT, UP0, 0x80, 0x0 ;  /* 0x000000000000781c */ /* 0x000fda0003f0f008 */
[----:B------:R-:W-:Y:S05]  /*4140*/  @!P0 BRA `(.L_x_44) ;  /* 0x0000000000048947 */ /* 0x000fea0003800000 */
[----:B------:R-:W-:Y:S01]  /*4150*/  BPT.TRAP 0x1 ;  /* 0x000000040000795c */ /* 0x000fe20000300000 */
.L_x_44:
[----:B------:R-:W-:Y:S01]  /*4160*/  VIADD R0, R6, UR56 ;  /* 0x0000003806007c36 */ /* 0x000fe20008000000 */
[----:B------:R-:W-:-:S03]  /*4170*/  UISETP.GT.U32.AND UP0, UPT, UR52, 0x1, UPT ;  /* 0x000000013400788c */ /* 0x000fc6000bf04070 */
[----:B-12---:R-:W-:-:S03]  /*4180*/  IMAD.WIDE.U32 R2, R0, -0x55555555, RZ ;  /* 0xaaaaaaab00027825 */ /* 0x006fc600078e00ff */
[----:B------:R-:W-:Y:S02]  /*4190*/  PLOP3.LUT P0, PT, PT, PT, UP0, 0x80, 0x0 ;  /* 0x000000000000781c */ /* 0x000fe40003f0f008 */
[----:B------:R-:W-:-:S05]  /*41a0*/  SHF.R.U32.HI R3, RZ, 0x3, R3 ;  /* 0x00000003ff037819 */ /* 0x000fca0000011603 */
[----:B------:R-:W-:-:S05]  /*41b0*/  IMAD R0, R3, -0xc, R0 ;  /* 0xfffffff403007824 */ /* 0x000fca00078e0200 */
[----:B------:R-:W-:-:S05]  /*41c0*/  LEA R0, R0, UR43, 0x3 ;  /* 0x0000002b00007c11 */ /* 0x000fca000f8e18ff */
[----:B------:R-:W-:-:S05]  /*41d0*/  VIADD R0, R0, 0x384e0 ;  /* 0x000384e000007836 */ /* 0x000fca0000000000 */
[----:B------:R-:W-:-:S04]  /*41e0*/  PRMT R0, RZ, 0x654, R0 ;  /* 0x00000654ff007816 */ /* 0x000fc80000000000 */
[----:B------:R3:W-:Y:S01]  /*41f0*/  SYNCS.ARRIVE.TRANS64.RED.A1T0 RZ, [R0+URZ], RZ ;  /* 0x000000ff00ff79a7 */ /* 0x0007e2000810043f */
[----:B------:R-:W-:Y:S05]  /*4200*/  @P0 BRA `(.L_x_43) ;  /* 0x0000000000040947 */ /* 0x000fea0003800000 */
[----:B------:R-:W-:Y:S01]  /*4210*/  BPT.TRAP 0x1 ;  /* 0x000000040000795c */ /* 0x000fe20000300000 */
.L_x_43:
[----:B------:R-:W-:Y:S02]  /*4220*/  R2UR UR4, R5 ;  /* 0x00000000050472ca */ /* 0x000fe400000e0000 */
[----:B------:R-:W-:Y:S02]  /*4230*/  R2UR UR45, R16 ;  /* 0x00000000102d72ca */ /* 0x000fe400000e0000 */
[----:B------:R-:W-:Y:S02]  /*4240*/  R2UR UR46, R17 ;  /* 0x00000000112e72ca */ /* 0x000fe400000e0000 */
[----:B------:R-:W-:-:S07]  /*4250*/  LOP3.LUT P0, RZ, R4, 0xff, RZ, 0xc0, !PT ;  /* 0x000000ff04ff7812 */ /* 0x000fce000780c0ff */
[----:B------:R-:W-:Y:S02]  /*4260*/  UIADD3 UR4, UR4, 0x3f, URZ ;  /* 0x0000003f04047890 */ /* 0x000fe4000fffe03f */
[----:B------:R-:W-:Y:S02]  /*4270*/  USHF.L.U32 UR45, UR45, 0x7, URZ ;  /* 0x000000072d2d7899 */ /* 0x000fe4000800063f */
[----:B------:R-:W-:Y:S02]  /*4280*/  USHF.R.S32.HI UR5, URZ, 0x1f, UR4 ;  /* 0x0000001f3f057899 */ /* 0x000fe40008011404 */
[----:B------:R-:W-:Y:S02]  /*4290*/  USHF.L.U32 UR46, UR46, 0x7, URZ ;  /* 0x000000072e2e7899 */ /* 0x000fe4000800063f */
[----:B------:R-:W-:Y:S02]  /*42a0*/  ULEA.HI UR5, UR5, UR4, URZ, 0x6 ;  /* 0x0000000405057291 */ /* 0x000fe4000f8f303f */
[----:B------:R-:W-:-:S02]  /*42b0*/  UIADD3 UR4, UR43, 0x30000, URZ ;  /* 0x000300002b047890 */ /* 0x000fc4000fffe03f */
[----:B------:R-:W-:Y:S02]  /*42c0*/  USHF.R.S32.HI UR5, URZ, 0x6, UR5 ;  /* 0x000000063f057899 */ /* 0x000fe40008011405 */
[----:B------:R-:W-:Y:S02]  /*42d0*/  ULOP3.LUT UP2, URZ, UR4, 0x3ff, URZ, 0xc0, !UPT ;  /* 0x000003ff043f7892 */ /* 0x000fe4000f84c03f */
[----:B------:R-:W-:Y:S02]  /*42e0*/  UIADD3 UR56, UR5, UR56, URZ ;  /* 0x0000003805387290 */ /* 0x000fe4000fffe03f */
[----:B------:R-:W-:Y:S02]  /*42f0*/  UISETP.GE.U32.AND UP1, UPT, UR5, 0xc, UPT ;  /* 0x0000000c0500788c */ /* 0x000fe4000bf26070 */
[----:B------:R-:W-:Y:S01]  /*4300*/  UISETP.GT.U32.AND UP0, UPT, UR56, 0xb, UPT ;  /* 0x0000000b3800788c */ /* 0x000fe2000bf04070 */
[----:B------:R-:W-:-:S03]  /*4310*/  PLOP3.LUT P1, PT, PT, PT, UP2, 0x80, 0x0 ;  /* 0x000000000000781c */ /* 0x000fc60003f2f028 */
[----:B------:R-:W-:-:S04]  /*4320*/  UISETP.LT.U32.AND UP0, UPT, UR5, 0xc, UP0 ;  /* 0x0000000c0500788c */ /* 0x000fc80008701070 */
[----:B------:R-:W-:Y:S02]  /*4330*/  USEL UR6, URZ, 0x1, !UP0 ;  /* 0x000000013f067887 */ /* 0x000fe4000c000000 */
[----:B------:R-:W-:Y:S02]  /*4340*/  @UP1 UIMAD.WIDE.U32 UR4, UR56, -0x55555555, URZ ;  /* 0xaaaaaaab380418a5 */ /* 0x000fe4000f8e003f */
[----:B------:R-:W-:Y:S02]  /*4350*/  ULOP3.LUT UR37, UR37, UR6, URZ, 0x3c, !UPT ;  /* 0x0000000625257292 */ /* 0x000fe4000f8e3c3f */
[----:B------:R-:W-:-:S04]  /*4360*/  @UP1 USHF.R.U32.HI UR4, URZ, 0x3, UR5 ;  /* 0x000000033f041899 */ /* 0x000fc80008011605 */
[----:B------:R-:W-:Y:S01]  /*4370*/  @UP1 ULOP3.LUT UR37, UR37, 0x1, UR4, 0x78, !UPT ;  /* 0x0000000125251892 */ /* 0x000fe2000f8e7804 */
[----:B------:R-:W-:Y:S11]  /*4380*/  @!P0 BRA `(.L_x_45) ;  /* 0x00000000000c8947 */ /* 0x000ff60003800000 */
[----:B------:R-:W-:-:S04]  /*4390*/  DEPBAR {5,4,3,2,1,0} ;  /* 0x0000003f0000791a */ /* 0x000fc80000000000 */
[----:B------:R4:W-:Y:S02]  /*43a0*/  UTMACCTL.IV [UR60] ;  /* 0x000000003c0079b9 */ /* 0x0009e40008000000 */
[----:B----4-:R-:W-:Y:S01]  /*43b0*/  NOP ;  /* 0x0000000000007918 */ /* 0x010fe20000000000 */
.L_x_45:
[----:B------:R-:W-:Y:S05]  /*43c0*/  @!P1 BRA `(.L_x_46) ;  /* 0x00000000007c9947 */ /* 0x000fea0003800000 */
[----:B------:R-:W-:Y:S01]  /*43d0*/  MOV R2, 0x0 ;  /* 0x0000000000027802 */ /* 0x000fe20000000f00 */
[----:B------:R-:W-:Y:S01]  /*43e0*/  ULDC.64 UR4, c[0x4][0x68] ;  /* 0x01001a0000047ab9 */ /* 0x000fe20000000a00 */
[----:B------:R-:W-:Y:S01]  /*43f0*/  ULDC.64 UR6, c[0x4][0x8] ;  /* 0x0100020000067ab9 */ /* 0x000fe20000000a00 */
[----:B------:R-:W-:Y:S01]  /*4400*/  IMAD.U32 R4, RZ, RZ, UR4 ;  /* 0x00000004ff047e24 */ /* 0x000fe2000f8e00ff */
[----:B------:R4:W1:Y:S01]  /*4410*/  LDC.64 R14, c[0x4][R2] ;  /* 0x01000000020e7b82 */ /* 0x0008620000000a00 */
[----:B------:R-:W-:Y:S01]  /*4420*/  IMAD.U32 R5, RZ, RZ, UR5 ;  /* 0x00000005ff057e24 */ /* 0x000fe2000f8e00ff */
[----:B------:R-:W-:Y:S01]  /*4430*/  ULDC.64 UR4, c[0x4][0x70] ;  /* 0x01001c0000047ab9 */ /* 0x000fe20000000a00 */
[----:B------:R-:W-:Y:S02]  /*4440*/  IMAD.U32 R10, RZ, RZ, UR6 ;  /* 0x00000006ff0a7e24 */ /* 0x000fe4000f8e00ff */
[----:B------:R-:W-:Y:S02]  /*4450*/  IMAD.U32 R6, RZ, RZ, UR4 ;  /* 0x00000004ff067e24 */ /* 0x000fe4000f8e00ff */
[----:B------:R-:W-:-:S02]  /*4460*/  IMAD.U32 R7, RZ, RZ, UR5 ;  /* 0x00000005ff077e24 */ /* 0x000fc4000f8e00ff */
[----:B------:R-:W-:Y:S02]  /*4470*/  IMAD.U32 R11, RZ, RZ, UR7 ;  /* 0x00000007ff0b7e24 */ /* 0x000fe4000f8e00ff */
[----:B--2---:R-:W-:Y:S02]  /*4480*/  IMAD.MOV.U32 R8, RZ, RZ, 0x70 ;  /* 0x00000070ff087424 */ /* 0x004fe400078e00ff */
[----:B------:R-:W-:Y:S02]  /*4490*/  IMAD.MOV.U32 R12, RZ, RZ, 0x1 ;  /* 0x00000001ff0c7424 */ /* 0x000fe400078e00ff */
[----:B----4-:R-:W-:-:S07]  /*44a0*/  IMAD.MOV.U32 R13, RZ, RZ, RZ ;  /* 0x000000ffff0d7224 */ /* 0x010fce00078e00ff */
[----:B------:R-:W-:-:S07]  /*44b0*/  LEPC R20, `(.L_x_47) ;  /* 0x000000001014794e */ /* 0x000fce0000000000 */
[----:B-1-3--:R-:W-:Y:S05]  /*44c0*/  CALL.ABS.NOINC R14 ;  /* 0x000000000e007343 */ /* 0x00afea0003c00000 */
.L_x_47:
[----:B------:R-:W1:Y:S01]  /*44d0*/  LDC.64 R2, c[0x4][R2] ;  /* 0x0100000002027b82 */ /* 0x000e620000000a00 */
[----:B------:R-:W-:Y:S01]  /*44e0*/  ULDC.64 UR4, c[0x4][0x68] ;  /* 0x01001a0000047ab9 */ /* 0x000fe20000000a00 */
[----:B------:R-:W-:Y:S01]  /*44f0*/  ULDC.64 UR6, c[0x4][0x8] ;  /* 0x0100020000067ab9 */ /* 0x000fe20000000a00 */
[----:B------:R-:W-:Y:S02]  /*4500*/  IMAD.U32 R4, RZ, RZ, UR4 ;  /* 0x00000004ff047e24 */ /* 0x000fe4000f8e00ff */
[----:B------:R-:W-:Y:S01]  /*4510*/  IMAD.U32 R5, RZ, RZ, UR5 ;  /* 0x00000005ff057e24 */ /* 0x000fe2000f8e00ff */
[----:B------:R-:W-:Y:S01]  /*4520*/  ULDC.64 UR4, c[0x4][0x70] ;  /* 0x01001c0000047ab9 */ /* 0x000fe20000000a00 */
[----:B------:R-:W-:Y:S02]  /*4530*/  IMAD.U32 R10, RZ, RZ, UR6 ;  /* 0x00000006ff0a7e24 */ /* 0x000fe4000f8e00ff */
[----:B------:R-:W-:Y:S02]  /*4540*/  IMAD.U32 R6, RZ, RZ, UR4 ;  /* 0x00000004ff067e24 */ /* 0x000fe4000f8e00ff */
[----:B------:R-:W-:-:S02]  /*4550*/  IMAD.U32 R7, RZ, RZ, UR5 ;  /* 0x00000005ff077e24 */ /* 0x000fc4000f8e00ff */
[----:B------:R-:W-:Y:S02]  /*4560*/  IMAD.U32 R11, RZ, RZ, UR7 ;  /* 0x00000007ff0b7e24 */ /* 0x000fe4000f8e00ff */
[----:B------:R-:W-:Y:S02]  /*4570*/  IMAD.MOV.U32 R8, RZ, RZ, 0x70 ;  /* 0x00000070ff087424 */ /* 0x000fe400078e00ff */
[----:B------:R-:W-:Y:S02]  /*4580*/  IMAD.MOV.U32 R12, RZ, RZ, 0x1 ;  /* 0x00000001ff0c7424 */ /* 0x000fe400078e00ff */
[----:B------:R-:W-:-:S07]  /*4590*/  IMAD.MOV.U32 R13, RZ, RZ, RZ ;  /* 0x000000ffff0d7224 */ /* 0x000fce00078e00ff */
[----:B------:R-:W-:-:S07]  /*45a0*/  LEPC R20, `(.L_x_46) ;  /* 0x000000001014794e */ /* 0x000fce0000000000 */
[----:B-1----:R-:W-:Y:S05]  /*45b0*/  CALL.ABS.NOINC R2 ;  /* 0x0000000002007343 */ /* 0x002fea0003c00000 */
.L_x_46:
[----:B------:R-:W-:Y:S02]  /*45c0*/  ULDC.64 UR4, c[0x0][0x590] ;  /* 0x0001640000047ab9 */ /* 0x000fe40000000a00 */
[----:B------:R-:W-:-:S04]  /*45d0*/  ISETP.NE.U32.AND P0, PT, RZ, UR4, PT ;  /* 0x00000004ff007c0c */ /* 0x000fc8000bf05070 */
[----:B------:R-:W-:-:S13]  /*45e0*/  ISETP.NE.AND.EX P0, PT, RZ, UR5, PT, P0 ;  /* 0x00000005ff007c0c */ /* 0x000fda000bf05300 */
[----:B------:R-:W-:Y:S05]  /*45f0*/  @!P0 BRA `(.L_x_48) ;  /* 0x0000000000148947 */ /* 0x000fea0003800000 */
[----:B------:R-:W-:-:S04]  /*4600*/  LEA R2, P0, R18, UR4, 0x3 ;  /* 0x0000000412027c11 */ /* 0x000fc8000f8018ff */
[----:B-12---:R-:W-:-:S06]  /*4610*/  LEA.HI.X R3, R18, UR5, R19, 0x3, P0 ;  /* 0x0000000512037c11 */ /* 0x006fcc00080f1c13 */
[----:B------:R-:W3:Y:S04]  /*4620*/  LDG.E.64 R2, desc[UR58][R2.64] ;  /* 0x0000003a02027981 */ /* 0x000ee8000c1e1b00 */
[----:B---3--:R1:W5:Y:S01]  /*4630*/  LD.E R0, desc[UR58][R2.64] ;  /* 0x0000003a02007980 */ /* 0x008362000c101900 */
[----:B------:R-:W-:Y:S05]  /*4640*/  BRA `(.L_x_49) ;  /* 0x0000000000307947 */ /* 0x000fea0003800000 */
.L_x_48:
[----:B------:R-:W-:Y:S02]  /*4650*/  ULDC.64 UR4, c[0x0][0x588] ;  /* 0x0001620000047ab9 */ /* 0x000fe40000000a00 */
[----:B------:R-:W-:-:S04]  /*4660*/  ISETP.NE.U32.AND P0, PT, RZ, UR4, PT ;  /* 0x00000004ff007c0c */ /* 0x000fc8000bf05070 */
[----:B------:R-:W-:-:S13]  /*4670*/  ISETP.NE.AND.EX P0, PT, RZ, UR5, PT, P0 ;  /* 0x00000005ff007c0c */ /* 0x000fda000bf05300 */
[----:B------:R-:W-:Y:S05]  /*4680*/  @!P0 BRA `(.L_x_50) ;  /* 0x0000000000188947 */ /* 0x000fea0003800000 */
[----:B-12---:R-:W1:Y:S01]  /*4690*/  LDC.64 R2, c[0x0][0x588] ;  /* 0x00016200ff027b82 */ /* 0x006e620000000a00 */
[----:B------:R-:W-:Y:S02]  /*46a0*/  ULDC UR4, c[0x0][0x598] ;  /* 0x0001660000047ab9 */ /* 0x000fe40000000800 */
[----:B------:R-:W-:-:S04]  /*46b0*/  IMAD R5, R18, UR4, RZ ;  /* 0x0000000412057c24 */ /* 0x000fc8000f8e02ff */
[----:B-1----:R-:W-:-:S05]  /*46c0*/  IMAD.WIDE R2, R5, 0x4, R2 ;  /* 0x0000000405027825 */ /* 0x002fca00078e0202 */
[----:B---3--:R2:W5:Y:S01]  /*46d0*/  LDG.E R0, desc[UR58][R2.64] ;  /* 0x0000003a02007981 */ /* 0x008562000c1e1900 */
[----:B------:R-:W-:Y:S05]  /*46e0*/  BRA `(.L_x_49) ;  /* 0x0000000000087947 */ /* 0x000fea0003800000 */
.L_x_50:
[----:B------:R-:W-:Y:S02]  /*46f0*/  ULDC UR4, c[0x0][0x580] ;  /* 0x0001600000047ab9 */ /* 0x000fe40000000800 */
[----:B---3--:R-:W-:-:S07]  /*4700*/  IMAD.U32 R0, RZ, RZ, UR4 ;  /* 0x00000004ff007e24 */ /* 0x008fce000f8e00ff */
.L_x_49:
[----:B------:R-:W-:Y:S02]  /*4710*/  ULDC.64 UR4, c[0x0][0x5b8] ;  /* 0x00016e0000047ab9 */ /* 0x000fe40000000a00 */
[----:B------:R-:W-:-:S04]  /*4720*/  ISETP.NE.U32.AND P0, PT, RZ, UR4, PT ;  /* 0x00000004ff007c0c */ /* 0x000fc8000bf05070 */
[----:B------:R-:W-:-:S13]  /*4730*/  ISETP.NE.AND.EX P0, PT, RZ, UR5, PT, P0 ;  /* 0x00000005ff007c0c */ /* 0x000fda000bf05300 */
[----:B------:R-:W-:Y:S05]  /*4740*/  @!P0 BRA `(.L_x_51) ;  /* 0x0000000000148947 */ /* 0x000fea0003800000 */
[----:B------:R-:W-:-:S04]  /*4750*/  LEA R4, P0, R18, UR4, 0x3 ;  /* 0x0000000412047c11 */ /* 0x000fc8000f8018ff */
[----:B------:R-:W-:-:S05]  /*4760*/  LEA.HI.X R5, R18, UR5, R19, 0x3, P0 ;  /* 0x0000000512057c11 */ /* 0x000fca00080f1c13 */
[----:B-12---:R-:W2:Y:S04]  /*4770*/  LDG.E.64 R2, desc[UR58][R4.64] ;  /* 0x0000003a04027981 */ /* 0x006ea8000c1e1b00 */
[----:B--2---:R1:W5:Y:S01]  /*4780*/  LD.E R2, desc[UR58][R2.64] ;  /* 0x0000003a02027980 */ /* 0x004362000c101900 */
[----:B------:R-:W-:Y:S05]  /*4790*/  BRA `(.L_x_52) ;  /* 0x0000000000307947 */ /* 0x000fea0003800000 */
.L_x_51:
[----:B------:R-:W-:Y:S02]  /*47a0*/  ULDC.64 UR4, c[0x0][0x5b0] ;  /* 0x00016c0000047ab9 */ /* 0x000fe40000000a00 */
[----:B------:R-:W-:-:S04]  /*47b0*/  ISETP.NE.U32.AND P0, PT, RZ, UR4, PT ;  /* 0x00000004ff007c0c */ /* 0x000fc8000bf05070 */
[----:B------:R-:W-:-:S13]  /*47c0*/  ISETP.NE.AND.EX P0, PT, RZ, UR5, PT, P0 ;  /* 0x00000005ff007c0c */ /* 0x000fda000bf05300 */
[----:B------:R-:W-:Y:S05]  /*47d0*/  @!P0 BRA `(.L_x_53) ;  /* 0x0000000000188947 */ /* 0x000fea0003800000 */
[----:B-12---:R-:W1:Y:S01]  /*47e0*/  LDC.64 R2, c[0x0][0x5b0] ;  /* 0x00016c00ff027b82 */ /* 0x006e620000000a00 */
[----:B------:R-:W-:Y:S02]  /*47f0*/  ULDC UR4, c[0x0][0x5c0] ;  /* 0x0001700000047ab9 */ /* 0x000fe40000000800 */
[----:B------:R-:W-:-:S04]  /*4800*/  IMAD R5, R18, UR4, RZ ;  /* 0x0000000412057c24 */ /* 0x000fc8000f8e02ff */
[----:B-1----:R-:W-:-:S06]  /*4810*/  IMAD.WIDE R2, R5, 0x4, R2 ;  /* 0x0000000405027825 */ /* 0x002fcc00078e0202 */
[----:B------:R2:W5:Y:S01]  /*4820*/  LDG.E R2, desc[UR58][R2.64] ;  /* 0x0000003a02027981 */ /* 0x000562000c1e1900 */
[----:B------:R-:W-:Y:S05]  /*4830*/  BRA `(.L_x_52) ;  /* 0x0000000000087947 */ /* 0x000fea0003800000 */
.L_x_53:
[----:B------:R-:W-:Y:S02]  /*4840*/  ULDC UR4, c[0x0][0x5a8] ;  /* 0x00016a0000047ab9 */ /* 0x000fe40000000800 */
[----:B-12---:R-:W-:-:S07]  /*4850*/  IMAD.U32 R2, RZ, RZ, UR4 ;  /* 0x00000004ff027e24 */ /* 0x006fce000f8e00ff */
.L_x_52:
[----:B------:R-:W-:Y:S01]  /*4860*/  ISETP.GT.U32.AND P0, PT, R88, 0x3e, PT ;  /* 0x0000003e5800780c */ /* 0x000fe20003f04070 */
[----:B------:R-:W-:Y:S01]  /*4870*/  BSSY B0, `(.L_x_54) ;  /* 0x0000007000007945 */ /* 0x000fe20003800000 */
[----:B------:R-:W-:-:S11]  /*4880*/  PRMT R4, RZ, 0x7610, R4 ;  /* 0x00007610ff047816 */ /* 0x000fd60000000004 */
[----:B------:R-:W-:Y:S05]  /*4890*/  @P0 BRA `(.L_x_55) ;  /* 0x0000000000100947 */ /* 0x000fea0003800000 */
[----:B------:R-:W-:-:S03]  /*48a0*/  UMOV UR4, 0xffffffff ;  /* 0xffffffff00047882 */ /* 0x000fc60000000000 */
[----:B------:R-:W-:Y:S05]  /*48b0*/  BRA.DIV UR4, `(.L_x_56) ;  /* 0x0000007e04447947 */ /* 0x000fea000b800000 */
[----:B------:R-:W-:-:S13]  /*48c0*/  ELECT P6, URZ, PT ;  /* 0x00000000003f782f */ /* 0x000fda00038c0000 */
.L_x_233:
[----:B------:R-:W-:-:S07]  /*48d0*/  SEL R4, RZ, 0x1, !P6 ;  /* 0x00000001ff047807 */ /* 0x000fce0007000000 */
.L_x_55:
[----:B------:R-:W-:Y:S05]  /*48e0*/  BSYNC B0 ;  /* 0x0000000000007941 */ /* 0x000fea0003800000 */
.L_x_54:
[----:B-12---:R-:W-:Y:S01]  /*48f0*/  IMAD.U32 R3, RZ, RZ, UR48 ;  /* 0x00000030ff037e24 */ /* 0x006fe2000f8e00ff */
[----:B------:R-:W-:-:S04]  /*4900*/  LOP3.LUT R90, R90, 0x1, RZ, 0x3c, !PT ;  /* 0x000000015a5a7812 */ /* 0x000fc800078e3cff */
[----:B------:R-:W-:-:S13]  /*4910*/  ISETP.NE.AND P1, PT, R3, 0x3, PT ;  /* 0x000000030300780c */ /* 0x000fda0003f25270 */
[----:B------:R-:W-:Y:S05]  /*4920*/  @!P1 BRA `(.L_x_57) ;  /* 0x0000000000049947 */ /* 0x000fea0003800000 */
[----:B------:R-:W-:Y:S01]  /*4930*/  BPT.TRAP 0x1 ;  /* 0x000000040000795c */ /* 0x000fe20000300000 */
.L_x_57:
[----:B------:R-:W-:Y:S01]  /*4940*/  SHF.L.U32 R3, R90, 0x1f, RZ ;  /* 0x0000001f5a037819 */ /* 0x000fe200000006ff */
[----:B------:R-:W-:Y:S01]  /*4950*/  BSSY B0, `(.L_x_58) ;  /* 0x000000a000007945 */ /* 0x000fe20003800000 */
[----:B-----5:R-:W-:Y:S01]  /*4960*/  FSETP.NEU.AND P2, PT, R0, RZ, PT ;  /* 0x000000ff0000720b */ /* 0x020fe20003f4d000 */
[-C--:B------:R-:W-:Y:S01]  /*4970*/  FMUL R24, R24, R2.reuse ;  /* 0x0000000218187220 */ /* 0x080fe20000400000 */
[----:B------:R-:W1:Y:S01]  /*4980*/  SYNCS.PHASECHK.TRANS64.TRYWAIT P3, [UR43+0x38540], R3 ;  /* 0x03854003ff0075a7 */ /* 0x000e62000806016b */
[----:B------:R-:W-:Y:S01]  /*4990*/  PRMT R4, R4, 0x9910, RZ ;  /* 0x0000991004047816 */ /* 0x000fe200000000ff */
[-C--:B------:R-:W-:Y:S01]  /*49a0*/  FMUL R14, R25, R2.reuse ;  /* 0x00000002190e7220 */ /* 0x080fe20000400000 */
[----:B------:R-:W-:Y:S02]  /*49b0*/  FMUL R26, R26, R2 ;  /* 0x000000021a1a7220 */ /* 0x000fe40000400000 */
[----:B------:R-:W-:-:S06]  /*49c0*/  ISETP.NE.AND P0, PT, R4, RZ, PT ;  /* 0x000000ff0400720c */ /* 0x000fcc0003f05270 */
[----:B------:R-:W-:Y:S01]  /*49d0*/  @P2 LEA R12, R23, UR43, 0x1 ;  /* 0x0000002b170c2c11 */ /* 0x000fe2000f8e08ff */
[----:B-1----:R-:W-:Y:S06]  /*49e0*/  @!P3 BRA `(.L_x_59) ;  /* 0x0000007c0010b947 */ /* 0x002fec0003800000 */
.L_x_234:
[----:B------:R-:W-:Y:S05]  /*49f0*/  BSYNC B0 ;  /* 0x0000000000007941 */ /* 0x000fea0003800000 */
.L_x_58:
[----:B------:R-:W-:Y:S05]  /*4a00*/  @P2 WARPSYNC.ALL ;  /* 0x0000000000002948 */ /* 0x000fea0003800000 */
[----:B-1----:R1:W2:Y:S01]  /*4a10*/  @P2 LDSM.16.MT88.4 R4, [R12+0x30000] ;  /* 0x030000000c04283b */ /* 0x0022a20000004200 */
[----:B------:R-:W-:Y:S03]  /*4a20*/  BSSY B0, `(.L_x_60) ;  /* 0x0000007000007945 */ /* 0x000fe60003800000 */
[----:B------:R1:W3:Y:S01]  /*4a30*/  @P2 LDSM.16.MT88.4 R8, [R12+0x30800] ;  /* 0x030800000c08283b */ /* 0x0002e20000004200 */
[----:B------:R-:W-:Y:S05]  /*4a40*/  @P2 BRA `(.L_x_61) ;  /* 0x0000000000102947 */ /* 0x000fea0003800000 */
[----:B---3--:R-:W-:Y:S02]  /*4a50*/  CS2R R10, SRZ ;  /* 0x00000000000a7805 */ /* 0x008fe4000001ff00 */
[----:B------:R-:W-:Y:S02]  /*4a60*/  CS2R R8, SRZ ;  /* 0x0000000000087805 */ /* 0x000fe4000001ff00 */
[----:B--2---:R-:W-:Y:S02]  /*4a70*/  CS2R R6, SRZ ;  /* 0x0000000000067805 */ /* 0x004fe4000001ff00 */
[----:B------:R-:W-:-:S07]  /*4a80*/  CS2R R4, SRZ ;  /* 0x0000000000047805 */ /* 0x000fce000001ff00 */
.L_x_61:
[----:B------:R-:W-:Y:S05]  /*4a90*/  BSYNC B0 ;  /* 0x0000000000007941 */ /* 0x000fea0003800000 */
.L_x_60:
[--C-:B--2---:R-:W-:Y:S02]  /*4aa0*/  HADD2.F32 R13, -RZ, R4.reuse.H0_H0 ;  /* 0x20000004ff0d7230 */ /* 0x104fe40000004100 */
[-C--:B-1----:R-:W-:Y:S01]  /*4ab0*/  FMUL R12, R27, R2.reuse ;  /* 0x000000021b0c7220 */ /* 0x082fe20000400000 */
[----:B------:R-:W-:Y:S02]  /*4ac0*/  HADD2.F32 R15, -RZ, R4.H1_H1 ;  /* 0x30000004ff0f7230 */ /* 0x000fe40000004100 */
[----:B------:R-:W-:Y:S01]  /*4ad0*/  FMUL R28, R28, R2 ;  /* 0x000000021c1c7220 */ /* 0x000fe20000400000 */
[--C-:B------:R-:W-:Y:S02]  /*4ae0*/  HADD2.F32 R19, -RZ, R5.reuse.H1_H1 ;  /* 0x30000005ff137230 */ /* 0x100fe40000004100 */
[-C--:B------:R-:W-:Y:S01]  /*4af0*/  FFMA R24, R13, R0.reuse, R24 ;  /* 0x000000000d187223 */ /* 0x080fe20000000018 */
[----:B------:R-:W-:Y:S02]  /*4b00*/  HADD2.F32 R17, -RZ, R5.H0_H0 ;  /* 0x20000005ff117230 */ /* 0x000fe40000004100 */
[----:B------:R-:W-:Y:S01]  /*4b10*/  FFMA R21, R15, R0, R14 ;  /* 0x000000000f157223 */ /* 0x000fe2000000000e */
[----:B------:R-:W-:-:S02]  /*4b20*/  HADD2.F32 R13, -RZ, R6.H0_H0 ;  /* 0x20000006ff0d7230 */ /* 0x000fc40000004100 */
[-C--:B------:R-:W-:Y:S01]  /*4b30*/  FFMA R25, R19, R0.reuse, R12 ;  /* 0x0000000013197223 */ /* 0x080fe2000000000c */
[----:B------:R-:W-:Y:S02]  /*4b40*/  HADD2.F32 R15, -RZ, R6.H1_H1 ;  /* 0x30000006ff0f7230 */ /* 0x000fe40000004100 */
[----:B------:R-:W-:Y:S01]  /*4b50*/  FFMA R26, R17, R0, R26 ;  /* 0x00000000111a7223 */ /* 0x000fe2000000001a */
[-C--:B------:R-:W-:Y:S01]  /*4b60*/  FMUL R12, R29, R2.reuse ;  /* 0x000000021d0c7220 */ /* 0x080fe20000400000 */
[--C-:B------:R-:W-:Y:S02]  /*4b70*/  HADD2.F32 R17, -RZ, R7.reuse.H0_H0 ;  /* 0x20000007ff117230 */ /* 0x100fe40000004100 */
[-C--:B------:R-:W-:Y:S01]  /*4b80*/  FMUL R30, R30, R2.reuse ;  /* 0x000000021e1e7220 */ /* 0x080fe20000400000 */
[----:B------:R-:W-:Y:S02]  /*4b90*/  HADD2.F32 R19, -RZ, R7.H1_H1 ;  /* 0x30000007ff137230 */ /* 0x000fe40000004100 */
[----:B------:R-:W-:Y:S01]  /*4ba0*/  FMUL R14, R31, R2 ;  /* 0x000000021f0e7220 */ /* 0x000fe20000400000 */
[-C--:B------:R-:W-:Y:S01]  /*4bb0*/  FFMA R28, R13, R0.reuse, R28 ;  /* 0x000000000d1c7223 */ /* 0x080fe2000000001c */
[----:B------:R-:W-:Y:S01]  /*4bc0*/  FFMA R27, R15, R0, R12 ;  /* 0x000000000f1b7223 */ /* 0x000fe2000000000c */
[----:B---3--:R-:W-:-:S02]  /*4bd0*/  HADD2.F32 R13, -RZ, R8.H0_H0 ;  /* 0x20000008ff0d7230 */ /* 0x008fc40000004100 */
[-C--:B------:R-:W-:Y:S01]  /*4be0*/  FFMA R30, R17, R0.reuse, R30 ;  /* 0x00000000111e7223 */ /* 0x080fe2000000001e */
[----:B------:R-:W-:Y:S02]  /*4bf0*/  HADD2.F32 R15, -RZ, R8.H1_H1 ;  /* 0x30000008ff0f7230 */ /* 0x000fe40000004100 */
[----:B------:R-:W-:Y:S01]  /*4c00*/  FFMA R29, R19, R0, R14 ;  /* 0x00000000131d7223 */ /* 0x000fe2000000000e */
[-C--:B------:R-:W-:Y:S01]  /*4c10*/  FMUL R32, R32, R2.reuse ;  /* 0x0000000220207220 */ /* 0x080fe20000400000 */
[-C--:B------:R-:W-:Y:S01]  /*4c20*/  FMUL R12, R33, R2.reuse ;  /* 0x00000002210c7220 */ /* 0x080fe20000400000 */
[--C-:B------:R-:W-:Y:S02]  /*4c30*/  HADD2.F32 R17, -RZ, R9.reuse.H0_H0 ;  /* 0x20000009ff117230 */ /* 0x100fe40000004100 */
[-C--:B------:R-:W-:Y:S01]  /*4c40*/  FMUL R34, R34, R2.reuse ;  /* 0x0000000222227220 */ /* 0x080fe20000400000 */
[----:B------:R-:W-:Y:S02]  /*4c50*/  HADD2.F32 R19, -RZ, R9.H1_H1 ;  /* 0x30000009ff137230 */ /* 0x000fe40000004100 */
[----:B------:R-:W-:Y:S01]  /*4c60*/  FMUL R14, R35, R2 ;  /* 0x00000002230e7220 */ /* 0x000fe20000400000 */
[-C--:B------:R-:W-:Y:S01]  /*4c70*/  FFMA R32, R13, R0.reuse, R32 ;  /* 0x000000000d207223 */ /* 0x080fe20000000020 */
[----:B------:R-:W-:Y:S01]  /*4c80*/  FFMA R31, R15, R0, R12 ;  /* 0x000000000f1f7223 */ /* 0x000fe2000000000c */
[----:B------:R-:W-:-:S02]  /*4c90*/  HADD2.F32 R13, -RZ, R10.H0_H0 ;  /* 0x2000000aff0d7230 */ /* 0x000fc40000004100 */
        /* <DEDUP_REMOVED lines=10> */
[-C--:B------:R-:W-:Y:S01]  /*4d40*/  FFMA R12, R15, R0.reuse, R12 ;  /* 0x000000000f0c7223 */ /* 0x080fe2000000000c */
[-C--:B------:R-:W-:Y:S01]  /*4d50*/  FFMA R17, R17, R0.reuse, R38 ;  /* 0x0000000011117223 */ /* 0x080fe20000000026 */
[----:B------:R-:W-:Y:S01]  /*4d60*/  FFMA R14, R19, R0, R14 ;  /* 0x00000000130e7223 */ /* 0x000fe2000000000e */
[----:B------:R-:W-:Y:S01]  /*4d70*/  F2FP.F16.F32.PACK_AB R25, R25, R26 ;  /* 0x0000001a1919723e */ /* 0x000fe200000000ff */
[----:B------:R-:W-:Y:S05]  /*4d80*/  WARPSYNC.ALL ;  /* 0x0000000000007948 */ /* 0x000fea0003800000 */
[----:B------:R-:W-:Y:S01]  /*4d90*/  F2FP.F16.F32.PACK_AB R33, R33, R34 ;  /* 0x000000222121723e */ /* 0x000fe200000000ff */
[----:B------:R-:W-:Y:S01]  /*4da0*/  BSSY B0, `(.L_x_62) ;  /* 0x000001a000007945 */ /* 0x000fe20003800000 */
[----:B------:R-:W-:-:S02]  /*4db0*/  F2FP.F16.F32.PACK_AB R26, R27, R28 ;  /* 0x0000001c1b1a723e */ /* 0x000fc400000000ff */
[----:B------:R-:W-:Y:S02]  /*4dc0*/  F2FP.F16.F32.PACK_AB R34, R12, R13 ;  /* 0x0000000d0c22723e */ /* 0x000fe400000000ff */
[----:B------:R-:W-:Y:S02]  /*4dd0*/  F2FP.F16.F32.PACK_AB R24, R21, R24 ;  /* 0x000000181518723e */ /* 0x000fe400000000ff */
[----:B------:R-:W-:Y:S02]  /*4de0*/  F2FP.F16.F32.PACK_AB R27, R29, R30 ;  /* 0x0000001e1d1b723e */ /* 0x000fe400000000ff */
[----:B------:R-:W-:Y:S02]  /*4df0*/  LEA R12, R23, UR43, 0x1 ;  /* 0x0000002b170c7c11 */ /* 0x000fe4000f8e08ff */
[----:B------:R-:W-:Y:S02]  /*4e00*/  F2FP.F16.F32.PACK_AB R32, R31, R32 ;  /* 0x000000201f20723e */ /* 0x000fe400000000ff */
[----:B------:R-:W-:Y:S01]  /*4e10*/  F2FP.F16.F32.PACK_AB R35, R14, R17 ;  /* 0x000000110e23723e */ /* 0x000fe200000000ff */
[----:B------:R1:W-:Y:S04]  /*4e20*/  STSM.16.MT88.4 [R12+0x30000], R24 ;  /* 0x030000180c007844 */ /* 0x0003e80000004200 */
[----:B------:R1:W-:Y:S01]  /*4e30*/  STSM.16.MT88.4 [R12+0x30800], R32 ;  /* 0x030800200c007844 */ /* 0x0003e20000004200 */
[----:B------:R-:W-:Y:S01]  /*4e40*/  @!PT LDS RZ, [RZ] ;  /* 0x00000000fffff984 */ /* 0x000fe20000000800 */
[----:B------:R-:W-:Y:S01]  /*4e50*/  @!PT LDS RZ, [RZ] ;  /* 0x00000000fffff984 */ /* 0x000fe20000000800 */
[----:B------:R-:W-:Y:S01]  /*4e60*/  @!PT LDS RZ, [RZ] ;  /* 0x00000000fffff984 */ /* 0x000fe20000000800 */
[----:B------:R-:W-:Y:S01]  /*4e70*/  @!PT LDS RZ, [RZ] ;  /* 0x00000000fffff984 */ /* 0x000fe20000000800 */
[----:B------:R2:W-:Y:S06]  /*4e80*/  MEMBAR.ALL.CTA ;  /* 0x0000000000007992 */ /* 0x0005ec0000008000 */
[----:B--2---:R-:W2:Y:S02]  /*4e90*/  FENCE.VIEW.ASYNC.S ;  /* 0x00000000000073c6 */ /* 0x004ea40000000000 */
[----:B--2---:R-:W-:Y:S06]  /*4ea0*/  BAR.SYNC.DEFER_BLOCKING 0x1, 0x100 ;  /* 0x0044000000007b1d */ /* 0x004fec0000010000 */
[----:B------:R-:W-:Y:S05]  /*4eb0*/  @!P0 BRA `(.L_x_63) ;  /* 0x0000000000208947 */ /* 0x000fea0003800000 */
[----:B------:R-:W-:Y:S02]  /*4ec0*/  UIADD3 UR44, UR43, 0x30000, URZ ;  /* 0x000300002b2c7890 */ /* 0x000fe4000fffe03f */
[----:B------:R-:W-:Y:S02]  /*4ed0*/  UIADD3 UR5, UR45, 0x40, URZ ;  /* 0x000000402d057890 */ /* 0x000fe4000fffe03f */
[----:B------:R-:W-:Y:S01]  /*4ee0*/  UIADD3 UR4, UR43, 0x31000, URZ ;  /* 0x000310002b047890 */ /* 0x000fe2000fffe03f */
[----:B------:R-:W-:-:S04]  /*4ef0*/  UMOV UR6, UR46 ;  /* 0x0000002e00067c82 */ /* 0x000fc80008000000 */
[----:B------:R2:W-:Y:S04]  /*4f00*/  UTMASTG.2D [UR44], [UR60] ;  /* 0x0000002c3c0073b5 */ /* 0x0005e80008008000 */
[----:B------:R2:W-:Y:S01]  /*4f10*/  UTMASTG.2D [UR4], [UR60] ;  /* 0x000000043c0073b5 */ /* 0x0005e20008008000 */
[----:B------:R0:W-:Y:S01]  /*4f20*/  UTMACMDFLUSH ;  /* 0x00000000000079b7 */ /* 0x0001e20000000000 */
[----:B--2---:R-:W-:-:S04]  /*4f30*/  DEPBAR.LE SB0, 0x1 ;  /* 0x000080400000791a */ /* 0x004fc80000000000 */
.L_x_63:
[----:B------:R-:W-:Y:S05]  /*4f40*/  BSYNC B0 ;  /* 0x0000000000007941 */ /* 0x000fea0003800000 */
.L_x_62:
[----:B------:R-:W-:Y:S01]  /*4f50*/  BAR.SYNC.DEFER_BLOCKING 0x1, 0x100 ;  /* 0x0044000000007b1d */ /* 0x000fe20000010000 */
[----:B------:R-:W-:-:S13]  /*4f60*/  ISETP.NE.AND P3, PT, RZ, UR36, PT ;  /* 0x00000024ff007c0c */ /* 0x000fda000bf65270 */
[----:B------:R-:W-:Y:S05]  /*4f70*/  @!P3 BRA `(.L_x_64) ;  /* 0x000000000024b947 */ /* 0x000fea0003800000 */
[----:B------:R-:W-:Y:S05]  /*4f80*/  @!P1 BRA `(.L_x_65) ;  /* 0x0000000000049947 */ /* 0x000fea0003800000 */
[----:B------:R-:W-:Y:S01]  /*4f90*/  BPT.TRAP 0x1 ;  /* 0x000000040000795c */ /* 0x000fe20000300000 */
.L_x_65:
[----:B------:R-:W-:Y:S02]  /*4fa0*/  ULEA UR4, UR55, UR43, 0x3 ;  /* 0x0000002b37047291 */ /* 0x000fe4000f8e183f */
[----:B------:R-:W-:Y:S02]  /*4fb0*/  UIADD3 UR55, UR55, 0x1, URZ ;  /* 0x0000000137377890 */ /* 0x000fe4000fffe03f */
[----:B------:R-:W-:Y:S02]  /*4fc0*/  UIADD3 UR4, UR4, 0x38560, URZ ;  /* 0x0003856004047890 */ /* 0x000fe4000fffe03f */
[----:B------:R-:W-:Y:S02]  /*4fd0*/  UISETP.NE.AND UP0, UPT, UR55, 0x4, UPT ;  /* 0x000000043700788c */ /* 0x000fe4000bf05270 */
[----:B------:R-:W-:Y:S02]  /*4fe0*/  UPRMT UR4, UR42, 0x654, UR4 ;  /* 0x000006542a047896 */ /* 0x000fe40008000004 */
[----:B------:R-:W-:-:S07]  /*4ff0*/  USEL UR55, UR55, URZ, UP0 ;  /* 0x0000003f37377287 */ /* 0x000fce0008000000 */
[----:B------:R-:W-:Y:S05]  /*5000*/  SYNCS.ARRIVE.TRANS64.RED.A1T0 RZ, [UR4], RZ ;  /* 0x000000ffffff79a7 */ /* 0x000fea0008100404 */
.L_x_64:
[----:B------:R-:W-:Y:S05]  /*5010*/  @!P1 BRA `(.L_x_66) ;  /* 0x0000000000049947 */ /* 0x000fea0003800000 */
[----:B------:R-:W-:Y:S01]  /*5020*/  BPT.TRAP 0x1 ;  /* 0x000000040000795c */ /* 0x000fe20000300000 */
.L_x_66:
[----:B------:R-:W2:Y:S01]  /*5030*/  SYNCS.PHASECHK.TRANS64.TRYWAIT P3, [UR43+0x38548], R3 ;  /* 0x03854803ff0075a7 */ /* 0x000ea2000806016b */
[----:B------:R-:W-:Y:S04]  /*5040*/  BSSY B0, `(.L_x_67) ;  /* 0x0000002000007945 */ /* 0x000fe80003800000 */
[----:B--2---:R-:W-:Y:S05]  /*5050*/  @!P3 BRA `(.L_x_68) ;  /* 0x00000074008cb947 */ /* 0x004fea0003800000 */
.L_x_235:
[----:B------:R-:W-:Y:S05]  /*5060*/  BSYNC B0 ;  /* 0x0000000000007941 */ /* 0x000fea0003800000 */
.L_x_67:
[----:B------:R-:W-:Y:S05]  /*5070*/  @P2 WARPSYNC.ALL ;  /* 0x0000000000002948 */ /* 0x000fea0003800000 */
[----:B------:R-:W2:Y:S01]  /*5080*/  @P2 LDSM.16.MT88.4 R4, [R12+0x32000] ;  /* 0x032000000c04283b */ /* 0x000ea20000004200 */
[-C--:B------:R-:W-:Y:S01]  /*5090*/  FMUL R13, R40, R2.reuse ;  /* 0x00000002280d7220 */ /* 0x080fe20000400000 */
[-C--:B------:R-:W-:Y:S01]  /*50a0*/  FMUL R41, R41, R2.reuse ;  /* 0x0000000229297220 */ /* 0x080fe20000400000 */
[-C--:B------:R-:W-:Y:S01]  /*50b0*/  FMUL R15, R42, R2.reuse ;  /* 0x000000022a0f7220 */ /* 0x080fe20000400000 */
[----:B------:R-:W3:Y:S01]  /*50c0*/  @P2 LDSM.16.MT88.4 R8, [R12+0x32800] ;  /* 0x032800000c08283b */ /* 0x000ee20000004200 */
[-C--:B------:R-:W-:Y:S01]  /*50d0*/  FMUL R43, R43, R2.reuse ;  /* 0x000000022b2b7220 */ /* 0x080fe20000400000 */
[-C--:B------:R-:W-:Y:S01]  /*50e0*/  FMUL R17, R44, R2.reuse ;  /* 0x000000022c117220 */ /* 0x080fe20000400000 */
[-C--:B------:R-:W-:Y:S01]  /*50f0*/  FMUL R45, R45, R2.reuse ;  /* 0x000000022d2d7220 */ /* 0x080fe20000400000 */
[-C--:B------:R-:W-:Y:S01]  /*5100*/  FMUL R19, R46, R2.reuse ;  /* 0x000000022e137220 */ /* 0x080fe20000400000 */
[-C--:B------:R-:W-:Y:S01]  /*5110*/  FMUL R47, R47, R2.reuse ;  /* 0x000000022f2f7220 */ /* 0x080fe20000400000 */
[-C--:B------:R-:W-:Y:S01]  /*5120*/  FMUL R21, R48, R2.reuse ;  /* 0x0000000230157220 */ /* 0x080fe20000400000 */
[-C--:B------:R-:W-:Y:S01]  /*5130*/  FMUL R49, R49, R2.reuse ;  /* 0x0000000231317220 */ /* 0x080fe20000400000 */
[-C--:B-1----:R-:W-:Y:S01]  /*5140*/  FMUL R25, R50, R2.reuse ;  /* 0x0000000232197220 */ /* 0x082fe20000400000 */
[-C--:B------:R-:W-:Y:S01]  /*5150*/  FMUL R51, R51, R2.reuse ;  /* 0x0000000233337220 */ /* 0x080fe20000400000 */
[-C--:B------:R-:W-:Y:S01]  /*5160*/  FMUL R27, R52, R2.reuse ;  /* 0x00000002341b7220 */ /* 0x080fe20000400000 */
[-C--:B------:R-:W-:Y:S01]  /*5170*/  FMUL R53, R53, R2.reuse ;  /* 0x0000000235357220 */ /* 0x080fe20000400000 */
[-C--:B------:R-:W-:Y:S01]  /*5180*/  FMUL R29, R54, R2.reuse ;  /* 0x00000002361d7220 */ /* 0x080fe20000400000 */
[----:B------:R-:W-:Y:S01]  /*5190*/  FMUL R55, R55, R2 ;  /* 0x0000000237377220 */ /* 0x000fe20000400000 */
[----:B------:R-:W-:Y:S05]  /*51a0*/  WARPSYNC.ALL ;  /* 0x0000000000007948 */ /* 0x000fea0003800000 */
[----:B------:R-:W-:Y:S01]  /*51b0*/  BSSY B0, `(.L_x_69) ;  /* 0x000003d000007945 */ /* 0x000fe20003800000 */
[----:B--2---:R-:W-:-:S02]  /*51c0*/  HADD2.F32 R14, -RZ, R4.H0_H0 ;  /* 0x20000004ff0e7230 */ /* 0x004fc40000004100 */
[----:B------:R-:W-:Y:S02]  /*51d0*/  HADD2.F32 R16, -RZ, R4.H1_H1 ;  /* 0x30000004ff107230 */ /* 0x000fe40000004100 */
[--C-:B------:R-:W-:Y:S02]  /*51e0*/  HADD2.F32 R18, -RZ, R5.reuse.H0_H0 ;  /* 0x20000005ff127230 */ /* 0x100fe40000004100 */
[-C--:B------:R-:W-:Y:S01]  /*51f0*/  FFMA R13, R14, R0.reuse, R13 ;  /* 0x000000000e0d7223 */ /* 0x080fe2000000000d */
[----:B------:R-:W-:Y:S02]  /*5200*/  HADD2.F32 R20, -RZ, R5.H1_H1 ;  /* 0x30000005ff147230 */ /* 0x000fe40000004100 */
[-C--:B------:R-:W-:Y:S01]  /*5210*/  FFMA R14, R16, R0.reuse, R41 ;  /* 0x00000000100e7223 */ /* 0x080fe20000000029 */
[----:B------:R-:W-:Y:S02]  /*5220*/  HADD2.F32 R24, -RZ, R7.H0_H0 ;  /* 0x20000007ff187230 */ /* 0x000fe40000004100 */
[----:B------:R-:W-:Y:S01]  /*5230*/  FFMA R15, R18, R0, R15 ;  /* 0x00000000120f7223 */ /* 0x000fe2000000000f */
[----:B------:R-:W-:-:S02]  /*5240*/  HADD2.F32 R18, -RZ, R6.H0_H0 ;  /* 0x20000006ff127230 */ /* 0x000fc40000004100 */
[-C--:B------:R-:W-:Y:S01]  /*5250*/  FFMA R16, R20, R0.reuse, R43 ;  /* 0x0000000014107223 */ /* 0x080fe2000000002b */
[----:B------:R-:W-:Y:S02]  /*5260*/  HADD2.F32 R20, -RZ, R6.H1_H1 ;  /* 0x30000006ff147230 */ /* 0x000fe40000004100 */
[-C--:B------:R-:W-:Y:S01]  /*5270*/  FFMA R19, R24, R0.reuse, R19 ;  /* 0x0000000018137223 */ /* 0x080fe20000000013 */
[----:B------:R-:W-:Y:S02]  /*5280*/  HADD2.F32 R26, -RZ, R7.H1_H1 ;  /* 0x30000007ff1a7230 */ /* 0x000fe40000004100 */
[-C--:B------:R-:W-:Y:S01]  /*5290*/  FFMA R17, R18, R0.reuse, R17 ;  /* 0x0000000012117223 */ /* 0x080fe20000000011 */
[----:B---3--:R-:W-:Y:S02]  /*52a0*/  HADD2.F32 R24, -RZ, R8.H0_H0 ;  /* 0x20000008ff187230 */ /* 0x008fe40000004100 */
[----:B------:R-:W-:Y:S01]  /*52b0*/  FFMA R18, R20, R0, R45 ;  /* 0x0000000014127223 */ /* 0x000fe2000000002d */
[----:B------:R-:W-:-:S02]  /*52c0*/  HADD2.F32 R28, -RZ, R9.H0_H0 ;  /* 0x20000009ff1c7230 */ /* 0x000fc40000004100 */
[-C--:B------:R-:W-:Y:S01]  /*52d0*/  FFMA R20, R26, R0.reuse, R47 ;  /* 0x000000001a147223 */ /* 0x080fe2000000002f */
[----:B------:R-:W-:Y:S02]  /*52e0*/  HADD2.F32 R26, -RZ, R8.H1_H1 ;  /* 0x30000008ff1a7230 */ /* 0x000fe40000004100 */
        /* <DEDUP_REMOVED lines=11> */
[----:B------:R-:W-:Y:S01]  /*53a0*/  F2FP.F16.F32.PACK_AB R25, R26, R25 ;  /* 0x000000191a19723e */ /* 0x000fe200000000ff */
[-C--:B------:R-:W-:Y:S01]  /*53b0*/  FFMA R28, R30, R0.reuse, R53 ;  /* 0x000000001e1c7223 */ /* 0x080fe20000000035 */
[----:B------:R-:W-:Y:S01]  /*53c0*/  F2FP.F16.F32.PACK_AB R32, R14, R13 ;  /* 0x0000000d0e20723e */ /* 0x000fe200000000ff */
[----:B------:R-:W-:Y:S01]  /*53d0*/  FFMA R30, R34, R0, R55 ;  /* 0x00000000221e7223 */ /* 0x000fe20000000037 */
[----:B------:R-:W-:-:S02]  /*53e0*/  F2FP.F16.F32.PACK_AB R33, R16, R15 ;  /* 0x0000000f1021723e */ /* 0x000fc400000000ff */
[----:B------:R-:W-:Y:S02]  /*53f0*/  F2FP.F16.F32.PACK_AB R34, R18, R17 ;  /* 0x000000111222723e */ /* 0x000fe400000000ff */
[----:B------:R-:W-:Y:S02]  /*5400*/  F2FP.F16.F32.PACK_AB R35, R20, R19 ;  /* 0x000000131423723e */ /* 0x000fe400000000ff */
[----:B------:R-:W-:Y:S02]  /*5410*/  F2FP.F16.F32.PACK_AB R26, R28, R27 ;  /* 0x0000001b1c1a723e */ /* 0x000fe400000000ff */
[----:B------:R-:W-:Y:S01]  /*5420*/  F2FP.F16.F32.PACK_AB R24, R24, R21 ;  /* 0x000000151818723e */ /* 0x000fe200000000ff */
[----:B------:R1:W-:Y:S01]  /*5430*/  STSM.16.MT88.4 [R12+0x32000], R32 ;  /* 0x032000200c007844 */ /* 0x0003e20000004200 */
[----:B------:R-:W-:-:S05]  /*5440*/  F2FP.F16.F32.PACK_AB R27, R30, R29 ;  /* 0x0000001d1e1b723e */ /* 0x000fca00000000ff */
        /* <DEDUP_REMOVED lines=11> */
[----:B------:R-:W-:Y:S02]  /*5500*/  UIADD3 UR9, UR45, 0x40, URZ ;  /* 0x000000402d097890 */ /* 0x000fe4000fffe03f */
[----:B------:R-:W-:Y:S01]  /*5510*/  UIADD3 UR8, UR43, 0x33000, URZ ;  /* 0x000330002b087890 */ /* 0x000fe2000fffe03f */
[----:B------:R-:W-:Y:S01]  /*5520*/  UMOV UR5, UR45 ;  /* 0x0000002d00057c82 */ /* 0x000fe20008000000 */
[----:B------:R-:W-:-:S03]  /*5530*/  UMOV UR10, UR6 ;  /* 0x00000006000a7c82 */ /* 0x000fc60008000000 */
[----:B------:R2:W-:Y:S04]  /*5540*/  UTMASTG.2D [UR4], [UR60] ;  /* 0x000000043c0073b5 */ /* 0x0005e80008008000 */
[----:B------:R2:W-:Y:S01]  /*5550*/  UTMASTG.2D [UR8], [UR60] ;  /* 0x000000083c0073b5 */ /* 0x0005e20008008000 */
[----:B------:R0:W-:Y:S01]  /*5560*/  UTMACMDFLUSH ;  /* 0x00000000000079b7 */ /* 0x0001e20000000000 */
[----:B--2---:R-:W-:-:S04]  /*5570*/  DEPBAR.LE SB0, 0x1 ;  /* 0x000080400000791a */ /* 0x004fc80000000000 */
.L_x_70:
[----:B------:R-:W-:Y:S05]  /*5580*/  BSYNC B0 ;  /* 0x0000000000007941 */ /* 0x000fea0003800000 */
.L_x_69:
[----:B------:R-:W-:Y:S06]  /*5590*/  BAR.SYNC.DEFER_BLOCKING 0x1, 0x100 ;  /* 0x0044000000007b1d */ /* 0x000fec0000010000 */
[----:B------:R-:W-:Y:S05]  /*55a0*/  @!P1 BRA `(.L_x_71) ;  /* 0x0000000000049947 */ /* 0x000fea0003800000 */
[----:B------:R-:W-:Y:S01]  /*55b0*/  BPT.TRAP 0x1 ;  /* 0x000000040000795c */ /* 0x000fe20000300000 */
.L_x_71:
[----:B------:R-:W-:-:S04]  /*55c0*/  ULEA UR4, UR55, UR43, 0x3 ;  /* 0x0000002b37047291 */ /* 0x000fc8000f8e183f */
[----:B------:R-:W-:-:S04]  /*55d0*/  UIADD3 UR4, UR4, 0x38560, URZ ;  /* 0x0003856004047890 */ /* 0x000fc8000fffe03f */
[----:B------:R-:W-:-:S09]  /*55e0*/  UPRMT UR4, UR42, 0x654, UR4 ;  /* 0x000006542a047896 */ /* 0x000fd20008000004 */
[----:B------:R-:W-:Y:S01]  /*55f0*/  SYNCS.ARRIVE.TRANS64.RED.A1T0 RZ, [UR4], RZ ;  /* 0x000000ffffff79a7 */ /* 0x000fe20008100404 */
[----:B------:R-:W-:Y:S05]  /*5600*/  @!P1 BRA `(.L_x_72) ;  /* 0x0000000000049947 */ /* 0x000fea0003800000 */
[----:B------:R-:W-:Y:S01]  /*5610*/  BPT.TRAP 0x1 ;  /* 0x000000040000795c */ /* 0x000fe20000300000 */
.L_x_72:
[----:B------:R-:W2:Y:S01]  /*5620*/  SYNCS.PHASECHK.TRANS64.TRYWAIT P3, [UR43+0x38550], R3 ;  /* 0x03855003ff0075a7 */ /* 0x000ea2000806016b */
[----:B------:R-:W-:Y:S04]  /*5630*/  BSSY B0, `(.L_x_73) ;  /* 0x0000002000007945 */ /* 0x000fe80003800000 */
[----:B--2---:R-:W-:Y:S05]  /*5640*/  @!P3 BRA `(.L_x_74) ;  /* 0x000000700028b947 */ /* 0x004fea0003800000 */
.L_x_236:
[----:B------:R-:W-:Y:S05]  /*5650*/  BSYNC B0 ;  /* 0x0000000000007941 */ /* 0x000fea0003800000 */
.L_x_73:
        /* <DEDUP_REMOVED lines=81> */
.L_x_76:
[----:B------:R-:W-:Y:S05]  /*5b70*/  BSYNC B0 ;  /* 0x0000000000007941 */ /* 0x000fea0003800000 */
.L_x_75:
[----:B------:R-:W-:Y:S06]  /*5b80*/  BAR.SYNC.DEFER_BLOCKING 0x1, 0x100 ;  /* 0x0044000000007b1d */ /* 0x000fec0000010000 */
[----:B------:R-:W-:Y:S05]  /*5b90*/  @!P1 BRA `(.L_x_77) ;  /* 0x0000000000049947 */ /* 0x000fea0003800000 */
[----:B------:R-:W-:Y:S01]  /*5ba0*/  BPT.TRAP 0x1 ;  /* 0x000000040000795c */ /* 0x000fe20000300000 */
.L_x_77:
[----:B------:R-:W-:-:S04]  /*5bb0*/  UIADD3 UR55, UR55, 0x1, URZ ;  /* 0x0000000137377890 */ /* 0x000fc8000fffe03f */
[----:B------:R-:W-:-:S04]  /*5bc0*/  UISETP.NE.AND UP0, UPT, UR55, 0x4, UPT ;  /* 0x000000043700788c */ /* 0x000fc8000bf05270 */
[----:B------:R-:W-:-:S04]  /*5bd0*/  USEL UR55, UR55, URZ, UP0 ;  /* 0x0000003f37377287 */ /* 0x000fc80008000000 */
[----:B------:R-:W-:-:S04]  /*5be0*/  ULEA UR4, UR55, UR43, 0x3 ;  /* 0x0000002b37047291 */ /* 0x000fc8000f8e183f */
[----:B------:R-:W-:-:S04]  /*5bf0*/  UIADD3 UR4, UR4, 0x38560, URZ ;  /* 0x0003856004047890 */ /* 0x000fc8000fffe03f */
[----:B------:R-:W-:-:S09]  /*5c00*/  UPRMT UR4, UR42, 0x654, UR4 ;  /* 0x000006542a047896 */ /* 0x000fd20008000004 */
[----:B------:R-:W-:Y:S01]  /*5c10*/  SYNCS.ARRIVE.TRANS64.RED.A1T0 RZ, [UR4], RZ ;  /* 0x000000ffffff79a7 */ /* 0x000fe20008100404 */
[----:B------:R-:W-:Y:S05]  /*5c20*/  @!P1 BRA `(.L_x_78) ;  /* 0x0000000000049947 */ /* 0x000fea0003800000 */
[----:B------:R-:W-:Y:S01]  /*5c30*/  BPT.TRAP 0x1 ;  /* 0x000000040000795c */ /* 0x000fe20000300000 */
.L_x_78:
[----:B------:R-:W2:Y:S01]  /*5c40*/  SYNCS.PHASECHK.TRANS64.TRYWAIT P3, [UR43+0x38558], R3 ;  /* 0x03855803ff0075a7 */ /* 0x000ea2000806016b */
[----:B------:R-:W-:Y:S04]  /*5c50*/  BSSY B0, `(.L_x_79) ;  /* 0x0000002000007945 */ /* 0x000fe80003800000 */
[----:B--2---:R-:W-:Y:S05]  /*5c60*/  @!P3 BRA `(.L_x_80) ;  /* 0x0000006800b8b947 */ /* 0x004fea0003800000 */
.L_x_237:
[----:B------:R-:W-:Y:S05]  /*5c70*/  BSYNC B0 ;  /* 0x0000000000007941 */ /* 0x000fea0003800000 */
.L_x_79:
[----:B------:R-:W-:Y:S05]  /*5c80*/  @P2 WARPSYNC.ALL ;  /* 0x0000000000002948 */ /* 0x000fea0003800000 */
[----:B------:R-:W3:Y:S01]  /*5c90*/  @P2 LDSM.16.MT88.4 R4, [R12+0x36000] ;  /* 0x036000000c04283b */ /* 0x000ee20000004200 */
[-C--:B------:R-:W-:Y:S01]  /*5ca0*/  FMUL R80, R80, R2.reuse ;  /* 0x0000000250507220 */ /* 0x080fe20000400000 */
[-C--:B-1----:R-:W-:Y:S01]  /*5cb0*/  FMUL R24, R81, R2.reuse ;  /* 0x0000000251187220 */ /* 0x082fe20000400000 */
[-C--:B------:R-:W-:Y:S01]  /*5cc0*/  FMUL R72, R72, R2.reuse ;  /* 0x0000000248487220 */ /* 0x080fe20000400000 */
[----:B------:R-:W1:Y:S01]  /*5cd0*/  @P2 LDSM.16.MT88.4 R8, [R12+0x36800] ;  /* 0x036800000c08283b */ /* 0x000e620000004200 */
[-C--:B--2---:R-:W-:Y:S01]  /*5ce0*/  FMUL R14, R73, R2.reuse ;  /* 0x00000002490e7220 */ /* 0x084fe20000400000 */
[-C--:B------:R-:W-:Y:S01]  /*5cf0*/  FMUL R74, R74, R2.reuse ;  /* 0x000000024a4a7220 */ /* 0x080fe20000400000 */
        /* <DEDUP_REMOVED lines=10> */
[----:B------:R-:W-:Y:S01]  /*5da0*/  FMUL R2, R87, R2 ;  /* 0x0000000257027220 */ /* 0x000fe20000400000 */
[----:B------:R-:W-:Y:S05]  /*5db0*/  WARPSYNC.ALL ;  /* 0x0000000000007948 */ /* 0x000fea0003800000 */
[----:B------:R-:W-:Y:S01]  /*5dc0*/  BSSY B0, `(.L_x_81) ;  /* 0x000003c000007945 */ /* 0x000fe20003800000 */
[----:B---3--:R-:W-:-:S02]  /*5dd0*/  HADD2.F32 R15, -RZ, R5.H0_H0 ;  /* 0x20000005ff0f7230 */ /* 0x008fc40000004100 */
[----:B------:R-:W-:Y:S02]  /*5de0*/  HADD2.F32 R21, -RZ, R7.H0_H0 ;  /* 0x20000007ff157230 */ /* 0x000fe40000004100 */
[--C-:B-1----:R-:W-:Y:S02]  /*5df0*/  HADD2.F32 R25, -RZ, R8.reuse.H0_H0 ;  /* 0x20000008ff197230 */ /* 0x102fe40000004100 */
        /* <DEDUP_REMOVED lines=11> */
[--C-:B------:R-:W-:Y:S02]  /*5eb0*/  HADD2.F32 R17, -RZ, R6.reuse.H0_H0 ;  /* 0x20000006ff117230 */ /* 0x100fe40000004100 */
[----:B------:R-:W-:Y:S01]  /*5ec0*/  FFMA R14, R13, R0, R14 ;  /* 0x000000000d0e7223 */ /* 0x000fe2000000000e */
[----:B------:R-:W-:-:S02]  /*5ed0*/  HADD2.F32 R19, -RZ, R6.H1_H1 ;  /* 0x30000006ff137230 */ /* 0x000fc40000004100 */
        /* <DEDUP_REMOVED lines=40> */
[----:B------:R2:W-:Y:S02]  /*6160*/  UTMASTG.2D [UR8], [UR60] ;  /* 0x000000083c0073b5 */ /* 0x0005e40008008000 */
[----:B--2---:R0:W-:Y:S02]  /*6170*/  UTMACMDFLUSH ;  /* 0x00000000000079b7 */ /* 0x0041e40000000000 */
.L_x_82:
[----:B------:R-:W-:Y:S05]  /*6180*/  BSYNC B0 ;  /* 0x0000000000007941 */ /* 0x000fea0003800000 */
.L_x_81:
[----:B------:R-:W-:Y:S04]  /*6190*/  BSSY B0, `(.L_x_83) ;  /* 0x0000003000007945 */ /* 0x000fe80003800000 */
[----:B------:R-:W-:Y:S05]  /*61a0*/  @!P0 BRA `(.L_x_84) ;  /* 0x0000000000048947 */ /* 0x000fea0003800000 */
[----:B------:R-:W-:-:S04]  /*61b0*/  DEPBAR.LE SB0, 0x1 ;  /* 0x000080400000791a */ /* 0x000fc80000000000 */
.L_x_84:
[----:B------:R-:W-:Y:S05]  /*61c0*/  BSYNC B0 ;  /* 0x0000000000007941 */ /* 0x000fea0003800000 */
.L_x_83:
[----:B------:R-:W-:Y:S06]  /*61d0*/  BAR.SYNC.DEFER_BLOCKING 0x1, 0x100 ;  /* 0x0044000000007b1d */ /* 0x000fec0000010000 */
[----:B------:R-:W-:Y:S05]  /*61e0*/  @!P1 BRA `(.L_x_85) ;  /* 0x0000000000049947 */ /* 0x000fea0003800000 */
[----:B------:R-:W-:Y:S01]  /*61f0*/  BPT.TRAP 0x1 ;  /* 0x000000040000795c */ /* 0x000fe20000300000 */
.L_x_85:
[----:B------:R-:W-:Y:S02]  /*6200*/  UIADD3 UR4, UR55, 0x1, URZ ;  /* 0x0000000137047890 */ /* 0x000fe4000fffe03f */
[----:B------:R-:W-:Y:S02]  /*6210*/  UISETP.NE.AND UP1, UPT, UR47, 0x3, UPT ;  /* 0x000000032f00788c */ /* 0x000fe4000bf25270 */
[----:B------:R-:W-:-:S04]  /*6220*/  UISETP.NE.AND UP0, UPT, UR4, 0x4, UPT ;  /* 0x000000040400788c */ /* 0x000fc8000bf05270 */
[----:B------:R-:W-:Y:S01]  /*6230*/  USEL UR4, UR4, URZ, UP0 ;  /* 0x0000003f04047287 */ /* 0x000fe20008000000 */
[----:B------:R-:W-:-:S03]  /*6240*/  PLOP3.LUT P2, PT, PT, PT, UP1, 0x80, 0x0 ;  /* 0x000000000000781c */ /* 0x000fc60003f4f018 */
[----:B------:R-:W-:Y:S02]  /*6250*/  ULEA UR5, UR4, UR43, 0x3 ;  /* 0x0000002b04057291 */ /* 0x000fe4000f8e183f */
[----:B------:R-:W-:Y:S02]  /*6260*/  UIADD3 UR4, UR4, 0x1, URZ ;  /* 0x0000000104047890 */ /* 0x000fe4000fffe03f */
[----:B------:R-:W-:Y:S02]  /*6270*/  UIADD3 UR5, UR5, 0x38560, URZ ;  /* 0x0003856005057890 */ /* 0x000fe4000fffe03f */
[----:B------:R-:W-:Y:S02]  /*6280*/  UISETP.NE.AND UP0, UPT, UR4, 0x4, UPT ;  /* 0x000000040400788c */ /* 0x000fe4000bf05270 */
[----:B------:R-:W-:Y:S02]  /*6290*/  UPRMT UR5, UR42, 0x654, UR5 ;  /* 0x000006542a057896 */ /* 0x000fe40008000005 */
[----:B------:R-:W-:-:S07]  /*62a0*/  USEL UR55, UR4, URZ, UP0 ;  /* 0x0000003f04377287 */ /* 0x000fce0008000000 */
[----:B------:R-:W-:Y:S01]  /*62b0*/  SYNCS.ARRIVE.TRANS64.RED.A1T0 RZ, [UR5], RZ ;  /* 0x000000ffffff79a7 */ /* 0x000fe20008100405 */
[----:B------:R-:W-:Y:S05]  /*62c0*/  @!P2 BRA `(.L_x_86) ;  /* 0x000000000004a947 */ /* 0x000fea0003800000 */
[----:B------:R-:W-:Y:S01]  /*62d0*/  BPT.TRAP 0x1 ;  /* 0x000000040000795c */ /* 0x000fe20000300000 */
.L_x_86:
[----:B------:R-:W-:Y:S01]  /*62e0*/  ULEA UR4, UR38, UR43, 0x3 ;  /* 0x0000002b26047291 */ /* 0x000fe2000f8e183f */
[----:B------:R-:W-:-:S08]  /*62f0*/  SHF.L.U32 R0, R91, 0x1f, RZ ;  /* 0x0000001f5b007819 */ /* 0x000fd000000006ff */
[----:B------:R-:W2:Y:S02]  /*6300*/  SYNCS.PHASECHK.TRANS64.TRYWAIT P0, [UR4+0x38400], R0 ;  /* 0x03840000ff0075a7 */ /* 0x000ea40008000144 */
[----:B--2---:R-:W-:Y:S05]  /*6310*/  @!P0 BRA `(.L_x_87) ;  /* 0x0000006400248947 */ /* 0x004fea0003800000 */
.L_x_238:
[----:B------:R-:W-:-:S09]  /*6320*/  ULEA UR5, UR38, UR43, 0x4 ;  /* 0x0000002b26057291 */ /* 0x000fd2000f8e203f */
[----:B------:R-:W3:Y:S01]  /*6330*/  LDS.128 R16, [UR5+0x38590] ;  /* 0x03859005ff107984 */ /* 0x000ee20008000c00 */
[----:B------:R-:W-:Y:S01]  /*6340*/  @!PT LDS RZ, [RZ] ;  /* 0x00000000fffff984 */ /* 0x000fe20000000800 */
[----:B------:R-:W-:Y:S01]  /*6350*/  @!PT LDS RZ, [RZ] ;  /* 0x00000000fffff984 */ /* 0x000fe20000000800 */
[----:B------:R-:W-:Y:S01]  /*6360*/  @!PT LDS RZ, [RZ] ;  /* 0x00000000fffff984 */ /* 0x000fe20000000800 */
[----:B------:R-:W-:Y:S01]  /*6370*/  @!PT LDS RZ, [RZ] ;  /* 0x00000000fffff984 */ /* 0x000fe20000000800 */
[----:B------:R4:W-:Y:S06]  /*6380*/  MEMBAR.ALL.CTA ;  /* 0x0000000000007992 */ /* 0x0009ec0000008000 */
[----:B----4-:R-:W4:Y:S01]  /*6390*/  FENCE.VIEW.ASYNC.S ;  /* 0x00000000000073c6 */ /* 0x010f220000000000 */
[----:B------:R-:W-:Y:S05]  /*63a0*/  @!P2 BRA `(.L_x_88) ;  /* 0x000000000004a947 */ /* 0x000fea0003800000 */
[----:B------:R-:W-:Y:S01]  /*63b0*/  BPT.TRAP 0x1 ;  /* 0x000000040000795c */ /* 0x000fe20000300000 */
.L_x_88:
[----:B---3--:R-:W-:Y:S01]  /*63c0*/  ISETP.NE.AND P0, PT, R19, RZ, PT ;  /* 0x000000ff1300720c */ /* 0x008fe20003f05270 */
[----:B------:R-:W-:Y:S01]  /*63d0*/  UIADD3 UR4, UR4, 0x38440, URZ ;  /* 0x0003844004047890 */ /* 0x000fe2000fffe03f */
[CC--:B------:R-:W-:Y:S02]  /*63e0*/  ISETP.NE.AND P2, PT, R89.reuse, R18.reuse, PT ;  /* 0x000000125900720c */ /* 0x0c0fe40003f45270 */
[----:B------:R-:W-:Y:S01]  /*63f0*/  ISETP.EQ.OR P0, PT, R89, R18, !P0 ;  /* 0x000000125900720c */ /* 0x000fe20004702670 */
[----:B------:R-:W-:-:S09]  /*6400*/  UPRMT UR4, UR42, 0x654, UR4 ;  /* 0x000006542a047896 */ /* 0x000fd20008000004 */
[----:B----4-:R-:W-:Y:S03]  /*6410*/  SYNCS.ARRIVE.TRANS64.RED.A1T0 RZ, [UR4], RZ ;  /* 0x000000ffffff79a7 */ /* 0x010fe60008100404 */
[----:B------:R-:W-:Y:S05]  /*6420*/  @P0 BRA `(.L_x_89) ;  /* 0x0000000000fc0947 */ /* 0x000fea0003800000 */
[----:B------:R-:W-:-:S13]  /*6430*/  ISETP.NE.AND P0, PT, RZ, UR54, PT ;  /* 0x00000036ff007c0c */ /* 0x000fda000bf05270 */
[----:B------:R-:W-:Y:S05]  /*6440*/  @P0 BRA `(.L_x_89) ;  /* 0x0000000000f40947 */ /* 0x000fea0003800000 */
[----:B--2---:R-:W2:Y:S01]  /*6450*/  S2R R0, SR_LANEID ;  /* 0x0000000000007919 */ /* 0x004ea20000000000 */
[----:B------:R-:W-:Y:S01]  /*6460*/  ELECT P0, URZ, PT ;  /* 0x00000000003f782f */ /* 0x000fe20003800000 */
[----:B------:R-:W-:Y:S01]  /*6470*/  BSSY B0, `(.L_x_90) ;  /* 0x000002f000007945 */ /* 0x000fe20003800000 */
[----:B--2---:R-:W-:-:S11]  /*6480*/  IMAD.SHL.U32 R15, R0, 0x4, RZ ;  /* 0x00000004000f7824 */ /* 0x004fd600078e00ff */
[----:B------:R-:W-:Y:S05]  /*6490*/  @!P0 BRA `(.L_x_91) ;  /* 0x0000000000b08947 */ /* 0x000fea0003800000 */
[----:B------:R-:W-:Y:S01]  /*64a0*/  IMAD.SHL.U32 R0, R18, 0x8, RZ ;  /* 0x0000000812007824 */ /* 0x000fe200078e00ff */
[----:B------:R-:W-:Y:S01]  /*64b0*/  SHF.R.S32.HI R3, RZ, 0x1f, R18 ;  /* 0x0000001fff037819 */ /* 0x000fe20000011412 */
[----:B------:R-:W-:-:S03]  /*64c0*/  ULDC.64 UR4, c[0x0][0x820] ;  /* 0x0002080000047ab9 */ /* 0x000fc60000000a00 */
[----:B------:R-:W-:Y:S02]  /*64d0*/  SHF.L.U64.HI R8, R18, 0x3, R3 ;  /* 0x0000000312087819 */ /* 0x000fe40000010203 */
[----:B-1----:R-:W-:Y:S01]  /*64e0*/  IADD3 R4, P0, R0, UR4, RZ ;  /* 0x0000000400047c10 */ /* 0x002fe2000ff1e0ff */
[----:B------:R-:W1:Y:S03]  /*64f0*/  LDC.64 R2, c[0x0][0x290] ;  /* 0x0000a400ff027b82 */ /* 0x000e660000000a00 */
[----:B------:R-:W-:Y:S01]  /*6500*/  IADD3.X R5, R8, UR5, RZ, P0, !PT ;  /* 0x0000000508057c10 */ /* 0x000fe200087fe4ff */
[----:B------:R-:W-:-:S05]  /*6510*/  ULDC.64 UR4, c[0x0][0x818] ;  /* 0x0002060000047ab9 */ /* 0x000fca0000000a00 */
[----:B------:R-:W2:Y:S01]  /*6520*/  LDG.E.64 R4, desc[UR58][R4.64] ;  /* 0x0000003a04047981 */ /* 0x000ea2000c1e1b00 */
[----:B-1----:R-:W-:Y:S01]  /*6530*/  IMAD.WIDE R6, R18, 0xc, R2 ;  /* 0x0000000c12067825 */ /* 0x002fe200078e0202 */
[----:B------:R-:W-:Y:S02]  /*6540*/  IADD3 R2, P0, R0, UR4, RZ ;  /* 0x0000000400027c10 */ /* 0x000fe4000ff1e0ff */
[----:B------:R-:W1:Y:S02]  /*6550*/  LDS R0, [UR49+0x1c] ;  /* 0x00001c31ff007984 */ /* 0x000e640008000800 */
[----:B------:R-:W-:Y:S02]  /*6560*/  IADD3.X R3, R8, UR5, RZ, P0, !PT ;  /* 0x0000000508037c10 */ /* 0x000fe400087fe4ff */
[----:B------:R-:W3:Y:S04]  /*6570*/  LDG.E R12, desc[UR58][R6.64] ;  /* 0x0000003a060c7981 */ /* 0x000ee8000c1e1900 */
[----:B------:R4:W5:Y:S04]  /*6580*/  LDG.E R13, desc[UR58][R6.64+0x4] ;  /* 0x0000043a060d7981 */ /* 0x000968000c1e1900 */
[----:B------:R-:W5:Y:S01]  /*6590*/  LDG.E.64 R2, desc[UR58][R2.64] ;  /* 0x0000003a02027981 */ /* 0x000f62000c1e1b00 */
[----:B------:R-:W-:-:S03]  /*65a0*/  IMAD.U32 R8, RZ, RZ, UR49 ;  /* 0x00000031ff087e24 */ /* 0x000fc6000f8e00ff */
[----:B------:R-:W-:Y:S02]  /*65b0*/  STS [UR49+0x30], RZ ;  /* 0x000030ffff007988 */ /* 0x000fe40008000831 */
[----:B------:R-:W-:Y:S02]  /*65c0*/  SHF.R.U64 R8, R8, 0x4, RZ ;  /* 0x0000000408087819 */ /* 0x000fe400000012ff */
[----:B----4-:R-:W-:-:S03]  /*65d0*/  CS2R R6, SRZ ;  /* 0x0000000000067805 */ /* 0x010fc6000001ff00 */
[----:B------:R-:W-:Y:S04]  /*65e0*/  STS [UR49+0x10], R8 ;  /* 0x00001008ff007988 */ /* 0x000fe80008000831 */
[----:B------:R-:W-:Y:S01]  /*65f0*/  STS [UR49+0x14], R8 ;  /* 0x00001408ff007988 */ /* 0x000fe20008000831 */
[C---:B--2---:R-:W-:Y:S01]  /*6600*/  SHF.L.U64.HI R11, R4.reuse, 0x1, R5 ;  /* 0x00000001040b7819 */ /* 0x044fe20000010205 */
[----:B------:R-:W-:-:S03]  /*6610*/  IMAD.SHL.U32 R10, R4, 0x2, RZ ;  /* 0x00000002040a7824 */ /* 0x000fc600078e00ff */
[----:B------:R-:W-:Y:S02]  /*6620*/  LOP3.LUT R11, R11, 0x1fffffff, RZ, 0xc0, !PT ;  /* 0x1fffffff0b0b7812 */ /* 0x000fe400078ec0ff */
[----:B------:R-:W-:Y:S02]  /*6630*/  LOP3.LUT R10, R10, 0xfffffffe, RZ, 0xc0, !PT ;  /* 0xfffffffe0a0a7812 */ /* 0x000fe400078ec0ff */
[--C-:B------:R-:W-:Y:S02]  /*6640*/  SHF.R.U32.HI R5, RZ, 0x4, R11.reuse ;  /* 0x00000004ff057819 */ /* 0x100fe4000001160b */
[----:B------:R-:W-:Y:S02]  /*6650*/  SHF.R.U64 R10, R10, 0x4, R11 ;  /* 0x000000040a0a7819 */ /* 0x000fe4000000120b */
[----:B-1----:R-:W-:-:S03]  /*6660*/  LOP3.LUT R0, R0, 0xf, R5, 0xb8, !PT ;  /* 0x0000000f00007812 */ /* 0x002fc600078eb805 */
[----:B------:R-:W-:Y:S04]  /*6670*/  STS [UR49+0xc], R10 ;  /* 0x00000c0aff007988 */ /* 0x000fe80008000831 */
[----:B------:R-:W-:Y:S01]  /*6680*/  STS [UR49+0x1c], R0 ;  /* 0x00001c00ff007988 */ /* 0x000fe20008000831 */
[----:B---3--:R-:W-:-:S03]  /*6690*/  VIADD R4, R12, 0xffffffff ;  /* 0xffffffff0c047836 */ /* 0x008fc60000000000 */
[----:B------:R-:W1:Y:S04]  /*66a0*/  LDS R5, [UR49+0x1c] ;  /* 0x00001c31ff057984 */ /* 0x000e680008000800 */
[----:B-----5:R-:W-:Y:S01]  /*66b0*/  STS.64 [UR49], R2 ;  /* 0x00000002ff007988 */ /* 0x020fe20008000a31 */
[----:B-1----:R-:W-:-:S05]  /*66c0*/  LOP3.LUT R5, R5, 0xf0, RZ, 0xb8, !PT ;  /* 0x000000f005057812 */ /* 0x002fca00078eb8ff */
[----:B------:R1:W-:Y:S04]  /*66d0*/  STS [UR49+0x1c], R5 ;  /* 0x00001c05ff007988 */ /* 0x0003e80008000831 */
[----:B------:R-:W2:Y:S01]  /*66e0*/  LDS R9, [UR49+0x1c] ;  /* 0x00001c31ff097984 */ /* 0x000ea20008000800 */
[----:B-1----:R-:W-:-:S05]  /*66f0*/  VIADD R5, R13, 0xffffffff ;  /* 0xffffffff0d057836 */ /* 0x002fca0000000000 */
[----:B------:R-:W-:Y:S01]  /*6700*/  STS.128 [UR49+0x20], R4 ;  /* 0x00002004ff007988 */ /* 0x000fe20008000c31 */
[----:B--2---:R-:W-:-:S05]  /*6710*/  LOP3.LUT R9, R9, 0xf00, RZ, 0xb8, !PT ;  /* 0x00000f0009097812 */ /* 0x004fca00078eb8ff */
[----:B------:R-:W-:Y:S04]  /*6720*/  STS.64 [UR49+0x18], R8 ;  /* 0x00001808ff007988 */ /* 0x000fe80008000a31 */
[----:B------:R-:W1:Y:S02]  /*6730*/  LDS R14, [UR49+0x1c] ;  /* 0x00001c31ff0e7984 */ /* 0x000e640008000800 */
[----:B-1----:R-:W-:-:S05]  /*6740*/  LOP3.LUT R0, R14, 0xf000, RZ, 0xb8, !PT ;  /* 0x0000f0000e007812 */ /* 0x002fca00078eb8ff */
[----:B------:R2:W-:Y:S02]  /*6750*/  STS [UR49+0x1c], R0 ;  /* 0x00001c00ff007988 */ /* 0x0005e40008000831 */
.L_x_91:
[----:B------:R-:W-:Y:S05]  /*6760*/  BSYNC B0 ;  /* 0x0000000000007941 */ /* 0x000fea0003800000 */
.L_x_90:
[----:B------:R-:W-:Y:S01]  /*6770*/  NOP ;  /* 0x0000000000007918 */ /* 0x000fe20000000000 */
[----:B-1----:R1:W3:Y:S01]  /*6780*/  LDS R5, [R15+UR49] ;  /* 0x000000310f057984 */ /* 0x0022e20008000800 */
[----:B------:R-:W-:Y:S02]  /*6790*/  ELECT P0, URZ, PT ;  /* 0x00000000003f782f */ /* 0x000fe40003800000 */
[----:B------:R-:W-:Y:S01]  /*67a0*/  IADD3 R2, P3, R15, UR60, RZ ;  /* 0x0000003c0f027c10 */ /* 0x000fe2000ff7e0ff */
[----:B------:R-:W-:Y:S04]  /*67b0*/  BSSY B0, `(.L_x_92) ;  /* 0x0000005000007945 */ /* 0x000fe80003800000 */
[----:B------:R-:W-:-:S06]  /*67c0*/  IMAD.X R3, RZ, RZ, UR61, P3 ;  /* 0x0000003dff037e24 */ /* 0x000fcc00098e06ff */
[----:B-1----:R-:W-:Y:S05]  /*67d0*/  @!P0 BRA `(.L_x_93) ;  /* 0x0000000000088947 */ /* 0x002fea0003800000 */
[----:B------:R0:W-:Y:S01]  /*67e0*/  UTMACMDFLUSH ;  /* 0x00000000000079b7 */ /* 0x0001e20000000000 */
[----:B------:R-:W-:-:S04]  /*67f0*/  DEPBAR.LE SB0, 0x0 ;  /* 0x000080000000791a */ /* 0x000fc80000000000 */
.L_x_93:
[----:B------:R-:W-:Y:S05]  /*6800*/  BSYNC B0 ;  /* 0x0000000000007941 */ /* 0x000fea0003800000 */
.L_x_92:
[----:B---3--:R3:W5:Y:S02]  /*6810*/  ATOMG.E.EXCH.STRONG.GPU PT, RZ, [R2], R5 ;  /* 0x0000000502ff73a8 */ /* 0x00876400041ee100 */
.L_x_89:
[----:B------:R-:W-:Y:S01]  /*6820*/  UIMAD.WIDE.U32 UR4, UR56, -0x55555555, URZ ;  /* 0xaaaaaaab380478a5 */ /* 0x000fe2000f8e003f */
[----:B------:R-:W-:Y:S01]  /*6830*/  ISETP.NE.AND P0, PT, R19, RZ, PT ;  /* 0x000000ff1300720c */ /* 0x000fe20003f05270 */
[----:B------:R-:W-:Y:S01]  /*6840*/  UIADD3 UR38, UR38, 0x1, URZ ;  /* 0x0000000126267890 */ /* 0x000fe2000fffe03f */
[----:B-1----:R-:W-:Y:S01]  /*6850*/  SEL R4, RZ, 0x1, !P2 ;  /* 0x00000001ff047807 */ /* 0x002fe20005000000 */
[----:B------:R-:W-:Y:S02]  /*6860*/  USHF.R.U32.HI UR4, URZ, 0x3, UR5 ;  /* 0x000000033f047899 */ /* 0x000fe40008011605 */
[----:B------:R-:W-:Y:S02]  /*6870*/  UISETP.NE.AND UP0, UPT, UR38, 0x8, UPT ;  /* 0x000000082600788c */ /* 0x000fe4000bf05270 */
[----:B------:R-:W-:Y:S02]  /*6880*/  UIMAD UR56, UR4, -0xc, UR56 ;  /* 0xfffffff4043878a4 */ /* 0x000fe4000f8e0238 */
[----:B------:R-:W-:-:S02]  /*6890*/  USEL UR4, URZ, 0x1, UP0 ;  /* 0x000000013f047887 */ /* 0x000fc40008000000 */
[----:B------:R-:W-:Y:S02]  /*68a0*/  UIADD3 UR36, UR36, 0x4, URZ ;  /* 0x0000000424247890 */ /* 0x000fe4000fffe03f */
[----:B------:R-:W-:Y:S02]  /*68b0*/  USEL UR38, UR38, URZ, UP0 ;  /* 0x0000003f26267287 */ /* 0x000fe40008000000 */
[----:B------:R-:W-:Y:S01]  /*68c0*/  LOP3.LUT R91, R91, UR4, RZ, 0x3c, !PT ;  /* 0x000000045b5b7c12 */ /* 0x000fe2000f8e3cff */
[----:B------:R-:W-:Y:S09]  /*68d0*/  @P0 BRA `(.L_x_94) ;  /* 0xffffffcc00a80947 */ /* 0x000ff2000383ffff */
[----:B------:R-:W-:-:S04]  /*68e0*/  DEPBAR.LE SB0, 0x0 ;  /* 0x000080000000791a */ /* 0x000fc80000000000 */
[----:B------:R-:W-:Y:S05]  /*68f0*/  @!P1 BRA `(.L_x_95) ;  /* 0x0000000000049947 */ /* 0x000fea0003800000 */
[----:B------:R-:W-:Y:S01]  /*6900*/  BPT.TRAP 0x1 ;  /* 0x000000040000795c */ /* 0x000fe20000300000 */
.L_x_95:
[----:B------:R-:W-:-:S04]  /*6910*/  ULEA UR43, UR55, UR43, 0x3 ;  /* 0x0000002b372b7291 */ /* 0x000fc8000f8e183f */
[----:B------:R-:W-:-:S04]  /*6920*/  UIADD3 UR43, UR43, 0x38560, URZ ;  /* 0x000385602b2b7890 */ /* 0x000fc8000fffe03f */
[----:B------:R-:W-:-:S09]  /*6930*/  UPRMT UR43, UR42, 0x654, UR43 ;  /* 0x000006542a2b7896 */ /* 0x000fd2000800002b */
[----:B-----5:R-:W-:Y:S01]  /*6940*/  SYNCS.ARRIVE.TRANS64.RED.A1T0 RZ, [UR43], RZ ;  /* 0x000000ffffff79a7 */ /* 0x020fe2000810042b */
[----:B------:R-:W-:Y:S05]  /*6950*/  EXIT ;  /* 0x000000000000794d */ /* 0x000fea0003800000 */
.L_x_20:
[----:B------:R-:W-:-:S08]  /*6960*/  NOP ;  /* 0x0000000000007918 */ /* 0x000fd00000000000 */
[----:B----45:R-:W1:-:S00]  /*6970*/  USETMAXREG.DEALLOC.CTAPOOL 0x28 ;  /* 0x00000028000079c8 */ /* 0x030e4000080e0500 */
[----:B------:R-:W-:-:S06]  /*6980*/  UISETP.NE.AND UP1, UPT, UR54, 0x3, UPT ;  /* 0x000000033600788c */ /* 0x000fcc000bf25270 */
[----:B------:R-:W-:-:S13]  /*6990*/  PLOP3.LUT P1, PT, PT, PT, UP1, 0x80, 0x0 ;  /* 0x000000000000781c */ /* 0x000fda0003f2f018 */
[----:B-1----:R-:W-:Y:S05]  /*69a0*/  @!P1 BRA `(.L_x_96) ;  /* 0x00000038000c9947 */ /* 0x002fea0003800000 */
[----:B------:R-:W-:-:S13]  /*69b0*/  ISETP.NE.AND P0, PT, RZ, UR54, PT ;  /* 0x00000036ff007c0c */ /* 0x000fda000bf05270 */
[----:B------:R-:W-:Y:S05]  /*69c0*/  @!P0 BRA `(.L_x_97) ;  /* 0x0000001800208947 */ /* 0x000fea0003800000 */
[----:B------:R-:W-:-:S06]  /*69d0*/  UISETP.NE.AND UP0, UPT, UR54, 0x2, UPT ;  /* 0x000000023600788c */ /* 0x000fcc000bf05270 */
[----:B------:R-:W-:-:S13]  /*69e0*/  PLOP3.LUT P0, PT, PT, PT, UP0, 0x80, 0x0 ;  /* 0x000000000000781c */ /* 0x000fda0003f0f008 */
[----:B--2---:R-:W-:Y:S05]  /*69f0*/  @P0 EXIT ;  /* 0x000000000000094d */ /* 0x004fea0003800000 */
[----:B------:R-:W1:Y:S01]  /*6a00*/  S2UR UR4, SR_CTAID.Y ;  /* 0x00000000000479c3 */ /* 0x000e620000002600 */
[----:B------:R-:W-:Y:S01]  /*6a10*/  ELECT P0, URZ, PT ;  /* 0x00000000003f782f */ /* 0x000fe20003800000 */
[----:B------:R-:W-:Y:S01]  /*6a20*/  BSSY B0, `(.L_x_98) ;  /* 0x000001d000007945 */ /* 0x000fe20003800000 */
[----:B-1----:R-:W-:-:S11]  /*6a30*/  UIMAD UR4, UR4, UR39, UR40 ;  /* 0x00000027040472a4 */ /* 0x002fd6000f8e0228 */
[----:B------:R-:W-:Y:S05]  /*6a40*/  @!P0 BRA `(.L_x_99) ;  /* 0x0000000000688947 */ /* 0x000fea0003800000 */
[----:B------:R-:W1:Y:S01]  /*6a50*/  LDC.64 R4, c[0x0][0x600] ;  /* 0x00018000ff047b82 */ /* 0x000e620000000a00 */
[----:B------:R-:W-:Y:S02]  /*6a60*/  UMOV UR5, 0x400 ;  /* 0x0000040000057882 */ /* 0x000fe40000000000 */
[----:B------:R-:W-:-:S05]  /*6a70*/  ULEA UR5, UR41, UR5, 0x18 ;  /* 0x0000000529057291 */ /* 0x000fca000f8ec03f */
[----:B------:R-:W1:Y:S08]  /*6a80*/  LDC.64 R6, c[0x0][0x608] ;  /* 0x00018200ff067b82 */ /* 0x000e700000000a00 */
[----:B------:R-:W2:Y:S08]  /*6a90*/  LDC.64 R32, c[0x0][0x610] ;  /* 0x00018400ff207b82 */ /* 0x000eb00000000a00 */
[----:B------:R-:W2:Y:S01]  /*6aa0*/  LDC.64 R34, c[0x0][0x618] ;  /* 0x00018600ff227b82 */ /* 0x000ea20000000a00 */
[----:B-1----:R1:W-:Y:S07]  /*6ab0*/  STS.128 [UR5+0x38780], R4 ;  /* 0x03878004ff007988 */ /* 0x0023ee0008000c05 */
[----:B------:R-:W3:Y:S08]  /*6ac0*/  LDC.64 R28, c[0x0][0x620] ;  /* 0x00018800ff1c7b82 */ /* 0x000ef00000000a00 */
[----:B------:R-:W3:Y:S01]  /*6ad0*/  LDC.64 R30, c[0x0][0x628] ;  /* 0x00018a00ff1e7b82 */ /* 0x000ee20000000a00 */
[----:B--2---:R2:W-:Y:S07]  /*6ae0*/  STS.128 [UR5+0x38790], R32 ;  /* 0x03879020ff007988 */ /* 0x0045ee0008000c05 */
[----:B------:R-:W4:Y:S08]  /*6af0*/  LDC.64 R24, c[0x0][0x630] ;  /* 0x00018c00ff187b82 */ /* 0x000f300000000a00 */
[----:B------:R-:W4:Y:S08]  /*6b00*/  LDC.64 R26, c[0x0][0x638] ;  /* 0x00018e00ff1a7b82 */ /* 0x000f300000000a00 */
[----:B------:R-:W5:Y:S01]  /*6b10*/  LDC.64 R20, c[0x0][0x640] ;  /* 0x00019000ff147b82 */ /* 0x000f620000000a00 */
[----:B---3--:R2:W-:Y:S07]  /*6b20*/  STS.128 [UR5+0x387a0], R28 ;  /* 0x0387a01cff007988 */ /* 0x0085ee0008000c05 */
[----:B------:R-:W5:Y:S08]  /*6b30*/  LDC.64 R22, c[0x0][0x648] ;  /* 0x00019200ff167b82 */ /* 0x000f700000000a00 */
[----:B------:R-:W3:Y:S01]  /*6b40*/  LDC.64 R12, c[0x0][0x650] ;  /* 0x00019400ff0c7b82 */ /* 0x000ee20000000a00 */
[----:B----4-:R2:W-:Y:S07]  /*6b50*/  STS.128 [UR5+0x387b0], R24 ;  /* 0x0387b018ff007988 */ /* 0x0105ee0008000c05 */
[----:B------:R-:W3:Y:S08]  /*6b60*/  LDC.64 R14, c[0x0][0x658] ;  /* 0x00019600ff0e7b82 */ /* 0x000ef00000000a00 */
[----:B------:R-:W4:Y:S01]  /*6b70*/  LDC.64 R8, c[0x0][0x660] ;  /* 0x00019800ff087b82 */ /* 0x000f220000000a00 */
[----:B-----5:R2:W-:Y:S07]  /*6b80*/  STS.128 [UR5+0x387c0], R20 ;  /* 0x0387c014ff007988 */ /* 0x0205ee0008000c05 */
[----:B------:R-:W4:Y:S08]  /*6b90*/  LDC.64 R10, c[0x0][0x668] ;  /* 0x00019a00ff0a7b82 */ /* 0x000f300000000a00 */
[----:B-1----:R-:W1:Y:S01]  /*6ba0*/  LDC.64 R4, c[0x0][0x670] ;  /* 0x00019c00ff047b82 */ /* 0x002e620000000a00 */
[----:B---3--:R2:W-:Y:S07]  /*6bb0*/  STS.128 [UR5+0x387d0], R12 ;  /* 0x0387d00cff007988 */ /* 0x0085ee0008000c05 */
[----:B------:R-:W1:Y:S01]  /*6bc0*/  LDC.64 R6, c[0x0][0x678] ;  /* 0x00019e00ff067b82 */ /* 0x000e620000000a00 */
[----:B----4-:R2:W-:Y:S04]  /*6bd0*/  STS.128 [UR5+0x387e0], R8 ;  /* 0x0387e008ff007988 */ /* 0x0105e80008000c05 */
[----:B-1----:R2:W-:Y:S02]  /*6be0*/  STS.128 [UR5+0x387f0], R4 ;  /* 0x0387f004ff007988 */ /* 0x0025e40008000c05 */
.L_x_99:
[----:B------:R-:W-:Y:S05]  /*6bf0*/  BSYNC B0 ;  /* 0x0000000000007941 */ /* 0x000fea0003800000 */
.L_x_98:
[----:B------:R-:W-:Y:S01]  /*6c00*/  ELECT P0, URZ, PT ;  /* 0x00000000003f782f */ /* 0x000fe20003800000 */
[----:B------:R-:W-:Y:S01]  /*6c10*/  NOP ;  /* 0x0000000000007918 */ /* 0x000fe20000000000 */
[----:B------:R-:W-:Y:S01]  /*6c20*/  ULDC UR5, c[0x0][0x884] ;  /* 0x0002210000057ab9 */ /* 0x000fe20000000800 */
[----:B------:R-:W-:Y:S01]  /*6c30*/  ULDC.64 UR6, c[0x0][0x800] ;  /* 0x0002000000067ab9 */ /* 0x000fe20000000a00 */
[----:B------:R-:W-:Y:S01]  /*6c40*/  ULEA UR4, UR5, UR4, 0x1 ;  /* 0x0000000405047291 */ /* 0x000fe2000f8e083f */
[----:B------:R-:W-:Y:S03]  /*6c50*/  BSSY B0, `(.L_x_100) ;  /* 0x0000033000007945 */ /* 0x000fe60003800000 */
[----:B------:R-:W-:-:S05]  /*6c60*/  UIMAD.WIDE UR6, UR4, 0x80, UR6 ;  /* 0x00000080040678a5 */ /* 0x000fca000f8e0206 */
[----:B------:R-:W-:Y:S07]  /*6c70*/  @!P0 BRA `(.L_x_101) ;  /* 0x0000000000c08947 */ /* 0x000fee0003800000 */
[----:B------:R-:W-:Y:S01]  /*6c80*/  ULDC.64 UR4, c[0x0][0x808] ;  /* 0x0002020000047ab9 */ /* 0x000fe20000000a00 */
[----:B------:R-:W-:Y:S01]  /*6c90*/  ULDC.64 UR8, c[0x0][0x810] ;  /* 0x0002040000087ab9 */ /* 0x000fe20000000a00 */
[----:B------:R-:W-:Y:S02]  /*6ca0*/  ISETP.NE.U32.AND P0, PT, RZ, UR4, PT ;  /* 0x00000004ff007c0c */ /* 0x000fe4000bf05070 */
[----:B------:R-:W-:Y:S02]  /*6cb0*/  ISETP.NE.U32.AND P1, PT, RZ, UR8, PT ;  /* 0x00000008ff007c0c */ /* 0x000fe4000bf25070 */
[----:B------:R-:W-:Y:S02]  /*6cc0*/  ISETP.NE.AND.EX P0, PT, RZ, UR5, PT, P0 ;  /* 0x00000005ff007c0c */ /* 0x000fe4000bf05300 */
[----:B------:R-:W-:-:S11]  /*6cd0*/  ISETP.NE.AND.EX P1, PT, RZ, UR9, PT, P1 ;  /* 0x00000009ff007c0c */ /* 0x000fd6000bf25310 */
[----:B------:R-:W-:Y:S05]  /*6ce0*/  @!P0 BRA `(.L_x_102) ;  /* 0x0000000000188947 */ /* 0x000fea0003800000 */
[----:B--2---:R-:W-:-:S04]  /*6cf0*/  LEA R4, P0, R18, UR4, 0x3 ;  /* 0x0000000412047c11 */ /* 0x004fc8000f8018ff */
[----:B------:R-:W-:-:S06]  /*6d00*/  LEA.HI.X R5, R18, UR5, R3, 0x3, P0 ;  /* 0x0000000512057c11 */ /* 0x000fcc00080f1c03 */
[----:B------:R-:W2:Y:S01]  /*6d10*/  LDG.E.64 R4, desc[UR58][R4.64] ;  /* 0x0000003a04047981 */ /* 0x000ea2000c1e1b00 */
[----:B------:R-:W-:Y:S02]  /*6d20*/  UMOV UR4, 0x400 ;  /* 0x0000040000047882 */ /* 0x000fe40000000000 */
[----:B------:R-:W-:-:S09]  /*6d30*/  ULEA UR4, UR41, UR4, 0x18 ;  /* 0x0000000429047291 */ /* 0x000fd2000f8ec03f */
[----:B--2---:R1:W-:Y:S03]  /*6d40*/  STS.64 [UR4+0x38780], R4 ;  /* 0x03878004ff007988 */ /* 0x0043e60008000a04 */
.L_x_102:
[----:B------:R-:W-:Y:S05]  /*6d50*/  @!P1 BRA `(.L_x_101) ;  /* 0x0000000000889947 */ /* 0x000fea0003800000 */
[----:B-12---:R-:W-:-:S04]  /*6d60*/  LEA R4, P0, R18, UR8, 0x3 ;  /* 0x0000000812047c11 */ /* 0x006fc8000f8018ff */
[----:B------:R-:W-:-:S06]  /*6d70*/  LEA.HI.X R5, R18, UR9, R3, 0x3, P0 ;  /* 0x0000000912057c11 */ /* 0x000fcc00080f1c03 */
[----:B------:R-:W2:Y:S01]  /*6d80*/  LDG.E.64 R4, desc[UR58][R4.64] ;  /* 0x0000003a04047981 */ /* 0x000ea2000c1e1b00 */
[----:B------:R-:W-:Y:S02]  /*6d90*/  UMOV UR4, 0x400 ;  /* 0x0000040000047882 */ /* 0x000fe40000000000 */
[----:B------:R-:W-:-:S04]  /*6da0*/  ULEA UR4, UR41, UR4, 0x18 ;  /* 0x0000000429047291 */ /* 0x000fc8000f8ec03f */
[----:B------:R-:W-:-:S05]  /*6db0*/  UIADD3 UR5, UR4, 0x38780, URZ ;  /* 0x0003878004057890 */ /* 0x000fca000fffe03f */
[----:B------:R-:W1:Y:S01]  /*6dc0*/  LDS R3, [UR4+0x3879c] ;  /* 0x03879c04ff037984 */ /* 0x000e620008000800 */
[----:B------:R-:W-:-:S03]  /*6dd0*/  IMAD.U32 R8, RZ, RZ, UR5 ;  /* 0x00000005ff087e24 */ /* 0x000fc6000f8e00ff */
[----:B------:R-:W-:Y:S02]  /*6de0*/  STS [UR4+0x387b0], RZ ;  /* 0x0387b0ffff007988 */ /* 0x000fe40008000804 */
[----:B------:R-:W-:-:S05]  /*6df0*/  SHF.R.U64 R8, R8, 0x4, RZ ;  /* 0x0000000408087819 */ /* 0x000fca00000012ff */
[----:B------:R-:W-:Y:S04]  /*6e00*/  STS [UR4+0x38790], R8 ;  /* 0x03879008ff007988 */ /* 0x000fe80008000804 */
[----:B------:R-:W-:Y:S01]  /*6e10*/  STS [UR4+0x38794], R8 ;  /* 0x03879408ff007988 */ /* 0x000fe20008000804 */
[----:B--2---:R-:W-:Y:S01]  /*6e20*/  SHF.L.U64.HI R11, R4, 0x1, R5 ;  /* 0x00000001040b7819 */ /* 0x004fe20000010205 */
[----:B------:R-:W-:-:S03]  /*6e30*/  VIADD R5, R0, 0xffffffff ;  /* 0xffffffff00057836 */ /* 0x000fc60000000000 */
[----:B------:R-:W-:-:S04]  /*6e40*/  LOP3.LUT R11, R11, 0x1fffffff, RZ, 0xc0, !PT ;  /* 0x1fffffff0b0b7812 */ /* 0x000fc800078ec0ff */
[----:B------:R-:W-:-:S04]  /*6e50*/  SHF.R.U32.HI R6, RZ, 0x4, R11 ;  /* 0x00000004ff067819 */ /* 0x000fc8000001160b */
[----:B-1----:R-:W-:-:S05]  /*6e60*/  LOP3.LUT R3, R3, 0xf, R6, 0xb8, !PT ;  /* 0x0000000f03037812 */ /* 0x002fca00078eb806 */
[----:B------:R1:W-:Y:S04]  /*6e70*/  STS [UR4+0x3879c], R3 ;  /* 0x03879c03ff007988 */ /* 0x0003e80008000804 */
[----:B------:R-:W2:Y:S01]  /*6e80*/  LDS R6, [UR4+0x3879c] ;  /* 0x03879c04ff067984 */ /* 0x000ea20008000800 */
[----:B-1----:R-:W-:Y:S02]  /*6e90*/  IMAD.SHL.U32 R3, R4, 0x2, RZ ;  /* 0x0000000204037824 */ /* 0x002fe400078e00ff */
[----:B------:R-:W-:-:S03]  /*6ea0*/  VIADD R4, R2, 0xffffffff ;  /* 0xffffffff02047836 */ /* 0x000fc60000000000 */
[----:B------:R-:W-:-:S04]  /*6eb0*/  LOP3.LUT R2, R3, 0xfffffffe, RZ, 0xc0, !PT ;  /* 0xfffffffe03027812 */ /* 0x000fc800078ec0ff */
[----:B------:R-:W-:-:S05]  /*6ec0*/  SHF.R.U64 R2, R2, 0x4, R11 ;  /* 0x0000000402027819 */ /* 0x000fca000000120b */
[----:B------:R-:W-:Y:S01]  /*6ed0*/  STS [UR4+0x3878c], R2 ;  /* 0x03878c02ff007988 */ /* 0x000fe20008000804 */
[----:B--2---:R-:W-:-:S05]  /*6ee0*/  LOP3.LUT R6, R6, 0xf0, RZ, 0xb8, !PT ;  /* 0x000000f006067812 */ /* 0x004fca00078eb8ff */
[----:B------:R1:W-:Y:S04]  /*6ef0*/  STS [UR4+0x3879c], R6 ;  /* 0x03879c06ff007988 */ /* 0x0003e80008000804 */
[----:B------:R-:W2:Y:S01]  /*6f00*/  LDS R9, [UR4+0x3879c] ;  /* 0x03879c04ff097984 */ /* 0x000ea20008000800 */
[----:B-1----:R-:W-:-:S05]  /*6f10*/  CS2R R6, SRZ ;  /* 0x0000000000067805 */ /* 0x002fca000001ff00 */
[----:B------:R-:W-:Y:S01]  /*6f20*/  STS.128 [UR4+0x387a0], R4 ;  /* 0x0387a004ff007988 */ /* 0x000fe20008000c04 */
[----:B--2---:R-:W-:-:S05]  /*6f30*/  LOP3.LUT R9, R9, 0xf00, RZ, 0xb8, !PT ;  /* 0x00000f0009097812 */ /* 0x004fca00078eb8ff */
[----:B------:R-:W-:Y:S04]  /*6f40*/  STS.64 [UR4+0x38798], R8 ;  /* 0x03879808ff007988 */ /* 0x000fe80008000a04 */
[----:B------:R-:W1:Y:S02]  /*6f50*/  LDS R10, [UR4+0x3879c] ;  /* 0x03879c04ff0a7984 */ /* 0x000e640008000800 */
[----:B-1----:R-:W-:-:S05]  /*6f60*/  LOP3.LUT R0, R10, 0xf000, RZ, 0xb8, !PT ;  /* 0x0000f0000a007812 */ /* 0x002fca00078eb8ff */
[----:B------:R3:W-:Y:S02]  /*6f70*/  STS [UR4+0x3879c], R0 ;  /* 0x03879c00ff007988 */ /* 0x0007e40008000804 */
.L_x_101:
[----:B------:R-:W-:Y:S05]  /*6f80*/  BSYNC B0 ;  /* 0x0000000000007941 */ /* 0x000fea0003800000 */
.L_x_100:
[----:B---3--:R-:W3:Y:S01]  /*6f90*/  S2R R0, SR_LANEID ;  /* 0x0000000000007919 */ /* 0x008ee20000000000 */
[----:B------:R-:W-:Y:S01]  /*6fa0*/  ELECT P0, URZ, PT ;  /* 0x00000000003f782f */ /* 0x000fe20003800000 */
[----:B------:R-:W-:Y:S01]  /*6fb0*/  NOP ;  /* 0x0000000000007918 */ /* 0x000fe20000000000 */
[----:B------:R-:W-:Y:S01]  /*6fc0*/  UMOV UR4, URZ ;  /* 0x0000003f00047c82 */ /* 0x000fe20008000000 */
[----:B------:R-:W-:Y:S10]  /*6fd0*/  BSSY B0, `(.L_x_103) ;  /* 0x0000004000007945 */ /* 0x000ff40003800000 */
[----:B------:R-:W-:Y:S05]  /*6fe0*/  @!P0 BRA `(.L_x_104) ;  /* 0x0000000000088947 */ /* 0x000fea0003800000 */
[----:B------:R0:W-:Y:S01]  /*6ff0*/  UTMACMDFLUSH ;  /* 0x00000000000079b7 */ /* 0x0001e20000000000 */
[----:B------:R-:W-:-:S04]  /*7000*/  DEPBAR.LE SB0, 0x0 ;  /* 0x000080000000791a */ /* 0x000fc80000000000 */
.L_x_104:
[----:B------:R-:W-:Y:S05]  /*7010*/  BSYNC B0 ;  /* 0x0000000000007941 */ /* 0x000fea0003800000 */
.L_x_103:
[----:B------:R-:W-:Y:S01]  /*7020*/  UMOV UR5, 0x400 ;  /* 0x0000040000057882 */ /* 0x000fe20000000000 */
[----:B-123--:R-:W-:Y:S01]  /*7030*/  IMAD.SHL.U32 R4, R0, 0x4, RZ ;  /* 0x0000000400047824 */ /* 0x00efe200078e00ff */
[----:B------:R-:W-:-:S04]  /*7040*/  ULEA UR5, UR41, UR5, 0x18 ;  /* 0x0000000529057291 */ /* 0x000fc8000f8ec03f */
[----:B------:R-:W-:Y:S01]  /*7050*/  UIADD3 UR24, UR5, 0x38780, URZ ;  /* 0x0003878005187890 */ /* 0x000fe2000fffe03f */
[----:B------:R-:W-:Y:S01]  /*7060*/  IADD3 R2, P0, R4, UR6, RZ ;  /* 0x0000000604027c10 */ /* 0x000fe2000ff1e0ff */
[----:B------:R-:W-:-:S04]  /*7070*/  IMAD.MOV.U32 R0, RZ, RZ, RZ ;  /* 0x000000ffff007224 */ /* 0x000fc800078e00ff */
[----:B------:R-:W-:-:S03]  /*7080*/  IMAD.X R3, RZ, RZ, UR7, P0 ;  /* 0x00000007ff037e24 */ /* 0x000fc600080e06ff */
[----:B------:R-:W1:Y:S01]  /*7090*/  LDS R5, [R4+UR24] ;  /* 0x0000001804057984 */ /* 0x000e620008000800 */
[----:B------:R-:W-:-:S03]  /*70a0*/  SHF.L.U32 R0, R0, 0x1f, RZ ;  /* 0x0000001f00007819 */ /* 0x000fc600000006ff */
[----:B-1----:R1:W2:Y:S02]  /*70b0*/  ATOMG.E.EXCH.STRONG.GPU PT, RZ, [R2], R5 ;  /* 0x0000000502ff73a8 */ /* 0x0022a400041ee100 */
[----:B--2---:R-:W2:Y:S01]  /*70c0*/  SYNCS.PHASECHK.TRANS64.TRYWAIT P0, [UR5+0x38588], R0 ;  /* 0x03858800ff0075a7 */ /* 0x004ea20008000145 */
[----:B------:R-:W-:Y:S02]  /*70d0*/  ULOP3.LUT UR25, UR53, 0x1, URZ, 0xfc, !UPT ;  /* 0x0000000135197892 */ /* 0x000fe4000f8efc3f */
[----:B------:R-:W-:Y:S01]  /*70e0*/  ULOP3.LUT UR26, UR51, 0x2, URZ, 0xfc, !UPT ;  /* 0x00000002331a7892 */ /* 0x000fe2000f8efc3f */
[----:B-12---:R-:W-:Y:S11]  /*70f0*/  @!P0 BRA `(.L_x_105) ;  /* 0x0000005400c48947 */ /* 0x006ff60003800000 */
.L_x_239:
[----:B------:R-:W-:Y:S01]  /*7100*/  IMAD.MOV.U32 R2, RZ, RZ, 0x1 ;  /* 0x00000001ff027424 */ /* 0x000fe200078e00ff */
[----:B------:R-:W-:Y:S01]  /*7110*/  ULDC UR27, c[0x0][0x598] ;  /* 0x00016600001b7ab9 */ /* 0x000fe20000000800 */
[----:B-1----:R-:W-:Y:S01]  /*7120*/  IMAD.MOV.U32 R0, RZ, RZ, 0x1 ;  /* 0x00000001ff007424 */ /* 0x002fe200078e00ff */
[----:B------:R-:W-:Y:S01]  /*7130*/  ULDC UR28, c[0x0][0x580] ;  /* 0x00016000001c7ab9 */ /* 0x000fe20000000800 */
[----:B------:R-:W-:Y:S01]  /*7140*/  IMAD.MOV.U32 R12, RZ, RZ, RZ ;  /* 0x000000ffff0c7224 */ /* 0x000fe200078e00ff */
[----:B------:R-:W-:Y:S01]  /*7150*/  ULDC.64 UR20, c[0x0][0x590] ;  /* 0x0001640000147ab9 */ /* 0x000fe20000000a00 */
[----:B------:R-:W-:-:S05]  /*7160*/  ULDC.64 UR22, c[0x0][0x588] ;  /* 0x0001620000167ab9 */ /* 0x000fca0000000a00 */
.L_x_142:
[----:B------:R-:W-:-:S06]  /*7170*/  UISETP.NE.AND UP0, UPT, UR25, 0x3, UPT ;  /* 0x000000031900788c */ /* 0x000fcc000bf05270 */
[----:B------:R-:W-:-:S13]  /*7180*/  PLOP3.LUT P1, PT, PT, PT, UP0, 0x80, 0x0 ;  /* 0x000000000000781c */ /* 0x000fda0003f2f008 */
[----:B-1-345:R-:W-:Y:S05]  /*7190*/  @!P1 BRA `(.L_x_106) ;  /* 0x0000000000049947 */ /* 0x03afea0003800000 */
[----:B------:R-:W-:Y:S01]  /*71a0*/  BPT.TRAP 0x1 ;  /* 0x000000040000795c */ /* 0x000fe20000300000 */
.L_x_106:
[----:B------:R-:W-:Y:S01]  /*71b0*/  ULEA UR8, UR4, UR5, 0x3 ;  /* 0x0000000504087291 */ /* 0x000fe2000f8e183f */
[----:B------:R-:W-:-:S08]  /*71c0*/  SHF.L.U32 R3, R12, 0x1f, RZ ;  /* 0x0000001f0c037819 */ /* 0x000fd000000006ff */
[----:B------:R-:W1:Y:S02]  /*71d0*/  SYNCS.PHASECHK.TRANS64.TRYWAIT P0, [UR8+0x38400], R3 ;  /* 0x03840003ff0075a7 */ /* 0x000e640008000148 */
[----:B-1----:R-:W-:Y:S05]  /*71e0*/  @!P0 BRA `(.L_x_107) ;  /* 0x0000005400a08947 */ /* 0x002fea0003800000 */
.L_x_240:
[----:B------:R-:W-:-:S09]  /*71f0*/  ULEA UR9, UR4, UR5, 0x4 ;  /* 0x0000000504097291 */ /* 0x000fd2000f8e203f */
[----:B-1----:R-:W1:Y:S01]  /*7200*/  LDS.128 R4, [UR9+0x38590] ;  /* 0x03859009ff047984 */ /* 0x002e620008000c00 */
[----:B------:R-:W-:Y:S01]  /*7210*/  @!PT LDS RZ, [RZ] ;  /* 0x00000000fffff984 */ /* 0x000fe20000000800 */
[----:B------:R-:W-:Y:S01]  /*7220*/  @!PT LDS RZ, [RZ] ;  /* 0x00000000fffff984 */ /* 0x000fe20000000800 */
[----:B------:R-:W-:Y:S01]  /*7230*/  @!PT LDS RZ, [RZ] ;  /* 0x00000000fffff984 */ /* 0x000fe20000000800 */
[----:B------:R-:W-:Y:S01]  /*7240*/  @!PT LDS RZ, [RZ] ;  /* 0x00000000fffff984 */ /* 0x000fe20000000800 */
[----:B------:R2:W-:Y:S06]  /*7250*/  MEMBAR.ALL.CTA ;  /* 0x0000000000007992 */ /* 0x0005ec0000008000 */
[----:B--2---:R-:W2:Y:S01]  /*7260*/  FENCE.VIEW.ASYNC.S ;  /* 0x00000000000073c6 */ /* 0x004ea20000000000 */
[----:B------:R-:W-:Y:S05]  /*7270*/  @!P1 BRA `(.L_x_108) ;  /* 0x0000000000049947 */ /* 0x000fea0003800000 */
[----:B------:R-:W-:Y:S01]  /*7280*/  BPT.TRAP 0x1 ;  /* 0x000000040000795c */ /* 0x000fe20000300000 */
.L_x_108:
[----:B------:R-:W-:Y:S01]  /*7290*/  UIADD3 UR8, UR8, 0x38440, URZ ;  /* 0x0003844008087890 */ /* 0x000fe2000fffe03f */
[----:B------:R-:W-:Y:S02]  /*72a0*/  R2UR UR10, R16 ;  /* 0x00000000100a72ca */ /* 0x000fe400000e0000 */
[----:B------:R-:W-:Y:S01]  /*72b0*/  R2UR UR11, R17 ;  /* 0x00000000110b72ca */ /* 0x000fe200000e0000 */
[----:B------:R-:W-:Y:S01]  /*72c0*/  UPRMT UR8, UR41, 0x654, UR8 ;  /* 0x0000065429087896 */ /* 0x000fe20008000008 */
[----:B------:R-:W-:Y:S02]  /*72d0*/  LOP3.LUT P1, RZ, R2, 0xff, RZ, 0xc0, !PT ;  /* 0x000000ff02ff7812 */ /* 0x000fe4000782c0ff */
[----:B------:R-:W-:-:S04]  /*72e0*/  ISETP.NE.U32.AND P0, PT, RZ, UR20, PT ;  /* 0x00000014ff007c0c */ /* 0x000fc8000bf05070 */
[----:B------:R-:W-:Y:S02]  /*72f0*/  ISETP.NE.AND.EX P0, PT, RZ, UR21, PT, P0 ;  /* 0x00000015ff007c0c */ /* 0x000fe4000bf05300 */
[----:B--2---:R-:W-:Y:S01]  /*7300*/  SYNCS.ARRIVE.TRANS64.RED.A1T0 RZ, [UR8], RZ ;  /* 0x000000ffffff79a7 */ /* 0x004fe20008100408 */
[----:B------:R-:W-:Y:S02]  /*7310*/  USHF.L.U32 UR10, UR10, 0x7, URZ ;  /* 0x000000070a0a7899 */ /* 0x000fe4000800063f */
[----:B------:R-:W-:Y:S02]  /*7320*/  USHF.L.U32 UR11, UR11, 0x7, URZ ;  /* 0x000000070b0b7899 */ /* 0x000fe4000800063f */
[----:B------:R-:W-:Y:S10]  /*7330*/  @!P1 BRA `(.L_x_109) ;  /* 0x00000000000c9947 */ /* 0x000ff40003800000 */
[----:B------:R-:W-:-:S04]  /*7340*/  DEPBAR {5,4,3,2,1,0} ;  /* 0x0000003f0000791a */ /* 0x000fc80000000000 */
[----:B------:R2:W-:Y:S02]  /*7350*/  UTMACCTL.IV [UR6] ;  /* 0x00000000060079b9 */ /* 0x0005e40008000000 */
[----:B--2---:R-:W-:Y:S01]  /*7360*/  NOP ;  /* 0x0000000000007918 */ /* 0x004fe20000000000 */
.L_x_109:
[----:B------:R-:W-:Y:S05]  /*7370*/  @!P0 BRA `(.L_x_110) ;  /* 0x0000000000188947 */ /* 0x000fea0003800000 */
[----:B------:R-:W2:Y:S02]  /*7380*/  LDC.64 R2, c[0x0][0x590] ;  /* 0x00016400ff027b82 */ /* 0x000ea40000000a00 */
[----:B--2---:R-:W-:-:S06]  /*7390*/  IMAD.WIDE R2, R18, 0x8, R2 ;  /* 0x0000000812027825 */ /* 0x004fcc00078e0202 */
[----:B------:R-:W2:Y:S04]  /*73a0*/  LDG.E.64 R2, desc[UR58][R2.64] ;  /* 0x0000003a02027981 */ /* 0x000ea8000c1e1b00 */
[----:B--2---:R-:W2:Y:S02]  /*73b0*/  LD.E R8, desc[UR58][R2.64] ;  /* 0x0000003a02087980 */ /* 0x004ea4000c101900 */
[----:B--2---:R-:W-:Y:S01]  /*73c0*/  FSETP.NEU.AND P0, PT, R8, RZ, PT ;  /* 0x000000ff0800720b */ /* 0x004fe20003f0d000 */
[----:B------:R-:W-:-:S12]  /*73d0*/  BRA `(.L_x_111) ;  /* 0x0000000000247947 */ /* 0x000fd80003800000 */
.L_x_110:
[----:B------:R-:W-:Y:S02]  /*73e0*/  ISETP.NE.U32.AND P1, PT, RZ, UR22, PT ;  /* 0x00000016ff007c0c */ /* 0x000fe4000bf25070 */
[----:B------:R-:W-:Y:S02]  /*73f0*/  FSETP.NEU.AND P0, PT, RZ, UR28, PT ;  /* 0x0000001cff007c0b */ /* 0x000fe4000bf0d000 */
[----:B------:R-:W-:-:S13]  /*7400*/  ISETP.NE.AND.EX P1, PT, RZ, UR23, PT, P1 ;  /* 0x00000017ff007c0c */ /* 0x000fda000bf25310 */
[----:B------:R-:W-:Y:S05]  /*7410*/  @!P1 BRA `(.L_x_111) ;  /* 0x0000000000149947 */ /* 0x000fea0003800000 */
[----:B------:R-:W2:Y:S01]  /*7420*/  LDC.64 R2, c[0x0][0x588] ;  /* 0x00016200ff027b82 */ /* 0x000ea20000000a00 */
[----:B------:R-:W-:-:S04]  /*7430*/  IMAD R9, R18, UR27, RZ ;  /* 0x0000001b12097c24 */ /* 0x000fc8000f8e02ff */
[----:B--2---:R-:W-:-:S06]  /*7440*/  IMAD.WIDE R2, R9, 0x4, R2 ;  /* 0x0000000409027825 */ /* 0x004fcc00078e0202 */
[----:B------:R-:W2:Y:S02]  /*7450*/  LDG.E R2, desc[UR58][R2.64] ;  /* 0x0000003a02027981 */ /* 0x000ea4000c1e1900 */
[----:B--2---:R-:W-:-:S13]  /*7460*/  FSETP.NEU.AND P0, PT, R2, RZ, PT ;  /* 0x000000ff0200720b */ /* 0x004fda0003f0d000 */
.L_x_111:
[----:B------:R-:W-:Y:S01]  /*7470*/  UISETP.NE.AND UP0, UPT, UR26, 0x3, UPT ;  /* 0x000000031a00788c */ /* 0x000fe2000bf05270 */
[----:B------:R-:W-:-:S05]  /*7480*/  ELECT P1, URZ, PT ;  /* 0x00000000003f782f */ /* 0x000fca0003820000 */
[----:B------:R-:W-:Y:S02]  /*7490*/  PLOP3.LUT P2, PT, PT, PT, UP0, 0x80, 0x0 ;  /* 0x000000000000781c */ /* 0x000fe40003f4f008 */
[----:B------:R-:W-:-:S11]  /*74a0*/  PLOP3.LUT P0, PT, P0, P1, PT, 0x2a, 0x0 ;  /* 0x000000000000781c */ /* 0x000fd60000702572 */
[----:B------:R-:W-:Y:S05]  /*74b0*/  @!P2 BRA `(.L_x_112) ;  /* 0x000000000004a947 */ /* 0x000fea0003800000 */
[----:B------:R-:W-:Y:S01]  /*74c0*/  BPT.TRAP 0x1 ;  /* 0x000000040000795c */ /* 0x000fe20000300000 */
.L_x_112:
[----:B------:R-:W-:-:S04]  /*74d0*/  SHF.L.U32 R2, R0, 0x1f, RZ ;  /* 0x0000001f00027819 */ /* 0x000fc800000006ff */
[----:B------:R-:W2:Y:S02]  /*74e0*/  SYNCS.PHASECHK.TRANS64.TRYWAIT P1, [UR5+0x38560], R2 ;  /* 0x03856002ff0075a7 */ /* 0x000ea40008020145 */
[----:B--2---:R-:W-:Y:S05]  /*74f0*/  @!P1 BRA `(.L_x_113) ;  /* 0x0000005000f49947 */ /* 0x004fea0003800000 */
.L_x_241:
[----:B------:R-:W-:Y:S04]  /*7500*/  BSSY B0, `(.L_x_114) ;  /* 0x0000010000007945 */ /* 0x000fe80003800000 */
[----:B------:R-:W-:Y:S05]  /*7510*/  @P0 BRA `(.L_x_115) ;  /* 0x0000000000380947 */ /* 0x000fea0003800000 */
[----:B------:R-:W-:Y:S02]  /*7520*/  UIADD3 UR8, UR5, 0x30000, URZ ;  /* 0x0003000005087890 */ /* 0x000fe4000fffe03f */
[----:B------:R-:W-:Y:S02]  /*7530*/  UIADD3 UR9, UR5, 0x38540, URZ ;  /* 0x0003854005097890 */ /* 0x000fe4000fffe03f */
[----:B------:R-:W-:Y:S02]  /*7540*/  UIADD3 UR14, UR10, 0x40, URZ ;  /* 0x000000400a0e7890 */ /* 0x000fe4000fffe03f */
[----:B------:R-:W-:Y:S01]  /*7550*/  UIADD3 UR12, UR5, 0x31000, URZ ;  /* 0x00031000050c7890 */ /* 0x000fe2000fffe03f */
[----:B------:R-:W-:Y:S01]  /*7560*/  UMOV UR16, 0x0 ;  /* 0x0000000000107882 */ /* 0x000fe20000000000 */
[----:B------:R-:W-:Y:S01]  /*7570*/  UMOV UR17, 0x10000000 ;  /* 0x1000000000117882 */ /* 0x000fe20000000000 */
[----:B------:R-:W-:Y:S01]  /*7580*/  UMOV UR15, UR11 ;  /* 0x0000000b000f7c82 */ /* 0x000fe20008000000 */
[----:B------:R-:W-:Y:S01]  /*7590*/  UMOV UR13, UR9 ;  /* 0x00000009000d7c82 */ /* 0x000fe20008000000 */
[----:B------:R3:W-:Y:S04]  /*75a0*/  UTMALDG.2D [UR8], [UR6], desc[UR16] ;  /* 0x00001008060075b4 */ /* 0x0007e80008009000 */
[----:B------:R3:W-:Y:S02]  /*75b0*/  UTMALDG.2D [UR12], [UR6], desc[UR16] ;  /* 0x0000100c060075b4 */ /* 0x0007e40008009000 */
[----:B---3--:R-:W-:Y:S05]  /*75c0*/  @!P2 BRA `(.L_x_116) ;  /* 0x000000000004a947 */ /* 0x008fea0003800000 */
[----:B------:R-:W-:Y:S01]  /*75d0*/  BPT.TRAP 0x1 ;  /* 0x000000040000795c */ /* 0x000fe20000300000 */
.L_x_116:
[----:B--2---:R-:W2:Y:S02]  /*75e0*/  LDC R3, c[0x0][0x828] ;  /* 0x00020a00ff037b82 */ /* 0x004ea40000000800 */
[----:B--2---:R3:W-:Y:S02]  /*75f0*/  SYNCS.ARRIVE.TRANS64.RED.A0TR RZ, [UR5+0x38540], R3 ;  /* 0x03854003ffff79a7 */ /* 0x0047e40008300405 */
.L_x_115:
[----:B------:R-:W-:Y:S05]  /*7600*/  BSYNC B0 ;  /* 0x0000000000007941 */ /* 0x000fea0003800000 */
.L_x_114:
[----:B------:R-:W-:Y:S05]  /*7610*/  @!P2 BRA `(.L_x_117) ;  /* 0x000000000004a947 */ /* 0x000fea0003800000 */
[----:B------:R-:W-:Y:S01]  /*7620*/  BPT.TRAP 0x1 ;  /* 0x000000040000795c */ /* 0x000fe20000300000 */
.L_x_117:
[----:B------:R-:W-:-:S04]  /*7630*/  UIADD3 UR8, UR5, 0x38540, URZ ;  /* 0x0003854005087890 */ /* 0x000fc8000fffe03f */
[----:B------:R-:W-:-:S09]  /*7640*/  UPRMT UR8, UR41, 0x654, UR8 ;  /* 0x0000065429087896 */ /* 0x000fd20008000008 */
[----:B------:R-:W-:Y:S01]  /*7650*/  SYNCS.ARRIVE.TRANS64.RED.A1T0 RZ, [UR8], RZ ;  /* 0x000000ffffff79a7 */ /* 0x000fe20008100408 */
[----:B------:R-:W-:Y:S05]  /*7660*/  @!P2 BRA `(.L_x_118) ;  /* 0x000000000004a947 */ /* 0x000fea0003800000 */
[----:B------:R-:W-:Y:S01]  /*7670*/  BPT.TRAP 0x1 ;  /* 0x000000040000795c */ /* 0x000fe20000300000 */
.L_x_118:
[----:B------:R-:W4:Y:S02]  /*7680*/  SYNCS.PHASECHK.TRANS64.TRYWAIT P1, [UR5+0x38568], R2 ;  /* 0x03856802ff0075a7 */ /* 0x000f240008020145 */
[----:B----4-:R-:W-:Y:S05]  /*7690*/  @!P1 BRA `(.L_x_119) ;  /* 0x0000005000a49947 */ /* 0x010fea0003800000 */
.L_x_242:
[----:B------:R-:W-:Y:S04]  /*76a0*/  BSSY B0, `(.L_x_120) ;  /* 0x0000012000007945 */ /* 0x000fe80003800000 */
[----:B------:R-:W-:Y:S05]  /*76b0*/  @P0 BRA `(.L_x_121) ;  /* 0x0000000000400947 */ /* 0x000fea0003800000 */
[----:B------:R-:W-:Y:S02]  /*76c0*/  UIADD3 UR19, UR11, 0x20, URZ ;  /* 0x000000200b137890 */ /* 0x000fe4000fffe03f */
        /* <DEDUP_REMOVED lines=8> */
[----:B------:R-:W-:Y:S01]  /*7750*/  UMOV UR15, UR19 ;  /* 0x00000013000f7c82 */ /* 0x000fe20008000000 */
[----:B------:R4:W-:Y:S03]  /*7760*/  UTMALDG.2D [UR16], [UR6], desc[UR8] ;  /* 0x00000810060075b4 */ /* 0x0009e60008009000 */
[----:B------:R4:W-:Y:S02]  /*7770*/  UTMALDG.2D [UR12], [UR6], desc[UR8] ;  /* 0x0000080c060075b4 */ /* 0x0009e40008009000 */
[----:B----4-:R-:W-:Y:S05]  /*7780*/  @!P2 BRA `(.L_x_122) ;  /* 0x000000000004a947 */ /* 0x010fea0003800000 */
[----:B------:R-:W-:Y:S01]  /*7790*/  BPT.TRAP 0x1 ;  /* 0x000000040000795c */ /* 0x000fe20000300000 */
.L_x_122:
[----:B--23--:R-:W2:Y:S02]  /*77a0*/  LDC R3, c[0x0][0x828] ;  /* 0x00020a00ff037b82 */ /* 0x00cea40000000800 */
[----:B--2---:R4:W-:Y:S02]  /*77b0*/  SYNCS.ARRIVE.TRANS64.RED.A0TR RZ, [UR5+0x38548], R3 ;  /* 0x03854803ffff79a7 */ /* 0x0049e40008300405 */
.L_x_121:
[----:B------:R-:W-:Y:S05]  /*77c0*/  BSYNC B0 ;  /* 0x0000000000007941 */ /* 0x000fea0003800000 */
.L_x_120:
[----:B------:R-:W-:Y:S05]  /*77d0*/  @!P2 BRA `(.L_x_123) ;  /* 0x000000000004a947 */ /* 0x000fea0003800000 */
[----:B------:R-:W-:Y:S01]  /*77e0*/  BPT.TRAP 0x1 ;  /* 0x000000040000795c */ /* 0x000fe20000300000 */
.L_x_123:
[----:B------:R-:W-:-:S04]  /*77f0*/  UIADD3 UR8, UR5, 0x38548, URZ ;  /* 0x0003854805087890 */ /* 0x000fc8000fffe03f */
[----:B------:R-:W-:-:S09]  /*7800*/  UPRMT UR8, UR41, 0x654, UR8 ;  /* 0x0000065429087896 */ /* 0x000fd20008000008 */
[----:B------:R-:W-:Y:S01]  /*7810*/  SYNCS.ARRIVE.TRANS64.RED.A1T0 RZ, [UR8], RZ ;  /* 0x000000ffffff79a7 */ /* 0x000fe20008100408 */
[----:B------:R-:W-:Y:S05]  /*7820*/  @!P2 BRA `(.L_x_124) ;  /* 0x000000000004a947 */ /* 0x000fea0003800000 */
[----:B------:R-:W-:Y:S01]  /*7830*/  BPT.TRAP 0x1 ;  /* 0x000000040000795c */ /* 0x000fe20000300000 */
.L_x_124:
[----:B------:R-:W5:Y:S02]  /*7840*/  SYNCS.PHASECHK.TRANS64.TRYWAIT P1, [UR5+0x38570], R2 ;  /* 0x03857002ff0075a7 */ /* 0x000f640008020145 */
[----:B-----5:R-:W-:Y:S05]  /*7850*/  @!P1 BRA `(.L_x_125) ;  /* 0x00000050004c9947 */ /* 0x020fea0003800000 */
.L_x_243:
        /* <DEDUP_REMOVED lines=14> */
[----:B-1----:R-:W-:Y:S05]  /*7940*/  @!P2 BRA `(.L_x_128) ;  /* 0x000000000004a947 */ /* 0x002fea0003800000 */
[----:B------:R-:W-:Y:S01]  /*7950*/  BPT.TRAP 0x1 ;  /* 0x000000040000795c */ /* 0x000fe20000300000 */
.L_x_128:
[----:B--234-:R-:W1:Y:S02]  /*7960*/  LDC R3, c[0x0][0x828] ;  /* 0x00020a00ff037b82 */ /* 0x01ce640000000800 */
[----:B-1----:R1:W-:Y:S02]  /*7970*/  SYNCS.ARRIVE.TRANS64.RED.A0TR RZ, [UR5+0x38550], R3 ;  /* 0x03855003ffff79a7 */ /* 0x0023e40008300405 */
.L_x_127:
[----:B------:R-:W-:Y:S05]  /*7980*/  BSYNC B0 ;  /* 0x0000000000007941 */ /* 0x000fea0003800000 */
.L_x_126:
[----:B------:R-:W-:Y:S05]  /*7990*/  @!P2 BRA `(.L_x_129) ;  /* 0x000000000004a947 */ /* 0x000fea0003800000 */
[----:B------:R-:W-:Y:S01]  /*79a0*/  BPT.TRAP 0x1 ;  /* 0x000000040000795c */ /* 0x000fe20000300000 */
.L_x_129:
[----:B------:R-:W-:-:S04]  /*79b0*/  UIADD3 UR8, UR5, 0x38550, URZ ;  /* 0x0003855005087890 */ /* 0x000fc8000fffe03f */
[----:B------:R-:W-:-:S09]  /*79c0*/  UPRMT UR8, UR41, 0x654, UR8 ;  /* 0x0000065429087896 */ /* 0x000fd20008000008 */
[----:B------:R-:W-:Y:S01]  /*79d0*/  SYNCS.ARRIVE.TRANS64.RED.A1T0 RZ, [UR8], RZ ;  /* 0x000000ffffff79a7 */ /* 0x000fe20008100408 */
[----:B------:R-:W-:Y:S05]  /*79e0*/  @!P2 BRA `(.L_x_130) ;  /* 0x000000000004a947 */ /* 0x000fea0003800000 */
[----:B------:R-:W-:Y:S01]  /*79f0*/  BPT.TRAP 0x1 ;  /* 0x000000040000795c */ /* 0x000fe20000300000 */
.L_x_130:
[----:B------:R-:W5:Y:S02]  /*7a00*/  SYNCS.PHASECHK.TRANS64.TRYWAIT P1, [UR5+0x38578], R2 ;  /* 0x03857802ff0075a7 */ /* 0x000f640008020145 */
[----:B-----5:R-:W-:Y:S05]  /*7a10*/  @!P1 BRA `(.L_x_131) ;  /* 0x0000004c00f49947 */ /* 0x020fea0003800000 */
.L_x_244:
        /* <DEDUP_REMOVED lines=16> */
.L_x_134:
[----:B--2---:R-:W1:Y:S02]  /*7b20*/  LDC R2, c[0x0][0x828] ;  /* 0x00020a00ff027b82 */ /* 0x004e640000000800 */
[----:B-1----:R1:W-:Y:S02]  /*7b30*/  SYNCS.ARRIVE.TRANS64.RED.A0TR RZ, [UR5+0x38558], R2 ;  /* 0x03855802ffff79a7 */ /* 0x0023e40008300405 */
.L_x_133:
[----:B------:R-:W-:Y:S05]  /*7b40*/  BSYNC B0 ;  /* 0x0000000000007941 */ /* 0x000fea0003800000 */
.L_x_132:
[----:B------:R-:W-:Y:S05]  /*7b50*/  @!P2 BRA `(.L_x_135) ;  /* 0x000000000004a947 */ /* 0x000fea0003800000 */
[----:B------:R-:W-:Y:S01]  /*7b60*/  BPT.TRAP 0x1 ;  /* 0x000000040000795c */ /* 0x000fe20000300000 */
.L_x_135:
[----:B-1----:R-:W-:Y:S01]  /*7b70*/  ISETP.NE.AND P0, PT, R7, RZ, PT ;  /* 0x000000ff0700720c */ /* 0x002fe20003f05270 */
[----:B------:R-:W-:Y:S01]  /*7b80*/  UIADD3 UR8, UR5, 0x38558, URZ ;  /* 0x0003855805087890 */ /* 0x000fe2000fffe03f */
[CC--:B------:R-:W-:Y:S02]  /*7b90*/  ISETP.NE.AND P3, PT, R18.reuse, R6.reuse, PT ;  /* 0x000000061200720c */ /* 0x0c0fe40003f65270 */
[----:B------:R-:W-:Y:S01]  /*7ba0*/  ISETP.EQ.OR P0, PT, R18, R6, !P0 ;  /* 0x000000061200720c */ /* 0x000fe20004702670 */
[----:B------:R-:W-:Y:S01]  /*7bb0*/  UPRMT UR8, UR41, 0x654, UR8 ;  /* 0x0000065429087896 */ /* 0x000fe20008000008 */
[----:B------:R-:W-:-:S08]  /*7bc0*/  LOP3.LUT R0, R0, 0x1, RZ, 0x3c, !PT ;  /* 0x0000000100007812 */ /* 0x000fd000078e3cff */
[----:B------:R-:W-:Y:S03]  /*7bd0*/  SYNCS.ARRIVE.TRANS64.RED.A1T0 RZ, [UR8], RZ ;  /* 0x000000ffffff79a7 */ /* 0x000fe60008100408 */
[----:B------:R-:W-:Y:S05]  /*7be0*/  @P0 BRA `(.L_x_136) ;  /* 0x0000000400040947 */ /* 0x000fea0003800000 */
[----:B------:R-:W-:Y:S01]  /*7bf0*/  ELECT P0, URZ, PT ;  /* 0x00000000003f782f */ /* 0x000fe20003800000 */
[----:B------:R-:W-:-:S12]  /*7c00*/  BSSY B0, `(.L_x_137) ;  /* 0x0000032000007945 */ /* 0x000fd80003800000 */
[----:B------:R-:W-:Y:S05]  /*7c10*/  @!P0 BRA `(.L_x_138) ;  /* 0x0000000000c08947 */ /* 0x000fea0003800000 */
[----:B--234-:R-:W1:Y:S08]  /*7c20*/  LDC.64 R2, c[0x0][0x290] ;  /* 0x0000a400ff027b82 */ /* 0x01ce700000000a00 */
[----:B------:R-:W2:Y:S08]  /*7c30*/  LDC.64 R14, c[0x0][0x808] ;  /* 0x00020200ff0e7b82 */ /* 0x000eb00000000a00 */
[----:B------:R-:W3:Y:S01]  /*7c40*/  LDC.64 R16, c[0x0][0x810] ;  /* 0x00020400ff107b82 */ /* 0x000ee20000000a00 */
[----:B-1----:R-:W-:-:S05]  /*7c50*/  IMAD.WIDE R2, R6, 0xc, R2 ;  /* 0x0000000c06027825 */ /* 0x002fca00078e0202 */
[----:B------:R1:W5:Y:S04]  /*7c60*/  LDG.E R10, desc[UR58][R2.64] ;  /* 0x0000003a020a7981 */ /* 0x000368000c1e1900 */
[----:B------:R1:W5:Y:S01]  /*7c70*/  LDG.E R13, desc[UR58][R2.64+0x4] ;  /* 0x0000043a020d7981 */ /* 0x000362000c1e1900 */
[----:B--2---:R-:W-:Y:S02]  /*7c80*/  ISETP.NE.U32.AND P0, PT, R14, RZ, PT ;  /* 0x000000ff0e00720c */ /* 0x004fe40003f05070 */
[----:B------:R-:W-:Y:S02]  /*7c90*/  SHF.R.S32.HI R8, RZ, 0x1f, R6 ;  /* 0x0000001fff087819 */ /* 0x000fe40000011406 */
[----:B------:R-:W-:Y:S02]  /*7ca0*/  ISETP.NE.AND.EX P0, PT, R15, RZ, PT, P0 ;  /* 0x000000ff0f00720c */ /* 0x000fe40003f05300 */
[----:B---3--:R-:W-:-:S04]  /*7cb0*/  ISETP.NE.U32.AND P1, PT, R16, RZ, PT ;  /* 0x000000ff1000720c */ /* 0x008fc80003f25070 */
[----:B------:R-:W-:-:S07]  /*7cc0*/  ISETP.NE.AND.EX P1, PT, R17, RZ, PT, P1 ;  /* 0x000000ff1100720c */ /* 0x000fce0003f25310 */
[----:B-1----:R-:W-:Y:S06]  /*7cd0*/  @!P0 BRA `(.L_x_139) ;  /* 0x0000000000108947 */ /* 0x002fec0003800000 */
[----:B------:R-:W-:-:S04]  /*7ce0*/  LEA R2, P0, R6, R14, 0x3 ;  /* 0x0000000e06027211 */ /* 0x000fc800078018ff */
[----:B------:R-:W-:-:S06]  /*7cf0*/  LEA.HI.X R3, R6, R15, R8, 0x3, P0 ;  /* 0x0000000f06037211 */ /* 0x000fcc00000f1c08 */
[----:B------:R-:W2:Y:S04]  /*7d00*/  LDG.E.64 R2, desc[UR58][R2.64] ;  /* 0x0000003a02027981 */ /* 0x000ea8000c1e1b00 */
[----:B--2---:R1:W-:Y:S02]  /*7d10*/  STS.64 [UR24], R2 ;  /* 0x00000002ff007988 */ /* 0x0043e40008000a18 */
.L_x_139:
[----:B------:R-:W-:Y:S05]  /*7d20*/  @!P1 BRA `(.L_x_138) ;  /* 0x00000000007c9947 */ /* 0x000fea0003800000 */
[----:B-1----:R-:W-:-:S04]  /*7d30*/  LEA R2, P0, R6, R16, 0x3 ;  /* 0x0000001006027211 */ /* 0x002fc800078018ff */
[----:B------:R-:W-:Y:S02]  /*7d40*/  LEA.HI.X R3, R6, R17, R8, 0x3, P0 ;  /* 0x0000001106037211 */ /* 0x000fe400000f1c08 */
[----:B------:R-:W1:Y:S04]  /*7d50*/  LDS R8, [UR24+0x1c] ;  /* 0x00001c18ff087984 */ /* 0x000e680008000800 */
[----:B------:R-:W2:Y:S01]  /*7d60*/  LDG.E.64 R2, desc[UR58][R2.64] ;  /* 0x0000003a02027981 */ /* 0x000ea2000c1e1b00 */
        /* <DEDUP_REMOVED lines=13> */
[----:B------:R1:W-:Y:S04]  /*7e40*/  STS [UR24+0x1c], R8 ;  /* 0x00001c08ff007988 */ /* 0x0003e80008000818 */
[----:B------:R-:W2:Y:S01]  /*7e50*/  LDS R11, [UR24+0x1c] ;  /* 0x00001c18ff0b7984 */ /* 0x000ea20008000800 */
[----:B-1---5:R-:W-:Y:S01]  /*7e60*/  VIADD R8, R10, 0xffffffff ;  /* 0xffffffff0a087836 */ /* 0x022fe20000000000 */
[----:B--2---:R-:W-:-:S05]  /*7e70*/  LOP3.LUT R11, R11, 0xf0, RZ, 0xb8, !PT ;  /* 0x000000f00b0b7812 */ /* 0x004fca00078eb8ff */
[----:B------:R1:W-:Y:S04]  /*7e80*/  STS [UR24+0x1c], R11 ;  /* 0x00001c0bff007988 */ /* 0x0003e80008000818 */
[----:B------:R-:W2:Y:S01]  /*7e90*/  LDS R9, [UR24+0x1c] ;  /* 0x00001c18ff097984 */ /* 0x000ea20008000800 */
[----:B-1----:R-:W-:Y:S02]  /*7ea0*/  CS2R R10, SRZ ;  /* 0x00000000000a7805 */ /* 0x002fe4000001ff00 */
[----:B--2---:R-:W-:Y:S01]  /*7eb0*/  LOP3.LUT R17, R9, 0xf00, RZ, 0xb8, !PT ;  /* 0x00000f0009117812 */ /* 0x004fe200078eb8ff */
[----:B------:R-:W-:-:S04]  /*7ec0*/  VIADD R9, R13, 0xffffffff ;  /* 0xffffffff0d097836 */ /* 0x000fc80000000000 */
[----:B------:R-:W-:Y:S04]  /*7ed0*/  STS.64 [UR24+0x18], R16 ;  /* 0x00001810ff007988 */ /* 0x000fe80008000a18 */
[----:B------:R-:W1:Y:S04]  /*7ee0*/  LDS R15, [UR24+0x1c] ;  /* 0x00001c18ff0f7984 */ /* 0x000e680008000800 */
[----:B------:R2:W-:Y:S01]  /*7ef0*/  STS.128 [UR24+0x20], R8 ;  /* 0x00002008ff007988 */ /* 0x0005e20008000c18 */
[----:B-1----:R-:W-:-:S05]  /*7f00*/  LOP3.LUT R2, R15, 0xf000, RZ, 0xb8, !PT ;  /* 0x0000f0000f027812 */ /* 0x002fca00078eb8ff */
[----:B------:R2:W-:Y:S02]  /*7f10*/  STS [UR24+0x1c], R2 ;  /* 0x00001c02ff007988 */ /* 0x0005e40008000818 */
.L_x_138:
[----:B------:R-:W-:Y:S05]  /*7f20*/  BSYNC B0 ;  /* 0x0000000000007941 */ /* 0x000fea0003800000 */
.L_x_137:
[----:B-12---:R-:W1:Y:S01]  /*7f30*/  S2R R2, SR_LANEID ;  /* 0x0000000000027919 */ /* 0x006e620000000000 */
[----:B------:R-:W-:Y:S01]  /*7f40*/  NOP ;  /* 0x0000000000007918 */ /* 0x000fe20000000000 */
[----:B------:R-:W-:Y:S01]  /*7f50*/  ELECT P0, URZ, PT ;  /* 0x00000000003f782f */ /* 0x000fe20003800000 */
[----:B------:R-:W-:Y:S01]  /*7f60*/  BSSY B0, `(.L_x_140) ;  /* 0x0000008000007945 */ /* 0x000fe20003800000 */
[----:B-1----:R-:W-:-:S05]  /*7f70*/  IMAD.SHL.U32 R8, R2, 0x4, RZ ;  /* 0x0000000402087824 */ /* 0x002fca00078e00ff */
[----:B------:R1:W2:Y:S01]  /*7f80*/  LDS R9, [R8+UR24] ;  /* 0x0000001808097984 */ /* 0x0002a20008000800 */
[----:B------:R-:W-:-:S05]  /*7f90*/  IADD3 R2, P1, R8, UR6, RZ ;  /* 0x0000000608027c10 */ /* 0x000fca000ff3e0ff */
[----:B---34-:R-:W-:Y:S01]  /*7fa0*/  IMAD.X R3, RZ, RZ, UR7, P1 ;  /* 0x00000007ff037e24 */ /* 0x018fe200088e06ff */
[----:B------:R-:W-:Y:S07]  /*7fb0*/  @!P0 BRA `(.L_x_141) ;  /* 0x0000000000088947 */ /* 0x000fee0003800000 */
[----:B------:R0:W-:Y:S01]  /*7fc0*/  UTMACMDFLUSH ;  /* 0x00000000000079b7 */ /* 0x0001e20000000000 */
[----:B------:R-:W-:-:S04]  /*7fd0*/  DEPBAR.LE SB0, 0x0 ;  /* 0x000080000000791a */ /* 0x000fc80000000000 */
.L_x_141:
[----:B------:R-:W-:Y:S05]  /*7fe0*/  BSYNC B0 ;  /* 0x0000000000007941 */ /* 0x000fea0003800000 */
.L_x_140:
[----:B--2---:R2:W5:Y:S02]  /*7ff0*/  ATOMG.E.EXCH.STRONG.GPU PT, RZ, [R2], R9 ;  /* 0x0000000902ff73a8 */ /* 0x00456400041ee100 */
.L_x_136:
[----:B------:R-:W-:Y:S01]  /*8000*/  UIADD3 UR4, UR4, 0x1, URZ ;  /* 0x0000000104047890 */ /* 0x000fe2000fffe03f */
[----:B------:R-:W-:Y:S01]  /*8010*/  ISETP.NE.AND P0, PT, R7, RZ, PT ;  /* 0x000000ff0700720c */ /* 0x000fe20003f05270 */
[----:B------:R-:W-:Y:S01]  /*8020*/  IMAD.MOV.U32 R16, RZ, RZ, R4 ;  /* 0x000000ffff107224 */ /* 0x000fe200078e0004 */
[----:B--2---:R-:W-:Y:S01]  /*8030*/  SEL R2, RZ, 0x1, !P3 ;  /* 0x00000001ff027807 */ /* 0x004fe20005800000 */
[----:B------:R-:W-:Y:S01]  /*8040*/  UISETP.NE.AND UP0, UPT, UR4, 0x8, UPT ;  /* 0x000000080400788c */ /* 0x000fe2000bf05270 */
[----:B------:R-:W-:Y:S02]  /*8050*/  IMAD.MOV.U32 R17, RZ, RZ, R5 ;  /* 0x000000ffff117224 */ /* 0x000fe400078e0005 */
[----:B------:R-:W-:Y:S01]  /*8060*/  IMAD.MOV.U32 R18, RZ, RZ, R6 ;  /* 0x000000ffff127224 */ /* 0x000fe200078e0006 */
[----:B------:R-:W-:Y:S02]  /*8070*/  USEL UR8, URZ, 0x1, UP0 ;  /* 0x000000013f087887 */ /* 0x000fe40008000000 */
[----:B------:R-:W-:-:S04]  /*8080*/  USEL UR4, UR4, URZ, UP0 ;  /* 0x0000003f04047287 */ /* 0x000fc80008000000 */
[----:B------:R-:W-:Y:S01]  /*8090*/  LOP3.LUT R12, R12, UR8, RZ, 0x3c, !PT ;  /* 0x000000080c0c7c12 */ /* 0x000fe2000f8e3cff */
[----:B------:R-:W-:Y:S07]  /*80a0*/  @P0 BRA `(.L_x_142) ;  /* 0xfffffff000300947 */ /* 0x000fee000383ffff */
[----:B-----5:R-:W-:Y:S01]  /*80b0*/  ELECT P0, URZ, PT ;  /* 0x00000000003f782f */ /* 0x020fe20003800000 */
[----:B------:R-:W-:-:S12]  /*80c0*/  BSSY B0, `(.L_x_143) ;  /* 0x0000017000007945 */ /* 0x000fd80003800000 */
[----:B------:R-:W-:Y:S05]  /*80d0*/  @!P0 BRA `(.L_x_144) ;  /* 0x0000000000548947 */ /* 0x000fea0003800000 */
[----:B------:R-:W-:Y:S05]  /*80e0*/  @!P2 BRA `(.L_x_145) ;  /* 0x000000000004a947 */ /* 0x000fea0003800000 */
[----:B------:R-:W-:Y:S01]  /*80f0*/  BPT.TRAP 0x1 ;  /* 0x000000040000795c */ /* 0x000fe20000300000 */
.L_x_145:
[----:B------:R-:W-:-:S04]  /*8100*/  SHF.L.U32 R2, R0, 0x1f, RZ ;  /* 0x0000001f00027819 */ /* 0x000fc800000006ff */
[----:B------:R-:W2:Y:S02]  /*8110*/  SYNCS.PHASECHK.TRANS64.TRYWAIT P0, [UR5+0x38560], R2 ;  /* 0x03856002ff0075a7 */ /* 0x000ea40008000145 */
[----:B--2---:R-:W-:Y:S05]  /*8120*/  @!P0 BRA `(.L_x_146) ;  /* 0x0000004800488947 */ /* 0x004fea0003800000 */
.L_x_245:
[----:B------:R-:W-:Y:S05]  /*8130*/  @!P2 BRA `(.L_x_147) ;  /* 0x000000000004a947 */ /* 0x000fea0003800000 */
[----:B------:R-:W-:Y:S01]  /*8140*/  BPT.TRAP 0x1 ;  /* 0x000000040000795c */ /* 0x000fe20000300000 */
.L_x_147:
[----:B------:R-:W5:Y:S02]  /*8150*/  SYNCS.PHASECHK.TRANS64.TRYWAIT P0, [UR5+0x38568], R2 ;  /* 0x03856802ff0075a7 */ /* 0x000f640008000145 */
[----:B-----5:R-:W-:Y:S05]  /*8160*/  @!P0 BRA `(.L_x_148) ;  /* 0x0000004800508947 */ /* 0x020fea0003800000 */
.L_x_246:
[----:B------:R-:W-:Y:S05]  /*8170*/  @!P2 BRA `(.L_x_149) ;  /* 0x000000000004a947 */ /* 0x000fea0003800000 */
[----:B------:R-:W-:Y:S01]  /*8180*/  BPT.TRAP 0x1 ;  /* 0x000000040000795c */ /* 0x000fe20000300000 */
.L_x_149:
[----:B------:R-:W5:Y:S02]  /*8190*/  SYNCS.PHASECHK.TRANS64.TRYWAIT P0, [UR5+0x38570], R2 ;  /* 0x03857002ff0075a7 */ /* 0x000f640008000145 */
[----:B-----5:R-:W-:Y:S05]  /*81a0*/  @!P0 BRA `(.L_x_150) ;  /* 0x0000004800588947 */ /* 0x020fea0003800000 */
.L_x_247:
[----:B------:R-:W-:Y:S05]  /*81b0*/  @!P2 BRA `(.L_x_151) ;  /* 0x000000000004a947 */ /* 0x000fea0003800000 */
[----:B------:R-:W-:Y:S01]  /*81c0*/  BPT.TRAP 0x1 ;  /* 0x000000040000795c */ /* 0x000fe20000300000 */
.L_x_151:
[----:B--2---:R-:W-:Y:S01]  /*81d0*/  SHF.L.U32 R2, R0, 0x1f, RZ ;  /* 0x0000001f00027819 */ /* 0x004fe200000006ff */
[----:B---34-:R-:W-:-:S04]  /*81e0*/  IMAD.U32 R3, RZ, RZ, UR5 ;  /* 0x00000005ff037e24 */ /* 0x018fc8000f8e00ff */
[----:B------:R2:W3:Y:S03]  /*81f0*/  SYNCS.PHASECHK.TRANS64.TRYWAIT P0, [R3+URZ+0x38578], R2 ;  /* 0x03857802030075a7 */ /* 0x0004e6000800017f */
[----:B---3--:R-:W-:Y:S05]  /*8200*/  @!P0 NANOSLEEP.SYNCS 0x989680 ;  /* 0x009896800000895d */ /* 0x008fea0003900000 */
[----:B------:R-:W3:Y:S02]  /*8210*/  @!P0 SYNCS.PHASECHK.TRANS64 P0, [R3+URZ+0x38578], R2 ;  /* 0x03857802030085a7 */ /* 0x000ee4000800007f */
[----:B---3--:R-:W-:Y:S05]  /*8220*/  @!P0 BRA `(.L_x_151) ;  /* 0xfffffffc00e88947 */ /* 0x008fea000383ffff */
.L_x_144:
[----:B------:R-:W-:Y:S05]  /*8230*/  BSYNC B0 ;  /* 0x0000000000007941 */ /* 0x000fea0003800000 */
.L_x_143:
[----:B------:R-:W-:Y:S05]  /*8240*/  EXIT ;  /* 0x000000000000794d */ /* 0x000fea0003800000 */
.L_x_97:
[----:B------:R-:W1:Y:S01]  /*8250*/  S2UR UR4, SR_CTAID.Y ;  /* 0x00000000000479c3 */ /* 0x000e620000002600 */
[----:B------:R-:W3:Y:S01]  /*8260*/  S2R R32, SR_LANEID ;  /* 0x0000000000207919 */ /* 0x000ee20000000000 */
[----:B------:R-:W-:Y:S01]  /*8270*/  ELECT P0, URZ, PT ;  /* 0x00000000003f782f */ /* 0x000fe20003800000 */
[----:B------:R-:W-:Y:S01]  /*8280*/  BSSY B0, `(.L_x_152) ;  /* 0x0000037000007945 */ /* 0x000fe20003800000 */
[----:B------:R-:W-:Y:S01]  /*8290*/  ULDC.64 UR8, c[0x0][0x508] ;  /* 0x0001420000087ab9 */ /* 0x000fe20000000a00 */
[----:B-1----:R-:W-:-:S04]  /*82a0*/  UIMAD UR4, UR4, UR39, UR40 ;  /* 0x00000027040472a4 */ /* 0x002fc8000f8e0228 */
[----:B------:R-:W-:-:S06]  /*82b0*/  UIMAD.WIDE UR8, UR4, 0x80, UR8 ;  /* 0x00000080040878a5 */ /* 0x000fcc000f8e0208 */
[----:B------:R-:W-:Y:S06]  /*82c0*/  @!P0 BRA `(.L_x_153) ;  /* 0x0000000000c88947 */ /* 0x000fec0003800000 */
[----:B------:R-:W1:Y:S01]  /*82d0*/  LDC.64 R20, c[0x0][0x300] ;  /* 0x0000c000ff147b82 */ /* 0x000e620000000a00 */
[----:B------:R-:W-:Y:S02]  /*82e0*/  UMOV UR4, 0x400 ;  /* 0x0000040000047882 */ /* 0x000fe40000000000 */
[----:B--2---:R-:W-:-:S05]  /*82f0*/  ULEA UR4, UR41, UR4, 0x18 ;  /* 0x0000000429047291 */ /* 0x004fca000f8ec03f */
[----:B------:R-:W1:Y:S08]  /*8300*/  LDC.64 R22, c[0x0][0x308] ;  /* 0x0000c200ff167b82 */ /* 0x000e700000000a00 */
[----:B------:R-:W2:Y:S08]  /*8310*/  LDC.64 R12, c[0x0][0x310] ;  /* 0x0000c400ff0c7b82 */ /* 0x000eb00000000a00 */
[----:B------:R-:W2:Y:S08]  /*8320*/  LDC.64 R14, c[0x0][0x318] ;  /* 0x0000c600ff0e7b82 */ /* 0x000eb00000000a00 */
[----:B------:R-:W4:Y:S01]  /*8330*/  LDC.64 R8, c[0x0][0x320] ;  /* 0x0000c800ff087b82 */ /* 0x000f220000000a00 */
[----:B-1----:R1:W-:Y:S07]  /*8340*/  STS.128 [UR4+0x38680], R20 ;  /* 0x03868014ff007988 */ /* 0x0023ee0008000c04 */
[----:B------:R-:W4:Y:S08]  /*8350*/  LDC.64 R10, c[0x0][0x328] ;  /* 0x0000ca00ff0a7b82 */ /* 0x000f300000000a00 */
[----:B------:R-:W5:Y:S01]  /*8360*/  LDC.64 R4, c[0x0][0x330] ;  /* 0x0000cc00ff047b82 */ /* 0x000f620000000a00 */
[----:B--2---:R2:W-:Y:S07]  /*8370*/  STS.128 [UR4+0x38690], R12 ;  /* 0x0386900cff007988 */ /* 0x0045ee0008000c04 */
[----:B------:R-:W5:Y:S01]  /*8380*/  LDC.64 R6, c[0x0][0x338] ;  /* 0x0000ce00ff067b82 */ /* 0x000f620000000a00 */
[----:B----4-:R4:W-:Y:S07]  /*8390*/  STS.128 [UR4+0x386a0], R8 ;  /* 0x0386a008ff007988 */ /* 0x0109ee0008000c04 */
[----:B------:R-:W3:Y:S08]  /*83a0*/  LDC.64 R28, c[0x0][0x340] ;  /* 0x0000d000ff1c7b82 */ /* 0x000ef00000000a00 */
[----:B------:R-:W3:Y:S01]  /*83b0*/  LDC.64 R30, c[0x0][0x348] ;  /* 0x0000d200ff1e7b82 */ /* 0x000ee20000000a00 */
[----:B-----5:R5:W-:Y:S07]  /*83c0*/  STS.128 [UR4+0x386b0], R4 ;  /* 0x0386b004ff007988 */ /* 0x020bee0008000c04 */
[----:B------:R-:W4:Y:S08]  /*83d0*/  LDC.64 R24, c[0x0][0x350] ;  /* 0x0000d400ff187b82 */ /* 0x000f300000000a00 */
[----:B------:R-:W4:Y:S08]  /*83e0*/  LDC.64 R26, c[0x0][0x358] ;  /* 0x0000d600ff1a7b82 */ /* 0x000f300000000a00 */
[----:B-1----:R-:W1:Y:S01]  /*83f0*/  LDC.64 R20, c[0x0][0x360] ;  /* 0x0000d800ff147b82 */ /* 0x002e620000000a00 */
[----:B---3--:R3:W-:Y:S07]  /*8400*/  STS.128 [UR4+0x386c0], R28 ;  /* 0x0386c01cff007988 */ /* 0x0087ee0008000c04 */
[----:B------:R-:W1:Y:S08]  /*8410*/  LDC.64 R22, c[0x0][0x368] ;  /* 0x0000da00ff167b82 */ /* 0x000e700000000a00 */
[----:B--2---:R-:W2:Y:S01]  /*8420*/  LDC.64 R12, c[0x0][0x370] ;  /* 0x0000dc00ff0c7b82 */ /* 0x004ea20000000a00 */
[----:B----4-:R4:W-:Y:S07]  /*8430*/  STS.128 [UR4+0x386d0], R24 ;  /* 0x0386d018ff007988 */ /* 0x0109ee0008000c04 */
[----:B------:R-:W2:Y:S08]  /*8440*/  LDC.64 R14, c[0x0][0x378] ;  /* 0x0000de00ff0e7b82 */ /* 0x000eb00000000a00 */
[----:B------:R-:W3:Y:S01]  /*8450*/  LDC.64 R8, c[0x0][0x400] ;  /* 0x00010000ff087b82 */ /* 0x000ee20000000a00 */
[----:B-1----:R1:W-:Y:S07]  /*8460*/  STS.128 [UR4+0x386e0], R20 ;  /* 0x0386e014ff007988 */ /* 0x0023ee0008000c04 */
[----:B------:R-:W3:Y:S08]  /*8470*/  LDC.64 R10, c[0x0][0x408] ;  /* 0x00010200ff0a7b82 */ /* 0x000ef00000000a00 */
[----:B-----5:R-:W5:Y:S01]  /*8480*/  LDC.64 R4, c[0x0][0x410] ;  /* 0x00010400ff047b82 */ /* 0x020f620000000a00 */
[----:B--2---:R2:W-:Y:S07]  /*8490*/  STS.128 [UR4+0x386f0], R12 ;  /* 0x0386f00cff007988 */ /* 0x0045ee0008000c04 */
[----:B------:R-:W5:Y:S01]  /*84a0*/  LDC.64 R6, c[0x0][0x418] ;  /* 0x00010600ff067b82 */ /* 0x000f620000000a00 */
[----:B---3--:R3:W-:Y:S07]  /*84b0*/  STS.128 [UR4+0x38700], R8 ;  /* 0x03870008ff007988 */ /* 0x0087ee0008000c04 */
[----:B------:R-:W2:Y:S08]  /*84c0*/  LDC.64 R28, c[0x0][0x420] ;  /* 0x00010800ff1c7b82 */ /* 0x000eb00000000a00 */
[----:B------:R-:W2:Y:S01]  /*84d0*/  LDC.64 R30, c[0x0][0x428] ;  /* 0x00010a00ff1e7b82 */ /* 0x000ea20000000a00 */
[----:B-----5:R5:W-:Y:S07]  /*84e0*/  STS.128 [UR4+0x38710], R4 ;  /* 0x03871004ff007988 */ /* 0x020bee0008000c04 */
[----:B----4-:R-:W4:Y:S08]  /*84f0*/  LDC.64 R24, c[0x0][0x430] ;  /* 0x00010c00ff187b82 */ /* 0x010f300000000a00 */
[----:B------:R-:W4:Y:S08]  /*8500*/  LDC.64 R26, c[0x0][0x438] ;  /* 0x00010e00ff1a7b82 */ /* 0x000f300000000a00 */
[----:B-1----:R-:W1:Y:S01]  /*8510*/  LDC.64 R20, c[0x0][0x440] ;  /* 0x00011000ff147b82 */ /* 0x002e620000000a00 */
[----:B--2---:R2:W-:Y:S07]  /*8520*/  STS.128 [UR4+0x38720], R28 ;  /* 0x0387201cff007988 */ /* 0x0045ee0008000c04 */
[----:B------:R-:W1:Y:S08]  /*8530*/  LDC.64 R22, c[0x0][0x448] ;  /* 0x00011200ff167b82 */ /* 0x000e700000000a00 */
[----:B------:R-:W2:Y:S01]  /*8540*/  LDC.64 R12, c[0x0][0x450] ;  /* 0x00011400ff0c7b82 */ /* 0x000ea20000000a00 */
[----:B----4-:R4:W-:Y:S07]  /*8550*/  STS.128 [UR4+0x38730], R24 ;  /* 0x03873018ff007988 */ /* 0x0109ee0008000c04 */
[----:B------:R-:W2:Y:S08]  /*8560*/  LDC.64 R14, c[0x0][0x458] ;  /* 0x00011600ff0e7b82 */ /* 0x000eb00000000a00 */
[----:B---3--:R-:W3:Y:S01]  /*8570*/  LDC.64 R8, c[0x0][0x460] ;  /* 0x00011800ff087b82 */ /* 0x008ee20000000a00 */
[----:B-1----:R4:W-:Y:S07]  /*8580*/  STS.128 [UR4+0x38740], R20 ;  /* 0x03874014ff007988 */ /* 0x0029ee0008000c04 */
[----:B------:R-:W3:Y:S08]  /*8590*/  LDC.64 R10, c[0x0][0x468] ;  /* 0x00011a00ff0a7b82 */ /* 0x000ef00000000a00 */
[----:B-----5:R-:W1:Y:S01]  /*85a0*/  LDC.64 R4, c[0x0][0x470] ;  /* 0x00011c00ff047b82 */ /* 0x020e620000000a00 */
[----:B--2---:R4:W-:Y:S07]  /*85b0*/  STS.128 [UR4+0x38750], R12 ;  /* 0x0387500cff007988 */ /* 0x0049ee0008000c04 */
[----:B------:R-:W1:Y:S01]  /*85c0*/  LDC.64 R6, c[0x0][0x478] ;  /* 0x00011e00ff067b82 */ /* 0x000e620000000a00 */
[----:B---3--:R4:W-:Y:S04]  /*85d0*/  STS.128 [UR4+0x38760], R8 ;  /* 0x03876008ff007988 */ /* 0x0089e80008000c04 */
[----:B-1----:R4:W-:Y:S02]  /*85e0*/  STS.128 [UR4+0x38770], R4 ;  /* 0x03877004ff007988 */ /* 0x0029e40008000c04 */
.L_x_153:
[----:B--2---:R-:W-:Y:S05]  /*85f0*/  BSYNC B0 ;  /* 0x0000000000007941 */ /* 0x004fea0003800000 */
.L_x_152:
[----:B------:R-:W-:Y:S01]  /*8600*/  ELECT P0, URZ, PT ;  /* 0x00000000003f782f */ /* 0x000fe20003800000 */
[----:B------:R-:W-:Y:S01]  /*8610*/  NOP ;  /* 0x0000000000007918 */ /* 0x000fe20000000000 */
[----:B------:R-:W-:Y:S11]  /*8620*/  BSSY B0, `(.L_x_154) ;  /* 0x000004a000007945 */ /* 0x000ff60003800000 */
[----:B------:R-:W-:Y:S05]  /*8630*/  @!P0 BRA `(.L_x_155) ;  /* 0x0000000400208947 */ /* 0x000fea0003800000 */
[C---:B----4-:R-:W-:Y:S01]  /*8640*/  IMAD.SHL.U32 R12, R18.reuse, 0x8, RZ ;  /* 0x00000008120c7824 */ /* 0x050fe200078e00ff */
[----:B------:R-:W-:Y:S01]  /*8650*/  ULDC.64 UR4, c[0x0][0x518] ;  /* 0x0001460000047ab9 */ /* 0x000fe20000000a00 */
[----:B------:R-:W-:Y:S01]  /*8660*/  SHF.L.U64.HI R3, R18, 0x3, R3 ;  /* 0x0000000312037819 */ /* 0x000fe20000010203 */
[----:B------:R-:W-:Y:S02]  /*8670*/  ULDC.64 UR6, c[0x0][0x520] ;  /* 0x0001480000067ab9 */ /* 0x000fe40000000a00 */
[----:B------:R-:W-:-:S04]  /*8680*/  IADD3 R10, P0, R12, UR4, RZ ;  /* 0x000000040c0a7c10 */ /* 0x000fc8000ff1e0ff */
[----:B------:R-:W-:Y:S01]  /*8690*/  IADD3.X R11, R3, UR5, RZ, P0, !PT ;  /* 0x00000005030b7c10 */ /* 0x000fe200087fe4ff */
[----:B------:R-:W-:Y:S02]  /*86a0*/  ULDC.64 UR4, c[0x0][0x528] ;  /* 0x00014a0000047ab9 */ /* 0x000fe40000000a00 */
[----:B------:R-:W-:-:S03]  /*86b0*/  IADD3 R8, P0, R12, UR4, RZ ;  /* 0x000000040c087c10 */ /* 0x000fc6000ff1e0ff */
[----:B------:R-:W2:Y:S01]  /*86c0*/  LDG.E.64 R10, desc[UR58][R10.64] ;  /* 0x0000003a0a0a7981 */ /* 0x000ea2000c1e1b00 */
[----:B------:R-:W-:Y:S01]  /*86d0*/  IADD3.X R9, R3, UR5, RZ, P0, !PT ;  /* 0x0000000503097c10 */ /* 0x000fe200087fe4ff */
[----:B------:R-:W-:-:S05]  /*86e0*/  ULDC.64 UR4, c[0x0][0x510] ;  /* 0x0001440000047ab9 */ /* 0x000fca0000000a00 */
[----:B------:R-:W4:Y:S01]  /*86f0*/  LDG.E.64 R8, desc[UR58][R8.64] ;  /* 0x0000003a08087981 */ /* 0x000f22000c1e1b00 */
[C---:B------:R-:W-:Y:S02]  /*8700*/  IADD3 R14, P0, R12.reuse, UR4, RZ ;  /* 0x000000040c0e7c10 */ /* 0x040fe4000ff1e0ff */
[----:B------:R-:W-:Y:S02]  /*8710*/  IADD3 R12, P1, R12, UR6, RZ ;  /* 0x000000060c0c7c10 */ /* 0x000fe4000ff3e0ff */
[C---:B------:R-:W-:Y:S02]  /*8720*/  IADD3.X R15, R3.reuse, UR5, RZ, P0, !PT ;  /* 0x00000005030f7c10 */ /* 0x040fe400087fe4ff */
[----:B------:R-:W-:-:S04]  /*8730*/  IADD3.X R13, R3, UR7, RZ, P1, !PT ;  /* 0x00000007030d7c10 */ /* 0x000fc80008ffe4ff */
[----:B------:R-:W5:Y:S04]  /*8740*/  LDG.E.64 R14, desc[UR58][R14.64] ;  /* 0x0000003a0e0e7981 */ /* 0x000f68000c1e1b00 */
[----:B------:R-:W3:Y:S01]  /*8750*/  LDG.E.64 R12, desc[UR58][R12.64] ;  /* 0x0000003a0c0c7981 */ /* 0x000ee2000c1e1b00 */
[----:B------:R-:W-:Y:S02]  /*8760*/  UMOV UR4, 0x400 ;  /* 0x0000040000047882 */ /* 0x000fe40000000000 */
[----:B------:R-:W-:-:S04]  /*8770*/  ULEA UR4, UR41, UR4, 0x18 ;  /* 0x0000000429047291 */ /* 0x000fc8000f8ec03f */
[----:B------:R-:W-:Y:S02]  /*8780*/  UIADD3 UR5, UR4, 0x38680, URZ ;  /* 0x0003868004057890 */ /* 0x000fe4000fffe03f */
[----:B------:R-:W-:-:S03]  /*8790*/  UIADD3 UR6, UR4, 0x38700, URZ ;  /* 0x0003870004067890 */ /* 0x000fc6000fffe03f */
[----:B------:R-:W1:Y:S01]  /*87a0*/  LDS R4, [UR4+0x3869c] ;  /* 0x03869c04ff047984 */ /* 0x000e620008000800 */
[----:B------:R-:W-:Y:S02]  /*87b0*/  IMAD.U32 R20, RZ, RZ, UR5 ;  /* 0x00000005ff147e24 */ /* 0x000fe4000f8e00ff */
[----:B------:R-:W-:Y:S01]  /*87c0*/  IMAD.U32 R22, RZ, RZ, UR6 ;  /* 0x00000006ff167e24 */ /* 0x000fe2000f8e00ff */
[----:B------:R-:W1:Y:S02]  /*87d0*/  LDS R5, [UR4+0x3871c] ;  /* 0x03871c04ff057984 */ /* 0x000e640008000800 */
[----:B------:R-:W-:Y:S02]  /*87e0*/  SHF.R.U64 R20, R20, 0x4, RZ ;  /* 0x0000000414147819 */ /* 0x000fe400000012ff */
[----:B------:R-:W-:Y:S01]  /*87f0*/  SHF.R.U64 R22, R22, 0x4, RZ ;  /* 0x0000000416167819 */ /* 0x000fe200000012ff */
[----:B------:R-:W-:Y:S04]  /*8800*/  STS [UR4+0x386b0], RZ ;  /* 0x0386b0ffff007988 */ /* 0x000fe80008000804 */
[----:B------:R-:W-:Y:S04]  /*8810*/  STS [UR4+0x38690], R20 ;  /* 0x03869014ff007988 */ /* 0x000fe80008000804 */
[----:B------:R-:W-:Y:S04]  /*8820*/  STS [UR4+0x38694], R20 ;  /* 0x03869414ff007988 */ /* 0x000fe80008000804 */
[----:B------:R-:W-:Y:S04]  /*8830*/  STS [UR4+0x38710], R22 ;  /* 0x03871016ff007988 */ /* 0x000fe80008000804 */
[----:B------:R-:W-:Y:S04]  /*8840*/  STS [UR4+0x38714], R22 ;  /* 0x03871416ff007988 */ /* 0x000fe80008000804 */
[----:B------:R-:W-:Y:S01]  /*8850*/  STS [UR4+0x38730], RZ ;  /* 0x038730ffff007988 */ /* 0x000fe20008000804 */
[----:B--2---:R-:W-:-:S04]  /*8860*/  LOP3.LUT R3, R11, 0x1fffffff, RZ, 0xc0, !PT ;  /* 0x1fffffff0b037812 */ /* 0x004fc800078ec0ff */
[--C-:B------:R-:W-:Y:S02]  /*8870*/  SHF.R.U32.HI R7, RZ, 0x4, R3.reuse ;  /* 0x00000004ff077819 */ /* 0x100fe40000011603 */
[----:B------:R-:W-:Y:S02]  /*8880*/  SHF.R.U64 R3, R10, 0x4, R3 ;  /* 0x000000040a037819 */ /* 0x000fe40000001203 */
[----:B----4-:R-:W-:Y:S02]  /*8890*/  LOP3.LUT R9, R9, 0x1fffffff, RZ, 0xc0, !PT ;  /* 0x1fffffff09097812 */ /* 0x010fe400078ec0ff */
[----:B-1----:R-:W-:Y:S01]  /*88a0*/  LOP3.LUT R4, R4, 0xf, R7, 0xb8, !PT ;  /* 0x0000000f04047812 */ /* 0x002fe200078eb807 */
[----:B------:R-:W-:Y:S01]  /*88b0*/  STS [UR4+0x3868c], R3 ;  /* 0x03868c03ff007988 */ /* 0x000fe20008000804 */
[--C-:B------:R-:W-:Y:S02]  /*88c0*/  SHF.R.U32.HI R6, RZ, 0x4, R9.reuse ;  /* 0x00000004ff067819 */ /* 0x100fe40000011609 */
[----:B------:R-:W-:Y:S01]  /*88d0*/  SHF.R.U64 R9, R8, 0x4, R9 ;  /* 0x0000000408097819 */ /* 0x000fe20000001209 */
[----:B------:R1:W-:Y:S01]  /*88e0*/  STS [UR4+0x3869c], R4 ;  /* 0x03869c04ff007988 */ /* 0x0003e20008000804 */
[----:B------:R-:W-:-:S03]  /*88f0*/  LOP3.LUT R6, R5, 0xf, R6, 0xb8, !PT ;  /* 0x0000000f05067812 */ /* 0x000fc600078eb806 */
[----:B------:R-:W2:Y:S04]  /*8900*/  LDS R5, [UR4+0x3869c] ;  /* 0x03869c04ff057984 */ /* 0x000ea80008000800 */
[----:B------:R-:W-:Y:S01]  /*8910*/  STS [UR4+0x3871c], R6 ;  /* 0x03871c06ff007988 */ /* 0x000fe20008000804 */
[----:B-1----:R-:W-:-:S03]  /*8920*/  VIADD R4, R19, 0xffffffff ;  /* 0xffffffff13047836 */ /* 0x002fc60000000000 */
[----:B------:R-:W1:Y:S04]  /*8930*/  LDS R7, [UR4+0x3871c] ;  /* 0x03871c04ff077984 */ /* 0x000e680008000800 */
[----:B-----5:R-:W-:Y:S04]  /*8940*/  STS.64 [UR4+0x38680], R14 ;  /* 0x0386800eff007988 */ /* 0x020fe80008000a04 */
[----:B---3--:R-:W-:Y:S04]  /*8950*/  STS.64 [UR4+0x38700], R12 ;  /* 0x0387000cff007988 */ /* 0x008fe80008000a04 */
[----:B------:R-:W-:Y:S01]  /*8960*/  STS [UR4+0x3870c], R9 ;  /* 0x03870c09ff007988 */ /* 0x000fe20008000804 */
[----:B--2---:R-:W-:-:S05]  /*8970*/  LOP3.LUT R5, R5, 0xf0, RZ, 0xb8, !PT ;  /* 0x000000f005057812 */ /* 0x004fca00078eb8ff */
[----:B------:R2:W-:Y:S01]  /*8980*/  STS [UR4+0x3869c], R5 ;  /* 0x03869c05ff007988 */ /* 0x0005e20008000804 */
[----:B-1----:R-:W-:-:S03]  /*8990*/  LOP3.LUT R7, R7, 0xf0, RZ, 0xb8, !PT ;  /* 0x000000f007077812 */ /* 0x002fc600078eb8ff */
[----:B------:R-:W1:Y:S04]  /*89a0*/  LDS R21, [UR4+0x3869c] ;  /* 0x03869c04ff157984 */ /* 0x000e680008000800 */
[----:B------:R3:W-:Y:S01]  /*89b0*/  STS [UR4+0x3871c], R7 ;  /* 0x03871c07ff007988 */ /* 0x0007e20008000804 */
[----:B--2---:R-:W-:-:S03]  /*89c0*/  VIADD R5, R2, 0xffffffff ;  /* 0xffffffff02057836 */ /* 0x004fc60000000000 */
[----:B------:R-:W2:Y:S01]  /*89d0*/  LDS R23, [UR4+0x3871c] ;  /* 0x03871c04ff177984 */ /* 0x000ea20008000800 */
[----:B---3--:R-:W-:-:S05]  /*89e0*/  CS2R R6, SRZ ;  /* 0x0000000000067805 */ /* 0x008fca000001ff00 */
[----:B------:R3:W-:Y:S02]  /*89f0*/  STS.128 [UR4+0x386a0], R4 ;  /* 0x0386a004ff007988 */ /* 0x0007e40008000c04 */
[----:B---3--:R-:W-:-:S05]  /*8a00*/  VIADD R5, R0, 0xffffffff ;  /* 0xffffffff00057836 */ /* 0x008fca0000000000 */
[----:B------:R-:W-:Y:S01]  /*8a10*/  STS.128 [UR4+0x38720], R4 ;  /* 0x03872004ff007988 */ /* 0x000fe20008000c04 */
[----:B-1----:R-:W-:-:S05]  /*8a20*/  LOP3.LUT R21, R21, 0xf00, RZ, 0xb8, !PT ;  /* 0x00000f0015157812 */ /* 0x002fca00078eb8ff */
[----:B------:R-:W-:Y:S01]  /*8a30*/  STS.64 [UR4+0x38698], R20 ;  /* 0x03869814ff007988 */ /* 0x000fe20008000a04 */
[----:B--2---:R-:W-:-:S03]  /*8a40*/  LOP3.LUT R23, R23, 0xf00, RZ, 0xb8, !PT ;  /* 0x00000f0017177812 */ /* 0x004fc600078eb8ff */
[----:B------:R-:W1:Y:S04]  /*8a50*/  LDS R11, [UR4+0x3869c] ;  /* 0x03869c04ff0b7984 */ /* 0x000e680008000800 */
[----:B------:R-:W-:Y:S04]  /*8a60*/  STS.64 [UR4+0x38718], R22 ;  /* 0x03871816ff007988 */ /* 0x000fe80008000a04 */
[----:B------:R-:W2:Y:S01]  /*8a70*/  LDS R24, [UR4+0x3871c] ;  /* 0x03871c04ff187984 */ /* 0x000ea20008000800 */
[----:B-1----:R-:W-:-:S05]  /*8a80*/  LOP3.LUT R0, R11, 0xf000, RZ, 0xb8, !PT ;  /* 0x0000f0000b007812 */ /* 0x002fca00078eb8ff */
[----:B------:R1:W-:Y:S01]  /*8a90*/  STS [UR4+0x3869c], R0 ;  /* 0x03869c00ff007988 */ /* 0x0003e20008000804 */
[----:B--2---:R-:W-:-:S05]  /*8aa0*/  LOP3.LUT R2, R24, 0xf000, RZ, 0xb8, !PT ;  /* 0x0000f00018027812 */ /* 0x004fca00078eb8ff */
[----:B------:R1:W-:Y:S02]  /*8ab0*/  STS [UR4+0x3871c], R2 ;  /* 0x03871c02ff007988 */ /* 0x0003e40008000804 */
.L_x_155:
[----:B------:R-:W-:Y:S05]  /*8ac0*/  BSYNC B0 ;  /* 0x0000000000007941 */ /* 0x000fea0003800000 */
.L_x_154:
[----:B------:R-:W-:Y:S01]  /*8ad0*/  ELECT P0, URZ, PT ;  /* 0x00000000003f782f */ /* 0x000fe20003800000 */
[----:B------:R-:W-:Y:S01]  /*8ae0*/  NOP ;  /* 0x0000000000007918 */ /* 0x000fe20000000000 */
[----:B------:R-:W-:Y:S11]  /*8af0*/  BSSY B0, `(.L_x_156) ;  /* 0x0000004000007945 */ /* 0x000ff60003800000 */
[----:B------:R-:W-:Y:S05]  /*8b00*/  @!P0 BRA `(.L_x_157) ;  /* 0x0000000000088947 */ /* 0x000fea0003800000 */
[----:B------:R0:W-:Y:S01]  /*8b10*/  UTMACMDFLUSH ;  /* 0x00000000000079b7 */ /* 0x0001e20000000000 */
[----:B------:R-:W-:-:S04]  /*8b20*/  DEPBAR.LE SB0, 0x0 ;  /* 0x000080000000791a */ /* 0x000fc80000000000 */
.L_x_157:
[----:B------:R-:W-:Y:S05]  /*8b30*/  BSYNC B0 ;  /* 0x0000000000007941 */ /* 0x000fea0003800000 */
.L_x_156:
[----:B------:R-:W-:Y:S01]  /*8b40*/  UMOV UR4, 0x400 ;  /* 0x0000040000047882 */ /* 0x000fe20000000000 */
[----:B---3--:R-:W-:Y:S01]  /*8b50*/  IMAD.SHL.U32 R32, R32, 0x4, RZ ;  /* 0x0000000420207824 */ /* 0x008fe200078e00ff */
[----:B------:R-:W-:Y:S01]  /*8b60*/  ULEA UR12, UR41, UR4, 0x18 ;  /* 0x00000004290c7291 */ /* 0x000fe2000f8ec03f */
[----:B------:R-:W-:-:S03]  /*8b70*/  ULDC UR10, c[0x0][0x884] ;  /* 0x00022100000a7ab9 */ /* 0x000fc60000000800 */
[----:B------:R-:W-:Y:S01]  /*8b80*/  UIADD3 UR14, UR12, 0x38680, URZ ;  /* 0x000386800c0e7890 */ /* 0x000fe2000fffe03f */
[----:B----4-:R-:W-:Y:S01]  /*8b90*/  IADD3 R4, P0, R32, UR8, RZ ;  /* 0x0000000820047c10 */ /* 0x010fe2000ff1e0ff */
[----:B------:R-:W-:Y:S01]  /*8ba0*/  UIMAD.WIDE UR10, UR10, 0x80, UR8 ;  /* 0x000000800a0a78a5 */ /* 0x000fe2000f8e0208 */
[----:B------:R-:W-:-:S03]  /*8bb0*/  IMAD.MOV.U32 R6, RZ, RZ, 0x1 ;  /* 0x00000001ff067424 */ /* 0x000fc600078e00ff */
[----:B------:R-:W-:Y:S02]  /*8bc0*/  IMAD.X R5, RZ, RZ, UR9, P0 ;  /* 0x00000009ff057e24 */ /* 0x000fe400080e06ff */
[----:B-1----:R-:W-:Y:S01]  /*8bd0*/  IADD3 R2, P1, R32, UR10, RZ ;  /* 0x0000000a20027c10 */ /* 0x002fe2000ff3e0ff */
[----:B------:R-:W1:Y:S04]  /*8be0*/  LDS R7, [R32+UR14] ;  /* 0x0000000e20077984 */ /* 0x000e680008000800 */
[----:B------:R-:W2:Y:S01]  /*8bf0*/  LDS R9, [R32+UR14+0x80] ;  /* 0x0000800e20097984 */ /* 0x000ea20008000800 */
[----:B------:R-:W-:Y:S01]  /*8c00*/  IMAD.X R3, RZ, RZ, UR11, P1 ;  /* 0x0000000bff037e24 */ /* 0x000fe200088e06ff */
[----:B------:R-:W-:Y:S01]  /*8c10*/  LOP3.LUT P1, RZ, R33, 0x7f, RZ, 0xc0, !PT ;  /* 0x0000007f21ff7812 */ /* 0x000fe2000782c0ff */
[----:B------:R-:W-:Y:S01]  /*8c20*/  IMAD.MOV.U32 R8, RZ, RZ, 0x1 ;  /* 0x00000001ff087424 */ /* 0x000fe200078e00ff */
[----:B------:R-:W-:Y:S01]  /*8c30*/  BSSY B0, `(.L_x_158) ;  /* 0x00000e3000007945 */ /* 0x000fe20003800000 */
[----:B------:R-:W-:Y:S01]  /*8c40*/  IMAD.MOV.U32 R0, RZ, RZ, RZ ;  /* 0x000000ffff007224 */ /* 0x000fe200078e00ff */
[----:B------:R-:W-:Y:S01]  /*8c50*/  ISETP.EQ.OR P2, PT, R34, RZ, P1 ;  /* 0x000000ff2200720c */ /* 0x000fe20000f42670 */
[----:B------:R-:W-:-:S02]  /*8c60*/  IMAD.MOV.U32 R20, RZ, RZ, 0x1 ;  /* 0x00000001ff147424 */ /* 0x000fc400078e00ff */
[----:B------:R-:W-:Y:S02]  /*8c70*/  IMAD.MOV.U32 R21, RZ, RZ, RZ ;  /* 0x000000ffff157224 */ /* 0x000fe400078e00ff */
[----:B------:R-:W-:Y:S01]  /*8c80*/  IMAD.MOV.U32 R22, RZ, RZ, RZ ;  /* 0x000000ffff167224 */ /* 0x000fe200078e00ff */
[----:B------:R-:W-:Y:S02]  /*8c90*/  ULOP3.LUT UR20, UR53, 0x1, URZ, 0xfc, !UPT ;  /* 0x0000000135147892 */ /* 0x000fe4000f8efc3f */
[----:B------:R-:W-:Y:S02]  /*8ca0*/  ULOP3.LUT UR13, UR52, 0x2, URZ, 0xfc, !UPT ;  /* 0x00000002340d7892 */ /* 0x000fe4000f8efc3f */
[----:B------:R-:W-:Y:S01]  /*8cb0*/  UIADD3 UR15, UR12, 0x38700, URZ ;  /* 0x000387000c0f7890 */ /* 0x000fe2000fffe03f */
[----:B-1----:R-:W5:Y:S04]  /*8cc0*/  ATOMG.E.EXCH.STRONG.GPU PT, RZ, [R4], R7 ;  /* 0x0000000704ff73a8 */ /* 0x002f6800041ee100 */
[----:B--2---:R1:W5:Y:S02]  /*8cd0*/  ATOMG.E.EXCH.STRONG.GPU PT, RZ, [R2], R9 ;  /* 0x0000000902ff73a8 */ /* 0x00436400041ee100 */
[----:B-1----:R-:W-:-:S02]  /*8ce0*/  PRMT R2, R6, 0x7610, R2 ;  /* 0x0000761006027816 */ /* 0x002fc40000000002 */
[----:B------:R-:W-:-:S07]  /*8cf0*/  PRMT R3, R8, 0x7610, R3 ;  /* 0x0000761008037816 */ /* 0x000fce0000000003 */
.L_x_178:
[----:B------:R-:W-:Y:S01]  /*8d00*/  LOP3.LUT P0, RZ, R3, 0xff, RZ, 0xc0, !PT ;  /* 0x000000ff03ff7812 */ /* 0x000fe2000780c0ff */
[----:B-----5:R-:W-:Y:S01]  /*8d10*/  VIADD R4, R19, 0x3f ;  /* 0x0000003f13047836 */ /* 0x020fe20000000000 */
[----:B------:R-:W-:Y:S05]  /*8d20*/  YIELD ;  /* 0x0000000000007946 */ /* 0x000fea0003800000 */
[----:B------:R-:W-:Y:S01]  /*8d30*/  SHF.R.S32.HI R5, RZ, 0x1f, R4 ;  /* 0x0000001fff057819 */ /* 0x000fe20000011404 */
[----:B------:R-:W-:Y:S03]  /*8d40*/  BSSY B1, `(.L_x_159) ;  /* 0x0000008000017945 */ /* 0x000fe60003800000 */
[----:B------:R-:W-:-:S02]  /*8d50*/  LEA.HI R5, R5, R4, RZ, 0x6 ;  /* 0x0000000405057211 */ /* 0x000fc400078f30ff */
[----:B------:R-:W-:Y:S05]  /*8d60*/  @!P0 BRA `(.L_x_160) ;  /* 0x0000000000148947 */ /* 0x000fea0003800000 */
[----:B------:R-:W-:-:S04]  /*8d70*/  DEPBAR {5,4,3,2,1,0} ;  /* 0x0000003f0000791a */ /* 0x000fc80000000000 */
[----:B------:R1:W-:Y:S01]  /*8d80*/  UTMACCTL.IV [UR8] ;  /* 0x00000000080079b9 */ /* 0x0003e20008000000 */
[----:B------:R-:W-:-:S04]  /*8d90*/  DEPBAR {5,4,3,2,1,0} ;  /* 0x0000003f0000791a */ /* 0x000fc80000000000 */
[----:B------:R1:W-:Y:S02]  /*8da0*/  UTMACCTL.IV [UR10] ;  /* 0x000000000a0079b9 */ /* 0x0003e40008000000 */
[----:B-1----:R-:W-:Y:S01]  /*8db0*/  NOP ;  /* 0x0000000000007918 */ /* 0x002fe20000000000 */
.L_x_160:
[----:B------:R-:W-:Y:S05]  /*8dc0*/  BSYNC B1 ;  /* 0x0000000000017941 */ /* 0x000fea0003800000 */
.L_x_159:
[----:B------:R-:W-:Y:S01]  /*8dd0*/  UMOV UR4, 0xffffffff ;  /* 0xffffffff00047882 */ /* 0x000fe20000000000 */
[----:B------:R-:W-:Y:S02]  /*8de0*/  SHF.R.S32.HI R7, RZ, 0x6, R5 ;  /* 0x00000006ff077819 */ /* 0x000fe40000011405 */
[----:B------:R-:W-:Y:S05]  /*8df0*/  BRA.DIV UR4, `(.L_x_161) ;  /* 0x0000003e045c7947 */ /* 0x000fea000b800000 */
[----:B-----5:R-:W-:-:S13]  /*8e00*/  ELECT P6, URZ, PT ;  /* 0x00000000003f782f */ /* 0x020fda00038c0000 */
.L_x_250:
[----:B------:R-:W-:Y:S01]  /*8e10*/  ISETP.LT.OR P6, PT, R19, 0x1, !P6 ;  /* 0x000000011300780c */ /* 0x000fe200077c1670 */
[----:B------:R-:W-:-:S12]  /*8e20*/  BSSY B1, `(.L_x_162) ;  /* 0x000002d000017945 */ /* 0x000fd80003800000 */
[----:B------:R-:W-:Y:S05]  /*8e30*/  @P6 BRA `(.L_x_163) ;  /* 0x0000000000ac6947 */ /* 0x000fea0003800000 */
[----:B------:R-:W-:Y:S02]  /*8e40*/  IMAD.SHL.U32 R17, R17, 0x80, RZ ;  /* 0x0000008011117824 */ /* 0x000fe400078e00ff */
[----:B------:R-:W-:Y:S02]  /*8e50*/  IMAD.SHL.U32 R16, R16, 0x80, RZ ;  /* 0x0000008010107824 */ /* 0x000fe400078e00ff */
[----:B------:R-:W-:Y:S02]  /*8e60*/  VIADD R9, R7, 0x1 ;  /* 0x0000000107097836 */ /* 0x000fe40000000000 */
[----:B------:R-:W-:Y:S02]  /*8e70*/  IMAD.MOV.U32 R10, RZ, RZ, RZ ;  /* 0x000000ffff0a7224 */ /* 0x000fe400078e00ff */
[----:B------:R-:W-:Y:S02]  /*8e80*/  IMAD.MOV.U32 R3, RZ, RZ, R20 ;  /* 0x000000ffff037224 */ /* 0x000fe400078e0014 */
[----:B------:R-:W-:-:S07]  /*8e90*/  IMAD.MOV.U32 R4, RZ, RZ, R0 ;  /* 0x000000ffff047224 */ /* 0x000fce00078e0000 */
.L_x_167:
[----:B--2---:R-:W-:Y:S01]  /*8ea0*/  LEA R8, R4, UR12, 0x3 ;  /* 0x0000000c04087c11 */ /* 0x004fe2000f8e18ff */
[----:B------:R-:W-:Y:S05]  /*8eb0*/  YIELD ;  /* 0x0000000000007946 */ /* 0x000fea0003800000 */
[----:B------:R-:W-:Y:S01]  /*8ec0*/  SHF.L.U32 R5, R3, 0x1f, RZ ;  /* 0x0000001f03057819 */ /* 0x000fe200000006ff */
[----:B------:R-:W1:Y:S03]  /*8ed0*/  @!P1 LDC R6, c[0x0][0x500] ;  /* 0x00014000ff069b82 */ /* 0x000e660000000800 */
[----:B------:R-:W2:Y:S02]  /*8ee0*/  SYNCS.PHASECHK.TRANS64.TRYWAIT P0, [R8+URZ+0x384e0], R5 ;  /* 0x0384e005080075a7 */ /* 0x000ea4000800017f */
[----:B--2---:R-:W-:Y:S05]  /*8ef0*/  @!P0 BRA `(.L_x_164) ;  /* 0x0000003c003c8947 */ /* 0x004fea0003800000 */
.L_x_251:
[----:B------:R-:W-:Y:S01]  /*8f00*/  UPRMT UR4, UR13, 0x9910, URZ ;  /* 0x000099100d047896 */ /* 0x000fe2000800003f */
[----:B-1----:R1:W-:Y:S03]  /*8f10*/  @!P1 SYNCS.ARRIVE.TRANS64 RZ, [R8+URZ+0x38480], R6 ;  /* 0x0384800608ff99a7 */ /* 0x0023e6000800003f */
[----:B------:R-:W-:-:S06]  /*8f20*/  UISETP.NE.AND UP0, UPT, UR4, 0x2, UPT ;  /* 0x000000020400788c */ /* 0x000fcc000bf05270 */
[----:B------:R-:W-:-:S13]  /*8f30*/  PLOP3.LUT P0, PT, PT, PT, UP0, 0x80, 0x0 ;  /* 0x000000000000781c */ /* 0x000fda0003f0f008 */
[----:B-1----:R-:W-:Y:S05]  /*8f40*/  @P0 BRA `(.L_x_165) ;  /* 0x0000000000040947 */ /* 0x002fea0003800000 */
[----:B------:R-:W-:Y:S01]  /*8f50*/  BPT.TRAP 0x1 ;  /* 0x000000040000795c */ /* 0x000fe20000300000 */
.L_x_165:
[----:B------:R-:W-:Y:S05]  /*8f60*/  @P2 BRA `(.L_x_166) ;  /* 0x0000000000042947 */ /* 0x000fea0003800000 */
[----:B------:R-:W-:Y:S01]  /*8f70*/  BPT.TRAP 0x1 ;  /* 0x000000040000795c */ /* 0x000fe20000300000 */
.L_x_166:
[----:B------:R-:W-:Y:S01]  /*8f80*/  R2UR UR4, R4 ;  /* 0x00000000040472ca */ /* 0x000fe200000e0000 */
[----:B------:R-:W-:Y:S01]  /*8f90*/  VIADD R9, R9, 0xffffffff ;  /* 0xffffffff09097836 */ /* 0x000fe20000000000 */
[----:B------:R-:W-:Y:S01]  /*8fa0*/  R2UR UR5, R8 ;  /* 0x00000000080572ca */ /* 0x000fe200000e0000 */
[----:B------:R-:W-:Y:S01]  /*8fb0*/  VIADD R4, R4, 0x1 ;  /* 0x0000000104047836 */ /* 0x000fe20000000000 */
[----:B------:R-:W-:Y:S01]  /*8fc0*/  R2UR UR6, R10 ;  /* 0x000000000a0672ca */ /* 0x000fe200000e0000 */
[----:B------:R-:W-:Y:S01]  /*8fd0*/  UMOV UR22, 0x0 ;  /* 0x0000000000167882 */ /* 0x000fe20000000000 */
[----:B------:R-:W-:Y:S01]  /*8fe0*/  R2UR UR7, R16 ;  /* 0x00000000100772ca */ /* 0x000fe200000e0000 */
[----:B------:R-:W-:Y:S01]  /*8ff0*/  UMOV UR23, 0x10000000 ;  /* 0x1000000000177882 */ /* 0x000fe20000000000 */
[----:B------:R-:W-:Y:S01]  /*9000*/  R2UR UR19, R17 ;  /* 0x00000000111372ca */ /* 0x000fe200000e0000 */
[----:B------:R-:W-:Y:S01]  /*9010*/  VIADD R10, R10, 0x40 ;  /* 0x000000400a0a7836 */ /* 0x000fe20000000000 */
[----:B------:R-:W-:-:S02]  /*9020*/  ISETP.GT.AND P3, PT, R9, 0x1, PT ;  /* 0x000000010900780c */ /* 0x000fc40003f64270 */
[C---:B------:R-:W-:Y:S01]  /*9030*/  ISETP.NE.AND P0, PT, R4.reuse, 0xc, PT ;  /* 0x0000000c0400780c */ /* 0x040fe20003f05270 */
[----:B------:R-:W-:Y:S02]  /*9040*/  ULEA UR4, UR4, UR12, 0xd ;  /* 0x0000000c04047291 */ /* 0x000fe4000f8e683f */
[----:B------:R-:W-:Y:S01]  /*9050*/  UIADD3 UR5, UR5, 0x38480, URZ ;  /* 0x0003848005057890 */ /* 0x000fe2000fffe03f */
[----:B------:R-:W-:Y:S01]  /*9060*/  SEL R6, RZ, 0x1, P0 ;  /* 0x00000001ff067807 */ /* 0x000fe20000000000 */
[----:B------:R-:W-:Y:S01]  /*9070*/  UIADD3 UR16, UR4, 0x18000, URZ ;  /* 0x0001800004107890 */ /* 0x000fe2000fffe03f */
[----:B------:R-:W-:Y:S01]  /*9080*/  SEL R4, R4, RZ, P0 ;  /* 0x000000ff04047207 */ /* 0x000fe20000000000 */
[----:B------:R-:W-:Y:S01]  /*9090*/  UMOV UR18, UR6 ;  /* 0x0000000600127c82 */ /* 0x000fe20008000000 */
[----:B------:R-:W-:Y:S02]  /*90a0*/  LOP3.LUT R3, R3, R6, RZ, 0x3c, !PT ;  /* 0x0000000603037212 */ /* 0x000fe400078e3cff */
[----:B------:R-:W-:-:S02]  /*90b0*/  UMOV UR17, UR5 ;  /* 0x0000000500117c82 */ /* 0x000fc40008000000 */
[----:B------:R1:W-:Y:S02]  /*90c0*/  UTMALDG.2D [UR4], [UR8], desc[UR22] ;  /* 0x00001604080075b4 */ /* 0x0003e40008009000 */
[----:B------:R1:W-:Y:S02]  /*90d0*/  UTMALDG.2D [UR16], [UR10], desc[UR22] ;  /* 0x000016100a0075b4 */ /* 0x0003e40008009000 */
[----:B-1----:R-:W-:Y:S05]  /*90e0*/  @P3 BRA `(.L_x_167) ;  /* 0xfffffffc006c3947 */ /* 0x002fea000383ffff */
.L_x_163:
[----:B------:R-:W-:Y:S05]  /*90f0*/  BSYNC B1 ;  /* 0x0000000000017941 */ /* 0x000fea0003800000 */
.L_x_162:
[----:B------:R-:W-:Y:S01]  /*9100*/  LOP3.LUT P3, RZ, R2, 0xff, RZ, 0xc0, !PT ;  /* 0x000000ff02ff7812 */ /* 0x000fe2000786c0ff */
[C---:B------:R-:W-:Y:S02]  /*9110*/  IMAD.IADD R0, R7.reuse, 0x1, R0 ;  /* 0x0000000107007824 */ /* 0x040fe400078e0200 */
[----:B------:R-:W-:Y:S02]  /*9120*/  IMAD.U32 R4, RZ, RZ, UR20 ;  /* 0x00000014ff047e24 */ /* 0x000fe4000f8e00ff */
[C---:B------:R-:W-:Y:S01]  /*9130*/  IMAD.WIDE.U32 R2, R0.reuse, -0x55555555, RZ ;  /* 0xaaaaaaab00027825 */ /* 0x040fe200078e00ff */
[----:B------:R-:W-:Y:S02]  /*9140*/  ISETP.GT.U32.AND P0, PT, R0, 0xb, PT ;  /* 0x0000000b0000780c */ /* 0x000fe40003f04070 */
[----:B------:R-:W-:Y:S02]  /*9150*/  ISETP.NE.AND P4, PT, R4, 0x3, PT ;  /* 0x000000030400780c */ /* 0x000fe40003f85270 */
[----:B------:R-:W-:-:S02]  /*9160*/  ISETP.LT.U32.AND P0, PT, R7, 0xc, P0 ;  /* 0x0000000c0700780c */ /* 0x000fc40000701070 */
[----:B------:R-:W-:Y:S01]  /*9170*/  SHF.R.U32.HI R3, RZ, 0x3, R3 ;  /* 0x00000003ff037819 */ /* 0x000fe20000011603 */
[----:B------:R-:W-:Y:S01]  /*9180*/  @P3 SYNCS.ARRIVE.TRANS64.A1T0 RZ, [UR12+0x38588], RZ ;  /* 0x038588ffffff39a7 */ /* 0x000fe2000810000c */
[----:B------:R-:W-:Y:S02]  /*9190*/  ISETP.GE.U32.AND P3, PT, R7, 0xc, PT ;  /* 0x0000000c0700780c */ /* 0x000fe40003f66070 */
[----:B--2---:R-:W-:Y:S01]  /*91a0*/  SEL R5, RZ, 0x1, !P0 ;  /* 0x00000001ff057807 */ /* 0x004fe20004000000 */
[----:B------:R-:W-:-:S03]  /*91b0*/  IMAD R0, R3, -0xc, R0 ;  /* 0xfffffff403007824 */ /* 0x000fc600078e0200 */
[----:B------:R-:W-:-:S07]  /*91c0*/  LOP3.LUT R20, R20, R5, RZ, 0x3c, !PT ;  /* 0x0000000514147212 */ /* 0x000fce00078e3cff */
[----:B------:R-:W-:Y:S01]  /*91d0*/  @P3 LOP3.LUT R20, R20, 0x1, R3, 0x78, !PT ;  /* 0x0000000114143812 */ /* 0x000fe200078e7803 */
[----:B------:R-:W-:Y:S06]  /*91e0*/  @!P4 BRA `(.L_x_168) ;  /* 0x000000000004c947 */ /* 0x000fec0003800000 */
[----:B------:R-:W-:Y:S01]  /*91f0*/  BPT.TRAP 0x1 ;  /* 0x000000040000795c */ /* 0x000fe20000300000 */
.L_x_168:
[C---:B------:R-:W-:Y:S01]  /*9200*/  LEA R3, R21.reuse, UR12, 0x3 ;  /* 0x0000000c15037c11 */ /* 0x040fe2000f8e18ff */
[----:B------:R-:W-:Y:S01]  /*9210*/  BSSY B1, `(.L_x_169) ;  /* 0x0000005000017945 */ /* 0x000fe20003800000 */
[----:B------:R-:W-:Y:S02]  /*9220*/  SHF.L.U32 R2, R22, 0x1f, RZ ;  /* 0x0000001f16027819 */ /* 0x000fe400000006ff */
[----:B------:R-:W-:Y:S02]  /*9230*/  LEA R8, R21, UR12, 0x4 ;  /* 0x0000000c15087c11 */ /* 0x000fe4000f8e20ff */
[----:B------:R-:W1:Y:S02]  /*9240*/  SYNCS.PHASECHK.TRANS64.TRYWAIT P0, [R3+URZ+0x38400], R2 ;  /* 0x03840002030075a7 */ /* 0x000e64000800017f */
[----:B-1----:R-:W-:Y:S05]  /*9250*/  @!P0 BRA `(.L_x_170) ;  /* 0x0000003800788947 */ /* 0x002fea0003800000 */
.L_x_252:
[----:B------:R-:W-:Y:S05]  /*9260*/  BSYNC B1 ;  /* 0x0000000000017941 */ /* 0x000fea0003800000 */
.L_x_169:
[----:B------:R-:W2:Y:S01]  /*9270*/  LDS.128 R8, [R8+0x38590] ;  /* 0x0385900008087984 */ /* 0x000ea20000000c00 */
[----:B------:R-:W-:Y:S01]  /*9280*/  @!PT LDS RZ, [RZ] ;  /* 0x00000000fffff984 */ /* 0x000fe20000000800 */
[----:B------:R-:W-:Y:S01]  /*9290*/  @!PT LDS RZ, [RZ] ;  /* 0x00000000fffff984 */ /* 0x000fe20000000800 */
[----:B------:R-:W-:Y:S01]  /*92a0*/  @!PT LDS RZ, [RZ] ;  /* 0x00000000fffff984 */ /* 0x000fe20000000800 */
[----:B------:R-:W-:Y:S01]  /*92b0*/  @!PT LDS RZ, [RZ] ;  /* 0x00000000fffff984 */ /* 0x000fe20000000800 */
[----:B------:R3:W-:Y:S06]  /*92c0*/  MEMBAR.ALL.CTA ;  /* 0x0000000000007992 */ /* 0x0007ec0000008000 */
[----:B---3--:R-:W3:Y:S01]  /*92d0*/  FENCE.VIEW.ASYNC.S ;  /* 0x00000000000073c6 */ /* 0x008ee20000000000 */
[----:B--2---:R-:W-:Y:S02]  /*92e0*/  IMAD.MOV.U32 R17, RZ, RZ, R9 ;  /* 0x000000ffff117224 */ /* 0x004fe400078e0009 */
[----:B------:R-:W-:Y:S01]  /*92f0*/  IMAD.MOV.U32 R16, RZ, RZ, R8 ;  /* 0x000000ffff107224 */ /* 0x000fe200078e0008 */
[----:B---3--:R-:W-:Y:S06]  /*9300*/  @!P4 BRA `(.L_x_171) ;  /* 0x000000000004c947 */ /* 0x008fec0003800000 */
[----:B------:R-:W-:Y:S01]  /*9310*/  BPT.TRAP 0x1 ;  /* 0x000000040000795c */ /* 0x000fe20000300000 */
.L_x_171:
[----:B------:R-:W2:Y:S01]  /*9320*/  S2R R5, SR_CgaCtaId ;  /* 0x0000000000057919 */ /* 0x000ea20000008800 */
[----:B------:R-:W-:Y:S01]  /*9330*/  ISETP.NE.AND P0, PT, R11, RZ, PT ;  /* 0x000000ff0b00720c */ /* 0x000fe20003f05270 */
[----:B-1----:R-:W-:Y:S01]  /*9340*/  VIADD R2, R3, 0x38440 ;  /* 0x0003844003027836 */ /* 0x002fe20000000000 */
[CC--:B------:R-:W-:Y:S02]  /*9350*/  ISETP.NE.AND P3, PT, R10.reuse, R18.reuse, PT ;  /* 0x000000120a00720c */ /* 0x0c0fe40003f65270 */
[----:B------:R-:W-:Y:S02]  /*9360*/  ISETP.EQ.OR P0, PT, R10, R18, !P0 ;  /* 0x000000120a00720c */ /* 0x000fe40004702670 */
[----:B--2---:R-:W-:-:S04]  /*9370*/  PRMT R2, R5, 0x654, R2 ;  /* 0x0000065405027816 */ /* 0x004fc80000000002 */
[----:B------:R1:W-:Y:S07]  /*9380*/  SYNCS.ARRIVE.TRANS64.RED.A1T0 RZ, [R2+URZ], RZ ;  /* 0x000000ff02ff79a7 */ /* 0x0003ee000810043f */
[----:B------:R-:W-:Y:S05]  /*9390*/  @P0 BRA `(.L_x_172) ;  /* 0x00000004008c0947 */ /* 0x000fea0003800000 */
[----:B-1----:R-:W1:Y:S02]  /*93a0*/  LDC.64 R2, c[0x0][0x290] ;  /* 0x0000a400ff027b82 */ /* 0x002e640000000a00 */
[----:B-1----:R-:W-:-:S05]  /*93b0*/  IMAD.WIDE R2, R10, 0xc, R2 ;  /* 0x0000000c0a027825 */ /* 0x002fca00078e0202 */
[----:B------:R1:W5:Y:S01]  /*93c0*/  LDG.E R19, desc[UR58][R2.64+0x8] ;  /* 0x0000083a02137981 */ /* 0x000362000c1e1900 */
[----:B------:R-:W-:-:S03]  /*93d0*/  UMOV UR4, 0xffffffff ;  /* 0xffffffff00047882 */ /* 0x000fc60000000000 */
[----:B------:R-:W-:Y:S05]  /*93e0*/  BRA.DIV UR4, `(.L_x_173) ;  /* 0x0000003a04287947 */ /* 0x000fea000b800000 */
[----:B------:R-:W-:-:S13]  /*93f0*/  ELECT P6, URZ, PT ;  /* 0x00000000003f782f */ /* 0x000fda00038c0000 */
.L_x_255:
[----:B------:R-:W-:Y:S04]  /*9400*/  BSSY B1, `(.L_x_174) ;  /* 0x0000049000017945 */ /* 0x000fe80003800000 */
[----:B------:R-:W-:Y:S05]  /*9410*/  @!P6 BRA `(.L_x_175) ;  /* 0x00000004001ce947 */ /* 0x000fea0003800000 */
[C---:B------:R-:W-:Y:S01]  /*9420*/  IMAD.SHL.U32 R4, R10.reuse, 0x8, RZ ;  /* 0x000000080a047824 */ /* 0x040fe200078e00ff */
[----:B------:R-:W-:Y:S01]  /*9430*/  SHF.R.S32.HI R5, RZ, 0x1f, R10 ;  /* 0x0000001fff057819 */ /* 0x000fe2000001140a */
[----:B------:R-:W-:Y:S01]  /*9440*/  ULDC.64 UR4, c[0x0][0x510] ;  /* 0x0001440000047ab9 */ /* 0x000fe20000000a00 */
[----:B------:R-:W-:Y:S01]  /*9450*/  ULDC.64 UR6, c[0x0][0x520] ;  /* 0x0001480000067ab9 */ /* 0x000fe20000000a00 */
[----:B------:R-:W2:Y:S01]  /*9460*/  LDG.E R18, desc[UR58][R2.64] ;  /* 0x0000003a02127981 */ /* 0x000ea2000c1e1900 */
[----:B------:R-:W-:Y:S02]  /*9470*/  SHF.L.U64.HI R5, R10, 0x3, R5 ;  /* 0x000000030a057819 */ /* 0x000fe40000010205 */
[C---:B------:R-:W-:Y:S02]  /*9480*/  IADD3 R12, P0, R4.reuse, UR4, RZ ;  /* 0x00000004040c7c10 */ /* 0x040fe4000ff1e0ff */
[C---:B------:R-:W-:Y:S02]  /*9490*/  IADD3 R8, P4, R4.reuse, UR6, RZ ;  /* 0x0000000604087c10 */ /* 0x040fe4000ff9e0ff */
[C---:B------:R-:W-:Y:S01]  /*94a0*/  IADD3.X R13, R5.reuse, UR5, RZ, P0, !PT ;  /* 0x00000005050d7c10 */ /* 0x040fe200087fe4ff */
[----:B------:R-:W-:Y:S01]  /*94b0*/  ULDC.64 UR4, c[0x0][0x518] ;  /* 0x0001460000047ab9 */ /* 0x000fe20000000a00 */
[----:B------:R-:W-:Y:S01]  /*94c0*/  IADD3.X R9, R5, UR7, RZ, P4, !PT ;  /* 0x0000000705097c10 */ /* 0x000fe2000a7fe4ff */
[----:B-1----:R1:W3:Y:S04]  /*94d0*/  LDG.E R2, desc[UR58][R2.64+0x4] ;  /* 0x0000043a02027981 */ /* 0x0022e8000c1e1900 */
[----:B------:R-:W4:Y:S04]  /*94e0*/  LDG.E.64 R12, desc[UR58][R12.64] ;  /* 0x0000003a0c0c7981 */ /* 0x000f28000c1e1b00 */
[----:B------:R-:W2:Y:S01]  /*94f0*/  LDG.E.64 R8, desc[UR58][R8.64] ;  /* 0x0000003a08087981 */ /* 0x000ea2000c1e1b00 */
[----:B------:R-:W-:-:S04]  /*9500*/  IADD3 R6, P0, R4, UR4, RZ ;  /* 0x0000000404067c10 */ /* 0x000fc8000ff1e0ff */
[----:B------:R-:W-:Y:S01]  /*9510*/  IADD3.X R7, R5, UR5, RZ, P0, !PT ;  /* 0x0000000505077c10 */ /* 0x000fe200087fe4ff */
[----:B------:R-:W-:-:S05]  /*9520*/  ULDC.64 UR4, c[0x0][0x528] ;  /* 0x00014a0000047ab9 */ /* 0x000fca0000000a00 */
[----:B------:R-:W3:Y:S01]  /*9530*/  LDG.E.64 R6, desc[UR58][R6.64] ;  /* 0x0000003a06067981 */ /* 0x000ee2000c1e1b00 */
[----:B------:R-:W-:-:S04]  /*9540*/  IADD3 R4, P0, R4, UR4, RZ ;  /* 0x0000000404047c10 */ /* 0x000fc8000ff1e0ff */
[----:B------:R-:W-:-:S06]  /*9550*/  IADD3.X R5, R5, UR5, RZ, P0, !PT ;  /* 0x0000000505057c10 */ /* 0x000fcc00087fe4ff */
[----:B------:R-:W3:Y:S04]  /*9560*/  LDG.E.64 R4, desc[UR58][R4.64] ;  /* 0x0000003a04047981 */ /* 0x000ee8000c1e1b00 */
[----:B----4-:R-:W-:Y:S04]  /*9570*/  STS.64 [UR14], R12 ;  /* 0x0000000cff007988 */ /* 0x010fe80008000a0e */
[----:B--2---:R-:W-:Y:S04]  /*9580*/  STS.64 [UR15], R8 ;  /* 0x00000008ff007988 */ /* 0x004fe80008000a0f */
[----:B------:R-:W2:Y:S01]  /*9590*/  LDS R14, [UR14+0x1c] ;  /* 0x00001c0eff0e7984 */ /* 0x000ea20008000800 */
[----:B---3--:R-:W-:-:S04]  /*95a0*/  LOP3.LUT R23, R7, 0x1fffffff, RZ, 0xc0, !PT ;  /* 0x1fffffff07177812 */ /* 0x008fc800078ec0ff */
[----:B------:R-:W-:-:S04]  /*95b0*/  SHF.R.U32.HI R15, RZ, 0x4, R23 ;  /* 0x00000004ff0f7819 */ /* 0x000fc80000011617 */
[----:B--2---:R-:W-:-:S05]  /*95c0*/  LOP3.LUT R14, R14, 0xf, R15, 0xb8, !PT ;  /* 0x0000000f0e0e7812 */ /* 0x004fca00078eb80f */
[----:B------:R-:W-:Y:S04]  /*95d0*/  STS [UR14+0x1c], R14 ;  /* 0x00001c0eff007988 */ /* 0x000fe8000800080e */
[----:B------:R-:W2:Y:S02]  /*95e0*/  LDS R7, [UR14+0x1c] ;  /* 0x00001c0eff077984 */ /* 0x000ea40008000800 */
[----:B--2---:R-:W-:-:S05]  /*95f0*/  LOP3.LUT R7, R7, 0xf0, RZ, 0xb8, !PT ;  /* 0x000000f007077812 */ /* 0x004fca00078eb8ff */
[----:B------:R-:W-:Y:S04]  /*9600*/  STS [UR14+0x1c], R7 ;  /* 0x00001c07ff007988 */ /* 0x000fe8000800080e */
[----:B------:R-:W2:Y:S01]  /*9610*/  LDS R12, [UR14+0x1c] ;  /* 0x00001c0eff0c7984 */ /* 0x000ea20008000800 */
[----:B------:R-:W-:-:S05]  /*9620*/  IMAD.U32 R8, RZ, RZ, UR14 ;  /* 0x0000000eff087e24 */ /* 0x000fca000f8e00ff */
[----:B------:R-:W-:Y:S02]  /*9630*/  SHF.R.U64 R8, R8, 0x4, RZ ;  /* 0x0000000408087819 */ /* 0x000fe400000012ff */
[----:B--2---:R-:W-:-:S05]  /*9640*/  LOP3.LUT R9, R12, 0xf00, RZ, 0xb8, !PT ;  /* 0x00000f000c097812 */ /* 0x004fca00078eb8ff */
[----:B------:R-:W-:Y:S04]  /*9650*/  STS.64 [UR14+0x18], R8 ;  /* 0x00001808ff007988 */ /* 0x000fe80008000a0e */
[----:B------:R-:W1:Y:S01]  /*9660*/  LDS R24, [UR14+0x1c] ;  /* 0x00001c0eff187984 */ /* 0x000e620008000800 */
[----:B------:R-:W-:Y:S01]  /*9670*/  SHF.R.U64 R23, R6, 0x4, R23 ;  /* 0x0000000406177819 */ /* 0x000fe20000001217 */
[----:B-----5:R-:W-:Y:S01]  /*9680*/  VIADD R12, R19, 0xffffffff ;  /* 0xffffffff130c7836 */ /* 0x020fe20000000000 */
[----:B------:R-:W-:Y:S01]  /*9690*/  CS2R R14, SRZ ;  /* 0x00000000000e7805 */ /* 0x000fe2000001ff00 */
[----:B------:R-:W-:Y:S01]  /*96a0*/  VIADD R13, R18, 0xffffffff ;  /* 0xffffffff120d7836 */ /* 0x000fe20000000000 */
[----:B------:R-:W-:Y:S04]  /*96b0*/  STS [UR14+0x10], R8 ;  /* 0x00001008ff007988 */ /* 0x000fe8000800080e */
[----:B------:R-:W-:Y:S04]  /*96c0*/  STS [UR14+0x14], R8 ;  /* 0x00001408ff007988 */ /* 0x000fe8000800080e */
[----:B------:R-:W-:Y:S04]  /*96d0*/  STS.128 [UR14+0x20], R12 ;  /* 0x0000200cff007988 */ /* 0x000fe80008000c0e */
[----:B------:R-:W-:Y:S04]  /*96e0*/  STS [UR14+0xc], R23 ;  /* 0x00000c17ff007988 */ /* 0x000fe8000800080e */
[----:B------:R-:W-:Y:S01]  /*96f0*/  STS [UR14+0x30], RZ ;  /* 0x000030ffff007988 */ /* 0x000fe2000800080e */
[----:B-1----:R-:W-:-:S05]  /*9700*/  LOP3.LUT R3, R24, 0xf000, RZ, 0xb8, !PT ;  /* 0x0000f00018037812 */ /* 0x002fca00078eb8ff */
[----:B------:R-:W-:Y:S04]  /*9710*/  STS [UR14+0x1c], R3 ;  /* 0x00001c03ff007988 */ /* 0x000fe8000800080e */
[----:B------:R-:W1:Y:S01]  /*9720*/  LDS R6, [UR15+0x1c] ;  /* 0x00001c0fff067984 */ /* 0x000e620008000800 */
[----:B------:R-:W-:-:S04]  /*9730*/  LOP3.LUT R7, R5, 0x1fffffff, RZ, 0xc0, !PT ;  /* 0x1fffffff05077812 */ /* 0x000fc800078ec0ff */
[----:B------:R-:W-:-:S04]  /*9740*/  SHF.R.U32.HI R5, RZ, 0x4, R7 ;  /* 0x00000004ff057819 */ /* 0x000fc80000011607 */
[----:B-1----:R-:W-:-:S05]  /*9750*/  LOP3.LUT R6, R6, 0xf, R5, 0xb8, !PT ;  /* 0x0000000f06067812 */ /* 0x002fca00078eb805 */
[----:B------:R-:W-:Y:S04]  /*9760*/  STS [UR15+0x1c], R6 ;  /* 0x00001c06ff007988 */ /* 0x000fe8000800080f */
[----:B------:R-:W1:Y:S02]  /*9770*/  LDS R5, [UR15+0x1c] ;  /* 0x00001c0fff057984 */ /* 0x000e640008000800 */
[----:B-1----:R-:W-:-:S05]  /*9780*/  LOP3.LUT R5, R5, 0xf0, RZ, 0xb8, !PT ;  /* 0x000000f005057812 */ /* 0x002fca00078eb8ff */
[----:B------:R-:W-:Y:S04]  /*9790*/  STS [UR15+0x1c], R5 ;  /* 0x00001c05ff007988 */ /* 0x000fe8000800080f */
[----:B------:R-:W1:Y:S01]  /*97a0*/  LDS R8, [UR15+0x1c] ;  /* 0x00001c0fff087984 */ /* 0x000e620008000800 */
[----:B------:R-:W-:-:S05]  /*97b0*/  IMAD.U32 R24, RZ, RZ, UR15 ;  /* 0x0000000fff187e24 */ /* 0x000fca000f8e00ff */
[----:B------:R-:W-:Y:S02]  /*97c0*/  SHF.R.U64 R24, R24, 0x4, RZ ;  /* 0x0000000418187819 */ /* 0x000fe400000012ff */
[----:B-1----:R-:W-:-:S05]  /*97d0*/  LOP3.LUT R25, R8, 0xf00, RZ, 0xb8, !PT ;  /* 0x00000f0008197812 */ /* 0x002fca00078eb8ff */
[----:B------:R-:W-:Y:S04]  /*97e0*/  STS.64 [UR15+0x18], R24 ;  /* 0x00001818ff007988 */ /* 0x000fe80008000a0f */
[----:B------:R-:W1:Y:S01]  /*97f0*/  LDS R3, [UR15+0x1c] ;  /* 0x00001c0fff037984 */ /* 0x000e620008000800 */
[----:B------:R-:W-:Y:S01]  /*9800*/  VIADD R13, R2, 0xffffffff ;  /* 0xffffffff020d7836 */ /* 0x000fe20000000000 */
[----:B------:R-:W-:Y:S02]  /*9810*/  SHF.R.U64 R4, R4, 0x4, R7 ;  /* 0x0000000404047819 */ /* 0x000fe40000001207 */
[----:B------:R2:W-:Y:S04]  /*9820*/  STS [UR15+0x10], R24 ;  /* 0x00001018ff007988 */ /* 0x0005e8000800080f */
[----:B------:R2:W-:Y:S04]  /*9830*/  STS.128 [UR15+0x20], R12 ;  /* 0x0000200cff007988 */ /* 0x0005e80008000c0f */
[----:B------:R2:W-:Y:S04]  /*9840*/  STS [UR15+0xc], R4 ;  /* 0x00000c04ff007988 */ /* 0x0005e8000800080f */
[----:B------:R2:W-:Y:S04]  /*9850*/  STS [UR15+0x14], R24 ;  /* 0x00001418ff007988 */ /* 0x0005e8000800080f */
[----:B------:R-:W-:Y:S01]  /*9860*/  STS [UR15+0x30], RZ ;  /* 0x000030ffff007988 */ /* 0x000fe2000800080f */
[----:B-1----:R-:W-:-:S05]  /*9870*/  LOP3.LUT R2, R3, 0xf000, RZ, 0xb8, !PT ;  /* 0x0000f00003027812 */ /* 0x002fca00078eb8ff */
[----:B------:R2:W-:Y:S02]  /*9880*/  STS [UR15+0x1c], R2 ;  /* 0x00001c02ff007988 */ /* 0x0005e4000800080f */
.L_x_175:
[----:B------:R-:W-:Y:S05]  /*9890*/  BSYNC B1 ;  /* 0x0000000000017941 */ /* 0x000fea0003800000 */
.L_x_174:
[----:B------:R-:W-:-:S03]  /*98a0*/  UMOV UR4, 0xffffffff ;  /* 0xffffffff00047882 */ /* 0x000fc60000000000 */
[----:B------:R-:W-:Y:S05]  /*98b0*/  BRA.DIV UR4, `(.L_x_176) ;  /* 0x0000003604147947 */ /* 0x000fea000b800000 */
[----:B------:R-:W-:Y:S01]  /*98c0*/  ELECT P6, URZ, PT ;  /* 0x00000000003f782f */ /* 0x000fe200038c0000 */
[----:B------:R-:W-:-:S12]  /*98d0*/  NOP ;  /* 0x0000000000007918 */ /* 0x000fd80000000000 */
.L_x_259:
[----:B-12---:R-:W1:Y:S02]  /*98e0*/  S2R R2, SR_LANEID ;  /* 0x0000000000027919 */ /* 0x006e640000000000 */
[----:B-1----:R-:W-:-:S05]  /*98f0*/  IMAD.SHL.U32 R6, R2, 0x4, RZ ;  /* 0x0000000402067824 */ /* 0x002fca00078e00ff */
[----:B------:R1:W2:Y:S01]  /*9900*/  LDS R7, [R6+UR14] ;  /* 0x0000000e06077984 */ /* 0x0002a20008000800 */
[C---:B------:R-:W-:Y:S02]  /*9910*/  IADD3 R4, P0, R6.reuse, UR8, RZ ;  /* 0x0000000806047c10 */ /* 0x040fe4000ff1e0ff */
[----:B------:R-:W-:Y:S01]  /*9920*/  IADD3 R2, P4, R6, UR10, RZ ;  /* 0x0000000a06027c10 */ /* 0x000fe2000ff9e0ff */
[----:B------:R1:W3:Y:S01]  /*9930*/  LDS R9, [R6+UR14+0x80] ;  /* 0x0000800e06097984 */ /* 0x0002e20008000800 */
[----:B------:R-:W-:Y:S11]  /*9940*/  @!P6 BRA `(.L_x_177) ;  /* 0x000000000008e947 */ /* 0x000ff60003800000 */
[----:B------:R0:W-:Y:S01]  /*9950*/  UTMACMDFLUSH ;  /* 0x00000000000079b7 */ /* 0x0001e20000000000 */
[----:B------:R-:W-:-:S04]  /*9960*/  DEPBAR.LE SB0, 0x0 ;  /* 0x000080000000791a */ /* 0x000fc80000000000 */
.L_x_177:
[----:B------:R-:W-:Y:S01]  /*9970*/  IMAD.X R5, RZ, RZ, UR9, P0 ;  /* 0x00000009ff057e24 */ /* 0x000fe200080e06ff */
[----:B------:R-:W-:Y:S05]  /*9980*/  WARPSYNC.ALL ;  /* 0x0000000000007948 */ /* 0x000fea0003800000 */
[----:B------:R-:W-:Y:S01]  /*9990*/  IMAD.X R3, RZ, RZ, UR11, P4 ;  /* 0x0000000bff037e24 */ /* 0x000fe2000a0e06ff */
[----:B--2---:R2:W5:Y:S04]  /*99a0*/  ATOMG.E.EXCH.STRONG.GPU PT, RZ, [R4], R7 ;  /* 0x0000000704ff73a8 */ /* 0x00456800041ee100 */
[----:B---3--:R2:W5:Y:S01]  /*99b0*/  ATOMG.E.EXCH.STRONG.GPU PT, RZ, [R2], R9 ;  /* 0x0000000902ff73a8 */ /* 0x00856200041ee100 */
[----:B------:R-:W-:-:S07]  /*99c0*/  IMAD.MOV.U32 R18, RZ, RZ, R10 ;  /* 0x000000ffff127224 */ /* 0x000fce00078e000a */
.L_x_172:
[----:B------:R-:W-:Y:S01]  /*99d0*/  ISETP.NE.AND P4, PT, R11, RZ, PT ;  /* 0x000000ff0b00720c */ /* 0x000fe20003f85270 */
[----:B------:R-:W-:Y:S01]  /*99e0*/  VIADD R21, R21, 0x1 ;  /* 0x0000000115157836 */ /* 0x000fe20000000000 */
[----:B--2---:R-:W-:Y:S02]  /*99f0*/  SEL R3, RZ, 0x1, !P3 ;  /* 0x00000001ff037807 */ /* 0x004fe40005800000 */
[----:B-1----:R-:W-:Y:S02]  /*9a00*/  PRMT R2, RZ, 0x7610, R2 ;  /* 0x00007610ff027816 */ /* 0x002fe40000000002 */
[----:B------:R-:W-:-:S04]  /*9a10*/  ISETP.NE.AND P0, PT, R21, 0x8, PT ;  /* 0x000000081500780c */ /* 0x000fc80003f05270 */
[----:B------:R-:W-:Y:S02]  /*9a20*/  SEL R5, RZ, 0x1, P0 ;  /* 0x00000001ff057807 */ /* 0x000fe40000000000 */
[----:B------:R-:W-:Y:S02]  /*9a30*/  SEL R21, R21, RZ, P0 ;  /* 0x000000ff15157207 */ /* 0x000fe40000000000 */
[----:B------:R-:W-:Y:S01]  /*9a40*/  LOP3.LUT R22, R22, R5, RZ, 0x3c, !PT ;  /* 0x0000000516167212 */ /* 0x000fe200078e3cff */
[----:B------:R-:W-:Y:S06]  /*9a50*/  @P4 BRA `(.L_x_178) ;  /* 0xfffffff000a84947 */ /* 0x000fec000383ffff */
[----:B------:R-:W-:Y:S05]  /*9a60*/  BSYNC B0 ;  /* 0x0000000000007941 */ /* 0x000fea0003800000 */
.L_x_158:
[----:B------:R-:W-:-:S03]  /*9a70*/  UMOV UR4, 0xffffffff ;  /* 0xffffffff00047882 */ /* 0x000fc60000000000 */
[----:B------:R-:W-:Y:S05]  /*9a80*/  BRA.DIV UR4, `(.L_x_179) ;  /* 0x0000003204d07947 */ /* 0x000fea000b800000 */
[----:B-----5:R-:W-:-:S13]  /*9a90*/  ELECT P6, URZ, PT ;  /* 0x00000000003f782f */ /* 0x020fda00038c0000 */
.L_x_262:
[----:B------:R-:W-:Y:S04]  /*9aa0*/  BSSY B0, `(.L_x_180) ;  /* 0x0000072000007945 */ /* 0x000fe80003800000 */
[----:B------:R-:W-:Y:S05]  /*9ab0*/  @!P6 BRA `(.L_x_181) ;  /* 0x0000000400c0e947 */ /* 0x000fea0003800000 */
[----:B------:R-:W-:-:S04]  /*9ac0*/  ULOP3.LUT UR4, UR52, 0x2, URZ, 0xfc, !UPT ;  /* 0x0000000234047892 */ /* 0x000fc8000f8efc3f */
[----:B------:R-:W-:-:S06]  /*9ad0*/  UISETP.NE.AND UP0, UPT, UR4, 0x3, UPT ;  /* 0x000000030400788c */ /* 0x000fcc000bf05270 */
[----:B------:R-:W-:-:S13]  /*9ae0*/  PLOP3.LUT P0, PT, PT, PT, UP0, 0x80, 0x0 ;  /* 0x000000000000781c */ /* 0x000fda0003f0f008 */
[----:B------:R-:W-:Y:S05]  /*9af0*/  @!P0 BRA `(.L_x_182) ;  /* 0x0000000000048947 */ /* 0x000fea0003800000 */
[----:B------:R-:W-:Y:S01]  /*9b00*/  BPT.TRAP 0x1 ;  /* 0x000000040000795c */ /* 0x000fe20000300000 */
.L_x_182:
[----:B------:R-:W-:Y:S01]  /*9b10*/  IMAD.U32 R3, RZ, RZ, UR12 ;  /* 0x0000000cff037e24 */ /* 0x000fe2000f8e00ff */
[----:B------:R-:W-:-:S03]  /*9b20*/  SHF.L.U32 R2, R20, 0x1f, RZ ;  /* 0x0000001f14027819 */ /* 0x000fc600000006ff */
[----:B------:R-:W-:-:S04]  /*9b30*/  VIADD R3, R3, 0x384e0 ;  /* 0x000384e003037836 */ /* 0x000fc80000000000 */
[C---:B------:R-:W-:Y:S02]  /*9b40*/  IMAD R7, R0.reuse, 0x8, R3 ;  /* 0x0000000800077824 */ /* 0x040fe400078e0203 */
[----:B------:R-:W-:Y:S02]  /*9b50*/  VIADD R0, R0, 0x1 ;  /* 0x0000000100007836 */ /* 0x000fe40000000000 */
[----:B------:R-:W1:Y:S03]  /*9b60*/  SYNCS.PHASECHK.TRANS64.TRYWAIT P0, [R7+URZ], R2 ;  /* 0x00000002070075a7 */ /* 0x000e66000800017f */
[----:B------:R-:W-:-:S04]  /*9b70*/  ISETP.NE.AND P1, PT, R0, 0xc, PT ;  /* 0x0000000c0000780c */ /* 0x000fc80003f25270 */
[----:B------:R-:W-:Y:S02]  /*9b80*/  SEL R5, RZ, 0x1, P1 ;  /* 0x00000001ff057807 */ /* 0x000fe40000800000 */
[----:B------:R-:W-:Y:S02]  /*9b90*/  SEL R0, R0, RZ, P1 ;  /* 0x000000ff00007207 */ /* 0x000fe40000800000 */
[----:B------:R-:W-:-:S03]  /*9ba0*/  LOP3.LUT R5, R20, R5, RZ, 0x3c, !PT ;  /* 0x0000000514057212 */ /* 0x000fc600078e3cff */
[----:B------:R-:W-:Y:S01]  /*9bb0*/  IMAD R9, R0, 0x8, R3 ;  /* 0x0000000800097824 */ /* 0x000fe200078e0203 */
[----:B------:R-:W-:Y:S01]  /*9bc0*/  SHF.L.U32 R4, R5, 0x1f, RZ ;  /* 0x0000001f05047819 */ /* 0x000fe200000006ff */
[----:B-1----:R-:W-:Y:S06]  /*9bd0*/  @!P0 BRA `(.L_x_183) ;  /* 0x00000030009c8947 */ /* 0x002fec0003800000 */
.L_x_263:
[----:B------:R-:W2:Y:S01]  /*9be0*/  SYNCS.PHASECHK.TRANS64.TRYWAIT P0, [R9+URZ], R4 ;  /* 0x00000004090075a7 */ /* 0x000ea2000800017f */
[----:B------:R-:W-:-:S05]  /*9bf0*/  VIADD R0, R0, 0x1 ;  /* 0x0000000100007836 */ /* 0x000fca0000000000 */
[----:B------:R-:W-:-:S04]  /*9c00*/  ISETP.NE.AND P1, PT, R0, 0xc, PT ;  /* 0x0000000c0000780c */ /* 0x000fc80003f25270 */
[----:B-1----:R-:W-:Y:S02]  /*9c10*/  SEL R2, RZ, 0x1, P1 ;  /* 0x00000001ff027807 */ /* 0x002fe40000800000 */
[----:B------:R-:W-:Y:S02]  /*9c20*/  SEL R0, R0, RZ, P1 ;  /* 0x000000ff00007207 */ /* 0x000fe40000800000 */
[----:B------:R-:W-:-:S03]  /*9c30*/  LOP3.LUT R7, R5, R2, RZ, 0x3c, !PT ;  /* 0x0000000205077212 */ /* 0x000fc600078e3cff */
[----:B------:R-:W-:Y:S01]  /*9c40*/  IMAD R6, R0, 0x8, R3 ;  /* 0x0000000800067824 */ /* 0x000fe200078e0203 */
[----:B------:R-:W-:Y:S01]  /*9c50*/  SHF.L.U32 R5, R7, 0x1f, RZ ;  /* 0x0000001f07057819 */ /* 0x000fe200000006ff */
[----:B--2---:R-:W-:Y:S06]  /*9c60*/  @!P0 BRA `(.L_x_184) ;  /* 0x00000030008c8947 */ /* 0x004fec0003800000 */
.L_x_264:
[----:B------:R-:W2:Y:S01]  /*9c70*/  SYNCS.PHASECHK.TRANS64.TRYWAIT P0, [R6+URZ], R5 ;  /* 0x00000005060075a7 */ /* 0x000ea2000800017f */
[----:B------:R-:W-:-:S05]  /*9c80*/  VIADD R0, R0, 0x1 ;  /* 0x0000000100007836 */ /* 0x000fca0000000000 */
[----:B------:R-:W-:-:S04]  /*9c90*/  ISETP.NE.AND P1, PT, R0, 0xc, PT ;  /* 0x0000000c0000780c */ /* 0x000fc80003f25270 */
[----:B------:R-:W-:Y:S02]  /*9ca0*/  SEL R2, RZ, 0x1, P1 ;  /* 0x00000001ff027807 */ /* 0x000fe40000800000 */
[----:B------:R-:W-:Y:S02]  /*9cb0*/  SEL R0, R0, RZ, P1 ;  /* 0x000000ff00007207 */ /* 0x000fe40000800000 */
[----:B------:R-:W-:-:S03]  /*9cc0*/  LOP3.LUT R7, R7, R2, RZ, 0x3c, !PT ;  /* 0x0000000207077212 */ /* 0x000fc600078e3cff */
[----:B-1----:R-:W-:Y:S01]  /*9cd0*/  IMAD R9, R0, 0x8, R3 ;  /* 0x0000000800097824 */ /* 0x002fe200078e0203 */
[----:B------:R-:W-:Y:S01]  /*9ce0*/  SHF.L.U32 R4, R7, 0x1f, RZ ;  /* 0x0000001f07047819 */ /* 0x000fe200000006ff */
[----:B--2---:R-:W-:Y:S06]  /*9cf0*/  @!P0 BRA `(.L_x_185) ;  /* 0x00000030007c8947 */ /* 0x004fec0003800000 */
.L_x_265:
        /* <DEDUP_REMOVED lines=9> */
.L_x_266:
        /* <DEDUP_REMOVED lines=9> */
.L_x_267:
        /* <DEDUP_REMOVED lines=9> */
.L_x_268:
        /* <DEDUP_REMOVED lines=9> */
.L_x_269:
        /* <DEDUP_REMOVED lines=9> */
.L_x_270:
        /* <DEDUP_REMOVED lines=9> */
.L_x_271:
        /* <DEDUP_REMOVED lines=9> */
.L_x_272:
[----:B------:R-:W2:Y:S01]  /*a0f0*/  SYNCS.PHASECHK.TRANS64.TRYWAIT P0, [R6+URZ], R5 ;  /* 0x00000005060075a7 */ /* 0x000ea2000800017f */
[----:B------:R-:W-:-:S05]  /*a100*/  VIADD R0, R0, 0x1 ;  /* 0x0000000100007836 */ /* 0x000fca0000000000 */
[----:B------:R-:W-:-:S04]  /*a110*/  ISETP.NE.AND P1, PT, R0, 0xc, PT ;  /* 0x0000000c0000780c */ /* 0x000fc80003f25270 */
[----:B------:R-:W-:Y:S02]  /*a120*/  SEL R2, RZ, 0x1, P1 ;  /* 0x00000001ff027807 */ /* 0x000fe40000800000 */
[----:B------:R-:W-:Y:S02]  /*a130*/  SEL R0, R0, RZ, P1 ;  /* 0x000000ff00007207 */ /* 0x000fe40000800000 */
[----:B------:R-:W-:Y:S01]  /*a140*/  LOP3.LUT R2, R7, R2, RZ, 0x3c, !PT ;  /* 0x0000000207027212 */ /* 0x000fe200078e3cff */
[----:B--2---:R-:W-:Y:S06]  /*a150*/  @!P0 BRA `(.L_x_193) ;  /* 0x0000003000048947 */ /* 0x004fec0003800000 */
.L_x_273:
[----:B------:R-:W-:Y:S01]  /*a160*/  IMAD R3, R0, 0x8, R3 ;  /* 0x0000000800037824 */ /* 0x000fe200078e0203 */
[----:B------:R-:W-:-:S07]  /*a170*/  SHF.L.U32 R0, R2, 0x1f, RZ ;  /* 0x0000001f02007819 */ /* 0x000fce00000006ff */
.L_x_194:
[----:B---3--:R3:W4:Y:S02]  /*a180*/  SYNCS.PHASECHK.TRANS64.TRYWAIT P0, [R3+URZ], R0 ;  /* 0x00000000030075a7 */ /* 0x008724000800017f */
[----:B----4-:R-:W-:Y:S05]  /*a190*/  @!P0 NANOSLEEP.SYNCS 0x989680 ;  /* 0x009896800000895d */ /* 0x010fea0003900000 */
[----:B------:R-:W4:Y:S02]  /*a1a0*/  @!P0 SYNCS.PHASECHK.TRANS64 P0, [R3+URZ], R0 ;  /* 0x00000000030085a7 */ /* 0x000f24000800007f */
[----:B----4-:R-:W-:Y:S05]  /*a1b0*/  @!P0 BRA `(.L_x_194) ;  /* 0xfffffffc00f08947 */ /* 0x010fea000383ffff */
.L_x_181:
[----:B------:R-:W-:Y:S05]  /*a1c0*/  BSYNC B0 ;  /* 0x0000000000007941 */ /* 0x000fea0003800000 */
.L_x_180:
[----:B------:R-:W-:Y:S05]  /*a1d0*/  EXIT ;  /* 0x000000000000794d */ /* 0x000fea0003800000 */
.L_x_96:
[----:B------:R-:W-:Y:S01]  /*a1e0*/  PLOP3.LUT P1, PT, PT, PT, UP3, 0x80, 0x0 ;  /* 0x000000000000781c */ /* 0x000fe20003f2f038 */
[----:B------:R-:W-:Y:S01]  /*a1f0*/  ULDC UR20, c[0x0][0x10] ;  /* 0x0000040000147ab9 */ /* 0x000fe20000000800 */
[----:B------:R-:W-:Y:S01]  /*a200*/  ULDC UR24, c[0x0][0x904] ;  /* 0x0002410000187ab9 */ /* 0x000fe20000000800 */
[----:B------:R-:W-:Y:S01]  /*a210*/  UMOV UR19, 0xffffffff ;  /* 0xffffffff00137882 */ /* 0x000fe20000000000 */
[----:B------:R-:W-:Y:S01]  /*a220*/  P2R R0, PR, RZ, 0x2 ;  /* 0x00000002ff007803 */ /* 0x000fe20000000000 */
[----:B------:R-:W-:Y:S01]  /*a230*/  ULDC.64 UR12, c[0x0][0x8c8] ;  /* 0x00023200000c7ab9 */ /* 0x000fe20000000a00 */
[----:B------:R-:W-:Y:S01]  /*a240*/  UIMAD.WIDE.U32 UR20, UR39, UR20, URZ ;  /* 0x00000014271472a5 */ /* 0x000fe2000f8e003f */
[----:B------:R-:W-:Y:S01]  /*a250*/  IMAD.MOV.U32 R16, RZ, RZ, RZ ;  /* 0x000000ffff107224 */ /* 0x000fe200078e00ff */
[----:B------:R-:W-:Y:S01]  /*a260*/  ULDC.64 UR14, c[0x0][0x8e0] ;  /* 0x00023800000e7ab9 */ /* 0x000fe20000000a00 */
[----:B------:R-:W-:Y:S02]  /*a270*/  USHF.L.U32 UR25, UR19, UR24, URZ ;  /* 0x0000001813197299 */ /* 0x000fe4000800063f */
[----:B------:R-:W-:-:S02]  /*a280*/  UIADD3 UR11, UP1, UR12, -0x1, URZ ;  /* 0xffffffff0c0b7890 */ /* 0x000fc4000ff3e03f */
[----:B------:R-:W1:Y:S01]  /*a290*/  @P1 S2R R0, SR_CTAID.Y ;  /* 0x0000000000001919 */ /* 0x000e620000002600 */
[----:B------:R-:W-:Y:S01]  /*a2a0*/  ULDC UR19, c[0x0][0x14] ;  /* 0x0000050000137ab9 */ /* 0x000fe20000000800 */
[----:B------:R-:W-:Y:S02]  /*a2b0*/  UIADD3 UR12, UP2, UR14, -0x1, URZ ;  /* 0xffffffff0e0c7890 */ /* 0x000fe4000ff5e03f */
[----:B------:R-:W-:Y:S02]  /*a2c0*/  UIMAD.WIDE.U32 UR22, UR20, UR19, URZ ;  /* 0x00000013141672a5 */ /* 0x000fe4000f8e003f */
[----:B------:R-:W-:Y:S01]  /*a2d0*/  UIMAD UR21, UR21, UR19, URZ ;  /* 0x00000013151572a4 */ /* 0x000fe2000f8e023f */
[----:B------:R-:W-:Y:S01]  /*a2e0*/  ULDC UR18, c[0x0][0x8a8] ;  /* 0x00022a0000127ab9 */ /* 0x000fe20000000800 */
[----:B------:R-:W-:Y:S01]  /*a2f0*/  UMOV UR26, 0x1 ;  /* 0x00000001001a7882 */ /* 0x000fe20000000000 */
[----:B------:R-:W-:Y:S02]  /*a300*/  UIADD3.X UR14, UR15, -0x1, URZ, UP2, !UPT ;  /* 0xffffffff0f0e7890 */ /* 0x000fe400097fe43f */
[----:B------:R-:W-:-:S02]  /*a310*/  UIADD3.X UR13, UR13, -0x1, URZ, UP1, !UPT ;  /* 0xffffffff0d0d7890 */ /* 0x000fc40008ffe43f */
[----:B------:R-:W-:Y:S02]  /*a320*/  ULOP3.LUT UR15, UR53, 0x2, URZ, 0xfc, !UPT ;  /* 0x00000002350f7892 */ /* 0x000fe4000f8efc3f */
[----:B------:R-:W-:Y:S02]  /*a330*/  UIADD3 UR16, UR8, -0x1, URZ ;  /* 0xffffffff08107890 */ /* 0x000fe4000fffe03f */
[----:B------:R-:W-:Y:S02]  /*a340*/  UIADD3 UR17, UR7, -0x1, URZ ;  /* 0xffffffff07117890 */ /* 0x000fe4000fffe03f */
[----:B------:R-:W-:Y:S02]  /*a350*/  UIADD3 UR18, UR18, -0x1, URZ ;  /* 0xffffffff12127890 */ /* 0x000fe4000fffe03f */
[----:B------:R-:W-:Y:S02]  /*a360*/  USHF.L.U32 UR19, UR26, UR24, URZ ;  /* 0x000000181a137299 */ /* 0x000fe4000800063f */
[----:B------:R-:W-:-:S02]  /*a370*/  ULOP3.LUT UR20, URZ, UR25, URZ, 0x33, !UPT ;  /* 0x000000193f147292 */ /* 0x000fc4000f8e333f */
[----:B------:R-:W-:Y:S01]  /*a380*/  UIADD3 UR21, UR23, UR21, URZ ;  /* 0x0000001517157290 */ /* 0x000fe2000fffe03f */
[----:B-1----:R-:W-:Y:S01]  /*a390*/  @P1 R2UR UR40, R0 ;  /* 0x00000000002812ca */ /* 0x002fe200000e0000 */
[----:B------:R-:W-:-:S14]  /*a3a0*/  IMAD.MOV.U32 R0, RZ, RZ, 0x1 ;  /* 0x00000001ff007424 */ /* 0x000fdc00078e00ff */
.L_x_215:
[----:B------:R-:W1:Y:S01]  /*a3b0*/  LDC.64 R2, c[0x0][0x8f8] ;  /* 0x00023e00ff027b82 */ /* 0x000e620000000a00 */
[----:B------:R-:W-:Y:S01]  /*a3c0*/  UIADD3 UR10, UP1, UR10, UR22, URZ ;  /* 0x000000160a0a7290 */ /* 0x000fe2000ff3e03f */
[----:B------:R-:W-:Y:S01]  /*a3d0*/  ISETP.NE.AND P2, PT, R20, RZ, PT ;  /* 0x000000ff1400720c */ /* 0x000fe20003f45270 */
[----:B------:R-:W-:Y:S01]  /*a3e0*/  UMOV UR24, 0xffffffff ;  /* 0xffffffff00187882 */ /* 0x000fe20000000000 */
[----:B------:R-:W-:Y:S01]  /*a3f0*/  UMOV UR25, 0xffffffff ;  /* 0xffffffff00197882 */ /* 0x000fe20000000000 */
[----:B------:R-:W-:Y:S01]  /*a400*/  UIADD3.X UR9, UR9, UR21, URZ, UP1, !UPT ;  /* 0x0000001509097290 */ /* 0x000fe20008ffe43f */
[----:B------:R-:W-:Y:S01]  /*a410*/  IMAD.MOV.U32 R15, RZ, RZ, RZ ;  /* 0x000000ffff0f7224 */ /* 0x000fe200078e00ff */
[----:B------:R-:W-:Y:S01]  /*a420*/  UMOV UR26, 0xffffffff ;  /* 0xffffffff001a7882 */ /* 0x000fe20000000000 */
[----:B-1----:R-:W-:-:S03]  /*a430*/  ISETP.LE.U32.AND P1, PT, R2, UR10, PT ;  /* 0x0000000a02007c0c */ /* 0x002fc6000bf23070 */
[----:B------:R-:W-:-:S05]  /*a440*/  IMAD.U32 R2, RZ, RZ, UR9 ;  /* 0x00000009ff027e24 */ /* 0x000fca000f8e00ff */
[----:B------:R-:W-:-:S13]  /*a450*/  ISETP.GE.U32.AND.EX P1, PT, R2, R3, PT, P1 ;  /* 0x000000030200720c */ /* 0x000fda0003f26110 */
[----:B---345:R-:W-:Y:S05]  /*a460*/  @P2 BRA P1, `(.L_x_195) ;  /* 0x0000001800402947 */ /* 0x038fea0000800000 */
[----:B------:R-:W-:-:S04]  /*a470*/  IADD3 R2, P2, R6, UR5, RZ ;  /* 0x0000000506027c10 */ /* 0x000fc8000ff5e0ff */
[----:B------:R-:W-:Y:S02]  /*a480*/  ISETP.GT.U32.AND P1, PT, R2, UR10, PT ;  /* 0x0000000a02007c0c */ /* 0x000fe4000bf24070 */
[----:B------:R-:W-:-:S04]  /*a490*/  IADD3.X R2, R7, UR4, RZ, P2, !PT ;  /* 0x0000000407027c10 */ /* 0x000fc800097fe4ff */
[----:B------:R-:W-:-:S13]  /*a4a0*/  ISETP.GT.U32.AND.EX P1, PT, R2, UR9, PT, P1 ;  /* 0x0000000902007c0c */ /* 0x000fda000bf24110 */
[----:B------:R-:W-:Y:S05]  /*a4b0*/  @P1 BRA `(.L_x_196) ;  /* 0x0000001400201947 */ /* 0x000fea0003800000 */
[----:B------:R-:W-:Y:S01]  /*a4c0*/  VIADD R12, R34, UR6 ;  /* 0x00000006220c7c36 */ /* 0x000fe20008000000 */
[----:B------:R-:W-:Y:S01]  /*a4d0*/  ULDC UR24, c[0x0][0x910] ;  /* 0x0002440000187ab9 */ /* 0x000fe20000000800 */
[----:B------:R-:W-:Y:S02]  /*a4e0*/  IMAD.MOV.U32 R22, RZ, RZ, R8 ;  /* 0x000000ffff167224 */ /* 0x000fe400078e0008 */
[----:B------:R-:W-:Y:S02]  /*a4f0*/  VIADD R13, R12, 0x20 ;  /* 0x000000200c0d7836 */ /* 0x000fe40000000000 */
[----:B------:R-:W-:-:S03]  /*a500*/  IMAD.MOV.U32 R14, RZ, RZ, R9 ;  /* 0x000000ffff0e7224 */ /* 0x000fc600078e0009 */
[----:B------:R-:W-:-:S13]  /*a510*/  ISETP.GE.AND P1, PT, R13, UR24, PT ;  /* 0x000000180d007c0c */ /* 0x000fda000bf26270 */
[----:B------:R-:W1:Y:S01]  /*a520*/  @!P1 LDC.64 R2, c[0x0][0x918] ;  /* 0x00024600ff029b82 */ /* 0x000e620000000a00 */
[----:B------:R-:W-:Y:S01]  /*a530*/  @!P1 VIADD R7, R12, 0x20 ;  /* 0x000000200c079836 */ /* 0x000fe20000000000 */
[----:B------:R-:W-:Y:S01]  /*a540*/  BSSY B0, `(.L_x_197) ;  /* 0x0000064000007945 */ /* 0x000fe20003800000 */
[----:B------:R-:W-:Y:S02]  /*a550*/  IMAD.MOV.U32 R6, RZ, RZ, 0x7fffffff ;  /* 0x7fffffffff067424 */ /* 0x000fe400078e00ff */
[----:B-1----:R-:W-:-:S05]  /*a560*/  @!P1 IMAD.WIDE R2, R7, 0xc, R2 ;  /* 0x0000000c07029825 */ /* 0x002fca00078e0202 */
[----:B------:R1:W5:Y:S04]  /*a570*/  @!P1 LDG.E R8, desc[UR58][R2.64] ;  /* 0x0000003a02089981 */ /* 0x000368000c1e1900 */
[----:B------:R1:W5:Y:S01]  /*a580*/  @!P1 LDG.E R9, desc[UR58][R2.64+0x4] ;  /* 0x0000043a02099981 */ /* 0x000362000c1e1900 */
[----:B------:R-:W-:Y:S01]  /*a590*/  ISETP.GE.AND P1, PT, R12, UR24, PT ;  /* 0x000000180c007c0c */ /* 0x000fe2000bf26270 */
[----:B------:R-:W-:-:S12]  /*a5a0*/  IMAD.MOV.U32 R7, RZ, RZ, RZ ;  /* 0x000000ffff077224 */ /* 0x000fd800078e00ff */
[----:B-1----:R-:W-:Y:S05]  /*a5b0*/  @P1 BRA `(.L_x_198) ;  /* 0x0000000400701947 */ /* 0x002fea0003800000 */
[----:B------:R-:W-:Y:S01]  /*a5c0*/  IABS R7, R11 ;  /* 0x0000000b00077213 */ /* 0x000fe20000000000 */
[----:B------:R-:W-:Y:S01]  /*a5d0*/  ULDC UR25, c[0x0][0x8f0] ;  /* 0x00023c0000197ab9 */ /* 0x000fe20000000800 */
[----:B------:R-:W-:Y:S02]  /*a5e0*/  IABS R6, R10 ;  /* 0x0000000a00067213 */ /* 0x000fe40000000000 */
[----:B------:R-:W1:Y:S01]  /*a5f0*/  I2F.RP R3, R7 ;  /* 0x0000000700037306 */ /* 0x000e620000209400 */
[----:B------:R-:W-:Y:S02]  /*a600*/  PLOP3.LUT P3, PT, PT, PT, UP0, 0x80, 0x0 ;  /* 0x000000000000781c */ /* 0x000fe40003f6f008 */
[----:B------:R-:W-:Y:S02]  /*a610*/  IADD3 R21, P2, R14, UR12, RZ ;  /* 0x0000000c0e157c10 */ /* 0x000fe4000ff5e0ff */
[----:B------:R-:W-:Y:S02]  /*a620*/  IADD3 R19, P1, R22, UR11, RZ ;  /* 0x0000000b16137c10 */ /* 0x000fe4000ff3e0ff */
[----:B------:R-:W-:Y:S01]  /*a630*/  LEA.HI.X.SX32 R24, R14, UR14, 0x1, P2 ;  /* 0x0000000e0e187c11 */ /* 0x000fe200090f0eff */
[----:B------:R-:W3:Y:S01]  /*a640*/  I2F.RP R2, R6 ;  /* 0x0000000600027306 */ /* 0x000ee20000209400 */
[----:B------:R-:W-:-:S07]  /*a650*/  LEA.HI.X.SX32 R22, R22, UR13, 0x1, P1 ;  /* 0x0000000d16167c11 */ /* 0x000fce00088f0eff */
[----:B-1----:R-:W1:Y:S08]  /*a660*/  MUFU.RCP R3, R3 ;  /* 0x0000000300037308 */ /* 0x002e700000001000 */
[----:B---3--:R-:W3:Y:S01]  /*a670*/  MUFU.RCP R2, R2 ;  /* 0x0000000200027308 */ /* 0x008ee20000001000 */
[----:B-1----:R-:W-:-:S07]  /*a680*/  VIADD R17, R3, 0xffffffe ;  /* 0x0ffffffe03117836 */ /* 0x002fce0000000000 */
[----:B------:R-:W1:Y:S01]  /*a690*/  F2I.FTZ.U32.TRUNC.NTZ R17, R17 ;  /* 0x0000001100117305 */ /* 0x000e62000021f000 */
[----:B---3--:R-:W-:-:S07]  /*a6a0*/  VIADD R15, R2, 0xffffffe ;  /* 0x0ffffffe020f7836 */ /* 0x008fce0000000000 */
[----:B------:R-:W3:Y:S01]  /*a6b0*/  F2I.FTZ.U32.TRUNC.NTZ R15, R15 ;  /* 0x0000000f000f7305 */ /* 0x000ee2000021f000 */
[----:B-1----:R-:W-:Y:S02]  /*a6c0*/  IMAD.MOV R18, RZ, RZ, -R17 ;  /* 0x000000ffff127224 */ /* 0x002fe400078e0a11 */
[----:B---3--:R-:W-:Y:S01]  /*a6d0*/  IMAD.MOV R14, RZ, RZ, -R15 ;  /* 0x000000ffff0e7224 */ /* 0x008fe200078e0a0f */
[----:B------:R-:W-:Y:S06]  /*a6e0*/  @!P3 BRA `(.L_x_199) ;  /* 0x000000000034b947 */ /* 0x000fec0003800000 */
[----:B------:R-:W-:Y:S01]  /*a6f0*/  ULDC UR6, c[0x0][0x8dc] ;  /* 0x0002370000067ab9 */ /* 0x000fe20000000800 */
[----:B------:R-:W-:Y:S01]  /*a700*/  ULDC.64 UR26, c[0x0][0x8d0] ;  /* 0x00023400001a7ab9 */ /* 0x000fe20000000a00 */
[----:B------:R-:W-:-:S05]  /*a710*/  IADD3 R3, P1, R19, UR6, RZ ;  /* 0x0000000613037c10 */ /* 0x000fca000ff3e0ff */
[----:B------:R-:W-:-:S04]  /*a720*/  IMAD.X R19, RZ, RZ, R22, P1 ;  /* 0x000000ffff137224 */ /* 0x000fc800008e0616 */
[----:B------:R-:W-:-:S04]  /*a730*/  IMAD.WIDE.U32 R4, R19, UR26, RZ ;  /* 0x0000001a13047c25 */ /* 0x000fc8000f8e00ff */
[----:B------:R-:W-:-:S04]  /*a740*/  IMAD.WIDE.U32 R4, P1, R3, UR27, R4 ;  /* 0x0000001b03047c25 */ /* 0x000fc8000f820004 */
[----:B------:R-:W-:-:S04]  /*a750*/  IMAD.WIDE.U32 R2, R3, UR26, RZ ;  /* 0x0000001a03027c25 */ /* 0x000fc8000f8e00ff */
[----:B------:R-:W-:Y:S01]  /*a760*/  IMAD.MOV.U32 R2, RZ, RZ, R5 ;  /* 0x000000ffff027224 */ /* 0x000fe200078e0005 */
[----:B------:R-:W-:Y:S01]  /*a770*/  IADD3 RZ, P2, R3, R4, RZ ;  /* 0x0000000403ff7210 */ /* 0x000fe20007f5e0ff */
[----:B------:R-:W-:-:S04]  /*a780*/  IMAD.X R3, RZ, RZ, RZ, P1 ;  /* 0x000000ffff037224 */ /* 0x000fc800008e06ff */
[----:B------:R-:W-:-:S04]  /*a790*/  IMAD.WIDE.U32.X R2, R19, UR27, R2, P2 ;  /* 0x0000001b13027c25 */ /* 0x000fc800090e0402 */
[----:B------:R-:W-:Y:S02]  /*a7a0*/  IMAD.MOV.U32 R19, RZ, RZ, R2 ;  /* 0x000000ffff137224 */ /* 0x000fe400078e0002 */
[----:B------:R-:W-:-:S07]  /*a7b0*/  IMAD.MOV.U32 R22, RZ, RZ, R3 ;  /* 0x000000ffff167224 */ /* 0x000fce00078e0003 */
.L_x_199:
[----:B------:R-:W-:Y:S05]  /*a7c0*/  @!P0 BRA `(.L_x_200) ;  /* 0x0000000000348947 */ /* 0x000fea0003800000 */
        /* <DEDUP_REMOVED lines=13> */
.L_x_200:
[----:B------:R-:W-:Y:S01]  /*a8a0*/  IMAD R18, R18, R7, RZ ;  /* 0x0000000712127224 */ /* 0x000fe200078e02ff */
[----:B------:R-:W-:Y:S01]  /*a8b0*/  ULDC UR6, c[0x0][0x8d8] ;  /* 0x0002360000067ab9 */ /* 0x000fe20000000800 */
[----:B------:R-:W-:Y:S01]  /*a8c0*/  IMAD.MOV.U32 R2, RZ, RZ, RZ ;  /* 0x000000ffff027224 */ /* 0x000fe200078e00ff */
[----:B------:R-:W-:Y:S01]  /*a8d0*/  SHF.R.U64 R21, R21, UR25, R24 ;  /* 0x0000001915157c19 */ /* 0x000fe20008001218 */
[----:B------:R-:W-:Y:S01]  /*a8e0*/  IMAD.MOV.U32 R3, RZ, RZ, R17 ;  /* 0x000000ffff037224 */ /* 0x000fe200078e0011 */
[----:B------:R-:W-:Y:S01]  /*a8f0*/  SHF.R.U64 R19, R19, UR6, R22 ;  /* 0x0000000613137c19 */ /* 0x000fe20008001216 */
[----:B------:R-:W-:Y:S01]  /*a900*/  IMAD R4, R14, R6, RZ ;  /* 0x000000060e047224 */ /* 0x000fe200078e02ff */
[----:B------:R-:W-:Y:S01]  /*a910*/  PLOP3.LUT P5, PT, PT, PT, UP3, 0x80, 0x0 ;  /* 0x000000000000781c */ /* 0x000fe20003faf038 */
[----:B------:R-:W-:-:S04]  /*a920*/  IMAD.HI.U32 R17, R17, R18, R2 ;  /* 0x0000001211117227 */ /* 0x000fc800078e0002 */
[----:B------:R-:W-:Y:S02]  /*a930*/  IMAD.MOV.U32 R3, RZ, RZ, R15 ;  /* 0x000000ffff037224 */ /* 0x000fe400078e000f */
[----:B------:R-:W-:Y:S02]  /*a940*/  VIADD R21, R21, UR17 ;  /* 0x0000001115157c36 */ /* 0x000fe40008000000 */
[----:B------:R-:W-:Y:S02]  /*a950*/  VIADD R14, R19, UR16 ;  /* 0x00000010130e7c36 */ /* 0x000fe40008000000 */
[----:B------:R-:W-:Y:S01]  /*a960*/  IMAD.HI.U32 R2, R15, R4, R2 ;  /* 0x000000040f027227 */ /* 0x000fe200078e0002 */
[----:B------:R-:W-:Y:S02]  /*a970*/  IABS R15, R11 ;  /* 0x0000000b000f7213 */ /* 0x000fe40000000000 */
[----:B------:R-:W-:Y:S02]  /*a980*/  IABS R3, R10 ;  /* 0x0000000a00037213 */ /* 0x000fe40000000000 */
[----:B------:R-:W-:Y:S01]  /*a990*/  IABS R4, R21 ;  /* 0x0000001500047213 */ /* 0x000fe20000000000 */
[----:B------:R-:W-:Y:S01]  /*a9a0*/  IMAD.MOV R18, RZ, RZ, -R15 ;  /* 0x000000ffff127224 */ /* 0x000fe200078e0a0f */
[----:B------:R-:W-:Y:S01]  /*a9b0*/  IABS R5, R14 ;  /* 0x0000000e00057213 */ /* 0x000fe20000000000 */
[----:B------:R-:W-:-:S02]  /*a9c0*/  IMAD.MOV R15, RZ, RZ, -R3 ;  /* 0x000000ffff0f7224 */ /* 0x000fc400078e0a03 */
[----:B------:R-:W-:-:S04]  /*a9d0*/  IMAD.HI.U32 R3, R17, R4, RZ ;  /* 0x0000000411037227 */ /* 0x000fc800078e00ff */
[----:B------:R-:W-:-:S04]  /*a9e0*/  IMAD.HI.U32 R2, R2, R5, RZ ;  /* 0x0000000502027227 */ /* 0x000fc800078e00ff */
[----:B------:R-:W-:Y:S02]  /*a9f0*/  IMAD R4, R3, R18, R4 ;  /* 0x0000001203047224 */ /* 0x000fe400078e0204 */
[----:B------:R-:W-:-:S03]  /*aa00*/  IMAD R3, R2, R15, R5 ;  /* 0x0000000f02037224 */ /* 0x000fc600078e0205 */
[----:B------:R-:W-:Y:S02]  /*aa10*/  ISETP.GT.U32.AND P2, PT, R7, R4, PT ;  /* 0x000000040700720c */ /* 0x000fe40003f44070 */
[----:B------:R-:W-:-:S11]  /*aa20*/  ISETP.GT.U32.AND P1, PT, R6, R3, PT ;  /* 0x000000030600720c */ /* 0x000fd60003f24070 */
[----:B------:R-:W-:Y:S01]  /*aa30*/  @!P2 IMAD.IADD R4, R4, 0x1, -R7 ;  /* 0x000000010404a824 */ /* 0x000fe200078e0a07 */
[----:B------:R-:W-:Y:S01]  /*aa40*/  ISETP.GE.AND P2, PT, R21, RZ, PT ;  /* 0x000000ff1500720c */ /* 0x000fe20003f46270 */
[----:B------:R-:W-:Y:S01]  /*aa50*/  @!P1 IMAD.IADD R3, R3, 0x1, -R6 ;  /* 0x0000000103039824 */ /* 0x000fe200078e0a06 */
[----:B------:R-:W-:Y:S02]  /*aa60*/  ISETP.GE.AND P1, PT, R14, RZ, PT ;  /* 0x000000ff0e00720c */ /* 0x000fe40003f26270 */
[----:B------:R-:W-:Y:S02]  /*aa70*/  ISETP.GT.U32.AND P4, PT, R7, R4, PT ;  /* 0x000000040700720c */ /* 0x000fe40003f84070 */
[----:B------:R-:W-:-:S11]  /*aa80*/  ISETP.GT.U32.AND P3, PT, R6, R3, PT ;  /* 0x000000030600720c */ /* 0x000fd60003f64070 */
[----:B------:R-:W-:Y:S01]  /*aa90*/  @!P4 IMAD.IADD R4, R4, 0x1, -R7 ;  /* 0x000000010404c824 */ /* 0x000fe200078e0a07 */
[----:B------:R-:W-:Y:S01]  /*aaa0*/  ISETP.NE.AND P4, PT, RZ, UR7, PT ;  /* 0x00000007ff007c0c */ /* 0x000fe2000bf85270 */
[----:B------:R-:W-:Y:S01]  /*aab0*/  @!P3 IMAD.IADD R3, R3, 0x1, -R6 ;  /* 0x000000010303b824 */ /* 0x000fe200078e0a06 */
[----:B------:R-:W-:Y:S01]  /*aac0*/  ISETP.NE.AND P3, PT, RZ, UR8, PT ;  /* 0x00000008ff007c0c */ /* 0x000fe2000bf65270 */
[----:B------:R-:W-:Y:S02]  /*aad0*/  @!P2 IMAD.MOV R4, RZ, RZ, -R4 ;  /* 0x000000ffff04a224 */ /* 0x000fe400078e0a04 */
[----:B------:R-:W-:-:S08]  /*aae0*/  @!P1 IMAD.MOV R3, RZ, RZ, -R3 ;  /* 0x000000ffff039224 */ /* 0x000fd000078e0a03 */
[----:B------:R-:W-:Y:S02]  /*aaf0*/  @!P4 LOP3.LUT R4, RZ, UR7, RZ, 0x33, !PT ;  /* 0x00000007ff04cc12 */ /* 0x000fe4000f8e33ff */
[----:B------:R-:W-:-:S03]  /*ab00*/  @!P3 LOP3.LUT R3, RZ, UR8, RZ, 0x33, !PT ;  /* 0x00000008ff03bc12 */ /* 0x000fc6000f8e33ff */
[----:B------:R-:W-:Y:S02]  /*ab10*/  IMAD.IADD R4, R21, 0x1, -R4 ;  /* 0x0000000115047824 */ /* 0x000fe400078e0a04 */
[----:B------:R-:W-:-:S04]  /*ab20*/  IMAD.IADD R3, R14, 0x1, -R3 ;  /* 0x000000010e037824 */ /* 0x000fc800078e0a03 */
[----:B------:R-:W-:Y:S01]  /*ab30*/  IMAD R6, R3, R4, RZ ;  /* 0x0000000403067224 */ /* 0x000fe200078e02ff */
[----:B------:R-:W-:-:S04]  /*ab40*/  SEL R2, R4, R3, !P5 ;  /* 0x0000000304027207 */ /* 0x000fc80006800000 */
[--C-:B------:R-:W-:Y:S01]  /*ab50*/  SHF.R.S32.HI R5, RZ, 0x1f, R2.reuse ;  /* 0x0000001fff057819 */ /* 0x100fe20000011402 */
[----:B------:R-:W-:Y:S01]  /*ab60*/  IMAD.MOV.U32 R4, RZ, RZ, R2 ;  /* 0x000000ffff047224 */ /* 0x000fe200078e0002 */
[----:B------:R-:W-:-:S07]  /*ab70*/  SHF.R.S32.HI R7, RZ, 0x1f, R6 ;  /* 0x0000001fff077819 */ /* 0x000fce0000011406 */
.L_x_198:
[----:B--2---:R-:W-:Y:S05]  /*ab80*/  BSYNC B0 ;  /* 0x0000000000007941 */ /* 0x004fea0003800000 */
.L_x_197:
[----:B------:R-:W1:Y:S01]  /*ab90*/  SHFL.UP PT, R3, R6, 0x1, RZ ;  /* 0x0420000006037989 */ /* 0x000e6200000e00ff */
[----:B------:R-:W-:-:S03]  /*aba0*/  ISETP.NE.AND P1, PT, R34, RZ, PT ;  /* 0x000000ff2200720c */ /* 0x000fc60003f25270 */
[----:B------:R-:W2:Y:S01]  /*abb0*/  SHFL.UP PT, R2, R7, 0x1, RZ ;  /* 0x0420000007027989 */ /* 0x000ea200000e00ff */
[----:B-1----:R-:W-:Y:S02]  /*abc0*/  SEL R3, R3, RZ, P1 ;  /* 0x000000ff03037207 */ /* 0x002fe40000800000 */
[----:B--2---:R-:W-:Y:S02]  /*abd0*/  SEL R2, R2, RZ, P1 ;  /* 0x000000ff02027207 */ /* 0x004fe40000800000 */
[----:B------:R-:W-:-:S05]  /*abe0*/  IADD3 R18, P2, R3, R6, RZ ;  /* 0x0000000603127210 */ /* 0x000fca0007f5e0ff */
[----:B------:R-:W-:Y:S01]  /*abf0*/  IMAD.X R15, R2, 0x1, R7, P2 ;  /* 0x00000001020f7824 */ /* 0x000fe200010e0607 */
[----:B------:R-:W1:Y:S01]  /*ac00*/  SHFL.UP PT, R3, R18, 0x2, RZ ;  /* 0x0440000012037989 */ /* 0x000e6200000e00ff */
[----:B------:R-:W-:-:S03]  /*ac10*/  ISETP.GE.U32.AND P2, PT, R34, 0x2, PT ;  /* 0x000000022200780c */ /* 0x000fc60003f46070 */
[----:B------:R-:W2:Y:S01]  /*ac20*/  SHFL.UP PT, R2, R15, 0x2, RZ ;  /* 0x044000000f027989 */ /* 0x000ea200000e00ff */
[----:B-1----:R-:W-:-:S04]  /*ac30*/  SEL R3, R3, RZ, P2 ;  /* 0x000000ff03037207 */ /* 0x002fc80001000000 */
[----:B------:R-:W-:Y:S02]  /*ac40*/  IADD3 R14, P3, R3, R18, RZ ;  /* 0x00000012030e7210 */ /* 0x000fe40007f7e0ff */
[----:B--2---:R-:W-:-:S03]  /*ac50*/  SEL R2, R2, RZ, P2 ;  /* 0x000000ff02027207 */ /* 0x004fc60001000000 */
[----:B------:R-:W1:Y:S02]  /*ac60*/  SHFL.UP PT, R3, R14, 0x4, RZ ;  /* 0x048000000e037989 */ /* 0x000e6400000e00ff */
[----:B------:R-:W-:Y:S01]  /*ac70*/  IMAD.X R17, R2, 0x1, R15, P3 ;  /* 0x0000000102117824 */ /* 0x000fe200018e060f */
[----:B------:R-:W-:-:S04]  /*ac80*/  ISETP.GE.U32.AND P3, PT, R34, 0x4, PT ;  /* 0x000000042200780c */ /* 0x000fc80003f66070 */
        /* <DEDUP_REMOVED lines=17> */
[----:B--2---:R-:W-:-:S05]  /*ada0*/  SEL R2, R2, RZ, P5 ;  /* 0x000000ff02027207 */ /* 0x004fca0002800000 */
[----:B------:R-:W-:Y:S01]  /*adb0*/  IMAD.X R22, R2, 0x1, R17, P6 ;  /* 0x0000000102167824 */ /* 0x000fe200030e0611 */
[----:B------:R-:W-:-:S04]  /*adc0*/  IADD3 R2, P6, R15, UR5, RZ ;  /* 0x000000050f027c10 */ /* 0x000fc8000ffde0ff */
[----:B------:R-:W-:Y:S02]  /*add0*/  IADD3.X R3, R22, UR4, RZ, P6, !PT ;  /* 0x0000000416037c10 */ /* 0x000fe4000b7fe4ff */
[----:B------:R-:W-:-:S04]  /*ade0*/  ISETP.GT.U32.AND P6, PT, R2, UR10, PT ;  /* 0x0000000a02007c0c */ /* 0x000fc8000bfc4070 */
[----:B------:R-:W-:-:S13]  /*adf0*/  ISETP.GT.U32.AND.EX P6, PT, R3, UR9, PT, P6 ;  /* 0x0000000903007c0c */ /* 0x000fda000bfc4160 */
[----:B------:R-:W-:-:S04]  /*ae00*/  VOTE.ANY R14, PT, P6 ;  /* 0x00000000000e7806 */ /* 0x000fc800030e0100 */
[----:B------:R-:W-:-:S13]  /*ae10*/  ISETP.NE.AND P6, PT, R14, RZ, PT ;  /* 0x000000ff0e00720c */ /* 0x000fda0003fc5270 */
[----:B------:R-:W-:Y:S05]  /*ae20*/  @P6 BRA `(.L_x_201) ;  /* 0x0000000800746947 */ /* 0x000fea0003800000 */
[----:B------:R-:W-:Y:S01]  /*ae30*/  IMAD.MOV.U32 R17, RZ, RZ, R2 ;  /* 0x000000ffff117224 */ /* 0x000fe200078e0002 */
[----:B------:R-:W-:Y:S01]  /*ae40*/  ULDC UR24, c[0x0][0x910] ;  /* 0x0002440000187ab9 */ /* 0x000fe20000000800 */
[----:B------:R-:W-:Y:S01]  /*ae50*/  IMAD.MOV.U32 R19, RZ, RZ, R3 ;  /* 0x000000ffff137224 */ /* 0x000fe200078e0003 */
[----:B------:R-:W-:Y:S01]  /*ae60*/  ULDC UR25, c[0x0][0x8f4] ;  /* 0x00023d0000197ab9 */ /* 0x000fe20000000800 */
[----:B------:R-:W-:Y:S01]  /*ae70*/  ULDC UR6, c[0x0][0x8dc] ;  /* 0x0002370000067ab9 */ /* 0x000fe20000000800 */
[----:B------:R-:W-:Y:S01]  /*ae80*/  ULDC UR30, c[0x0][0x8d8] ;  /* 0x00023600001e7ab9 */ /* 0x000fe20000000800 */
[----:B------:R-:W-:Y:S01]  /*ae90*/  ULDC UR31, c[0x0][0x8f0] ;  /* 0x00023c00001f7ab9 */ /* 0x000fe20000000800 */
[----:B------:R-:W-:Y:S01]  /*aea0*/  ULDC.64 UR26, c[0x0][0x8d0] ;  /* 0x00023400001a7ab9 */ /* 0x000fe20000000a00 */
[----:B------:R-:W-:-:S05]  /*aeb0*/  ULDC.64 UR28, c[0x0][0x8e8] ;  /* 0x00023a00001c7ab9 */ /* 0x000fca0000000a00 */
.L_x_206:
[----:B------:R-:W-:Y:S02]  /*aec0*/  IMAD.MOV.U32 R12, RZ, RZ, R13 ;  /* 0x000000ffff0c7224 */ /* 0x000fe400078e000d */
[----:B------:R-:W-:Y:S02]  /*aed0*/  VIADD R13, R13, 0x20 ;  /* 0x000000200d0d7836 */ /* 0x000fe40000000000 */
[----:B-----5:R-:W-:Y:S02]  /*aee0*/  IMAD.MOV.U32 R14, RZ, RZ, R8 ;  /* 0x000000ffff0e7224 */ /* 0x020fe400078e0008 */
[----:B------:R-:W-:Y:S01]  /*aef0*/  IMAD.MOV.U32 R15, RZ, RZ, R9 ;  /* 0x000000ffff0f7224 */ /* 0x000fe200078e0009 */
[----:B------:R-:W-:-:S13]  /*af00*/  ISETP.GE.AND P6, PT, R13, UR24, PT ;  /* 0x000000180d007c0c */ /* 0x000fda000bfc6270 */
[----:B------:R-:W1:Y:S01]  /*af10*/  @!P6 LDC.64 R2, c[0x0][0x918] ;  /* 0x00024600ff02eb82 */ /* 0x000e620000000a00 */
[----:B------:R-:W2:Y:S01]  /*af20*/  SHFL.IDX PT, R19, R19, 0x1f, 0x1f ;  /* 0x03e01f0013137f89 */ /* 0x000ea200000e0000 */
[----:B------:R-:W-:-:S03]  /*af30*/  @!P6 VIADD R7, R12, 0x20 ;  /* 0x000000200c07e836 */ /* 0x000fc60000000000 */
[----:B------:R-:W3:Y:S01]  /*af40*/  SHFL.IDX PT, R17, R17, 0x1f, 0x1f ;  /* 0x03e01f0011117f89 */ /* 0x000ee200000e0000 */
[----:B------:R-:W-:Y:S01]  /*af50*/  BSSY B0, `(.L_x_202) ;  /* 0x0000063000007945 */ /* 0x000fe20003800000 */
[----:B-1----:R-:W-:-:S05]  /*af60*/  @!P6 IMAD.WIDE R2, R7, 0xc, R2 ;  /* 0x0000000c0702e825 */ /* 0x002fca00078e0202 */
[----:B------:R1:W5:Y:S04]  /*af70*/  @!P6 LDG.E R8, desc[UR58][R2.64] ;  /* 0x0000003a0208e981 */ /* 0x000368000c1e1900 */
[----:B------:R1:W5:Y:S01]  /*af80*/  @!P6 LDG.E R9, desc[UR58][R2.64+0x4] ;  /* 0x0000043a0209e981 */ /* 0x000362000c1e1900 */
[----:B------:R-:W-:Y:S01]  /*af90*/  ISETP.GE.AND P6, PT, R12, UR24, PT ;  /* 0x000000180c007c0c */ /* 0x000fe2000bfc6270 */
[----:B------:R-:W-:Y:S01]  /*afa0*/  IMAD.MOV.U32 R6, RZ, RZ, 0x7fffffff ;  /* 0x7fffffffff067424 */ /* 0x000fe200078e00ff */
[----:B--2---:R-:W-:Y:S01]  /*afb0*/  R2UR UR4, R19 ;  /* 0x00000000130472ca */ /* 0x004fe200000e0000 */
[----:B------:R-:W-:Y:S01]  /*afc0*/  IMAD.MOV.U32 R7, RZ, RZ, RZ ;  /* 0x000000ffff077224 */ /* 0x000fe200078e00ff */
[----:B---3--:R-:W-:-:S09]  /*afd0*/  R2UR UR5, R17 ;  /* 0x00000000110572ca */ /* 0x008fd200000e0000 */
[----:B-1----:R-:W-:Y:S06]  /*afe0*/  @P6 BRA `(.L_x_203) ;  /* 0x0000000400646947 */ /* 0x002fec0003800000 */
[----:B------:R-:W-:-:S04]  /*aff0*/  IADD3 R17, P6, R14, UR11, RZ ;  /* 0x0000000b0e117c10 */ /* 0x000fc8000ffde0ff */
[----:B------:R-:W-:Y:S02]  /*b000*/  LEA.HI.X.SX32 R22, R14, UR13, 0x1, P6 ;  /* 0x0000000d0e167c11 */ /* 0x000fe4000b0f0eff */
[----:B------:R-:W-:Y:S02]  /*b010*/  IABS R14, R11 ;  /* 0x0000000b000e7213 */ /* 0x000fe40000000000 */
[C---:B------:R-:W-:Y:S02]  /*b020*/  IADD3 R19, P6, R15.reuse, UR12, RZ ;  /* 0x0000000c0f137c10 */ /* 0x040fe4000ffde0ff */
[----:B------:R-:W1:Y:S02]  /*b030*/  I2F.RP R2, R14 ;  /* 0x0000000e00027306 */ /* 0x000e640000209400 */
[----:B------:R-:W-:Y:S02]  /*b040*/  LEA.HI.X.SX32 R24, R15, UR14, 0x1, P6 ;  /* 0x0000000e0f187c11 */ /* 0x000fe4000b0f0eff */
[----:B------:R-:W-:-:S04]  /*b050*/  PLOP3.LUT P6, PT, PT, PT, UP0, 0x80, 0x0 ;  /* 0x000000000000781c */ /* 0x000fc80003fcf008 */
[----:B-1----:R-:W1:Y:S02]  /*b060*/  MUFU.RCP R2, R2 ;  /* 0x0000000200027308 */ /* 0x002e640000001000 */
[----:B-1----:R-:W-:-:S06]  /*b070*/  VIADD R15, R2, 0xffffffe ;  /* 0x0ffffffe020f7836 */ /* 0x002fcc0000000000 */
[----:B------:R-:W1:Y:S02]  /*b080*/  F2I.FTZ.U32.TRUNC.NTZ R15, R15 ;  /* 0x0000000f000f7305 */ /* 0x000e64000021f000 */
[----:B-1----:R-:W-:Y:S01]  /*b090*/  IMAD.MOV R18, RZ, RZ, -R15 ;  /* 0x000000ffff127224 */ /* 0x002fe200078e0a0f */
[----:B------:R-:W-:Y:S06]  /*b0a0*/  @!P6 BRA `(.L_x_204) ;  /* 0x00000000002ce947 */ /* 0x000fec0003800000 */
        /* <DEDUP_REMOVED lines=11> */
.L_x_204:
[----:B------:R-:W-:Y:S05]  /*b160*/  @!P0 BRA `(.L_x_205) ;  /* 0x00000000002c8947 */ /* 0x000fea0003800000 */
        /* <DEDUP_REMOVED lines=11> */
.L_x_205:
[----:B------:R-:W-:Y:S01]  /*b220*/  SHF.R.U64 R4, R19, UR31, R24 ;  /* 0x0000001f13047c19 */ /* 0x000fe20008001218 */
[----:B------:R-:W-:Y:S01]  /*b230*/  IMAD R5, R18, R14, RZ ;  /* 0x0000000e12057224 */ /* 0x000fe200078e02ff */
[----:B------:R-:W-:Y:S01]  /*b240*/  IABS R2, R11 ;  /* 0x0000000b00027213 */ /* 0x000fe20000000000 */
[----:B------:R-:W-:Y:S01]  /*b250*/  IMAD.MOV.U32 R3, RZ, RZ, R15 ;  /* 0x000000ffff037224 */ /* 0x000fe200078e000f */
[----:B------:R-:W-:Y:S01]  /*b260*/  SHF.R.U64 R17, R17, UR30, R22 ;  /* 0x0000001e11117c19 */ /* 0x000fe20008001216 */
[----:B------:R-:W-:Y:S01]  /*b270*/  VIADD R4, R4, UR17 ;  /* 0x0000001104047c36 */ /* 0x000fe20008000000 */
[----:B------:R-:W-:Y:S01]  /*b280*/  IABS R19, R10 ;  /* 0x0000000a00137213 */ /* 0x000fe20000000000 */
[----:B------:R-:W-:Y:S02]  /*b290*/  IMAD.MOV R7, RZ, RZ, -R2 ;  /* 0x000000ffff077224 */ /* 0x000fe400078e0a02 */
[----:B------:R-:W-:Y:S01]  /*b2a0*/  IMAD.MOV.U32 R2, RZ, RZ, RZ ;  /* 0x000000ffff027224 */ /* 0x000fe200078e00ff */
[----:B------:R-:W-:Y:S01]  /*b2b0*/  IABS R6, R4 ;  /* 0x0000000400067213 */ /* 0x000fe20000000000 */
[----:B------:R-:W-:-:S02]  /*b2c0*/  VIADD R17, R17, UR16 ;  /* 0x0000001011117c36 */ /* 0x000fc40008000000 */
[----:B------:R-:W-:-:S04]  /*b2d0*/  IMAD.HI.U32 R2, R15, R5, R2 ;  /* 0x000000050f027227 */ /* 0x000fc800078e0002 */
[----:B------:R-:W-:Y:S01]  /*b2e0*/  IMAD.MOV.U32 R3, RZ, RZ, R7 ;  /* 0x000000ffff037224 */ /* 0x000fe200078e0007 */
[----:B------:R-:W-:Y:S01]  /*b2f0*/  IABS R7, R10 ;  /* 0x0000000a00077213 */ /* 0x000fe20000000000 */
[----:B------:R-:W-:-:S03]  /*b300*/  IMAD.MOV.U32 R5, RZ, RZ, R6 ;  /* 0x000000ffff057224 */ /* 0x000fc600078e0006 */
[----:B------:R-:W1:Y:S01]  /*b310*/  I2F.RP R6, R7 ;  /* 0x0000000700067306 */ /* 0x000e620000209400 */
[----:B------:R-:W-:-:S04]  /*b320*/  IMAD.HI.U32 R2, R2, R5, RZ ;  /* 0x0000000502027227 */ /* 0x000fc800078e00ff */
[----:B------:R-:W-:-:S05]  /*b330*/  IMAD R5, R2, R3, R5 ;  /* 0x0000000302057224 */ /* 0x000fca00078e0205 */
[----:B------:R-:W-:Y:S01]  /*b340*/  ISETP.GT.U32.AND P6, PT, R14, R5, PT ;  /* 0x000000050e00720c */ /* 0x000fe20003fc4070 */
[----:B-1----:R-:W1:-:S12]  /*b350*/  MUFU.RCP R6, R6 ;  /* 0x0000000600067308 */ /* 0x002e580000001000 */
[----:B------:R-:W-:Y:S02]  /*b360*/  @!P6 IMAD.IADD R5, R5, 0x1, -R14 ;  /* 0x000000010505e824 */ /* 0x000fe400078e0a0e */
[----:B-1----:R-:W-:-:S04]  /*b370*/  VIADD R2, R6, 0xffffffe ;  /* 0x0ffffffe06027836 */ /* 0x002fc80000000000 */
[----:B------:R1:W2:Y:S02]  /*b380*/  F2I.FTZ.U32.TRUNC.NTZ R3, R2 ;  /* 0x0000000200037305 */ /* 0x0002a4000021f000 */
[----:B-1----:R-:W-:Y:S02]  /*b390*/  IMAD.MOV.U32 R2, RZ, RZ, RZ ;  /* 0x000000ffff027224 */ /* 0x002fe400078e00ff */
[----:B--2---:R-:W-:-:S04]  /*b3a0*/  IMAD.MOV R18, RZ, RZ, -R3 ;  /* 0x000000ffff127224 */ /* 0x004fc800078e0a03 */
[----:B------:R-:W-:Y:S01]  /*b3b0*/  IMAD R15, R18, R7, RZ ;  /* 0x00000007120f7224 */ /* 0x000fe200078e02ff */
[----:B------:R-:W-:-:S03]  /*b3c0*/  IABS R18, R17 ;  /* 0x0000001100127213 */ /* 0x000fc60000000000 */
[----:B------:R-:W-:-:S04]  /*b3d0*/  IMAD.HI.U32 R6, R3, R15, R2 ;  /* 0x0000000f03067227 */ /* 0x000fc800078e0002 */
[----:B------:R-:W-:Y:S02]  /*b3e0*/  IMAD.MOV.U32 R3, RZ, RZ, R18 ;  /* 0x000000ffff037224 */ /* 0x000fe400078e0012 */
[----:B------:R-:W-:Y:S02]  /*b3f0*/  IMAD.MOV R15, RZ, RZ, -R19 ;  /* 0x000000ffff0f7224 */ /* 0x000fe400078e0a13 */
        /* <DEDUP_REMOVED lines=22> */
[----:B------:R-:W-:Y:S02]  /*b560*/  SHF.R.S32.HI R5, RZ, 0x1f, R4 ;  /* 0x0000001fff057819 */ /* 0x000fe40000011404 */
[----:B------:R-:W-:-:S07]  /*b570*/  SHF.R.S32.HI R7, RZ, 0x1f, R6 ;  /* 0x0000001fff077819 */ /* 0x000fce0000011406 */
.L_x_203:
[----:B------:R-:W-:Y:S05]  /*b580*/  BSYNC B0 ;  /* 0x0000000000007941 */ /* 0x000fea0003800000 */
.L_x_202:
[----:B------:R-:W1:Y:S04]  /*b590*/  SHFL.UP PT, R3, R6, 0x1, RZ ;  /* 0x0420000006037989 */ /* 0x000e6800000e00ff */
[----:B------:R-:W2:Y:S01]  /*b5a0*/  SHFL.UP PT, R2, R7, 0x1, RZ ;  /* 0x0420000007027989 */ /* 0x000ea200000e00ff */
[----:B-1----:R-:W-:Y:S02]  /*b5b0*/  SEL R3, R3, RZ, P1 ;  /* 0x000000ff03037207 */ /* 0x002fe40000800000 */
[----:B--2---:R-:W-:Y:S02]  /*b5c0*/  SEL R2, R2, RZ, P1 ;  /* 0x000000ff02027207 */ /* 0x004fe40000800000 */
[----:B------:R-:W-:-:S05]  /*b5d0*/  IADD3 R18, P6, R3, R6, RZ ;  /* 0x0000000603127210 */ /* 0x000fca0007fde0ff */
[----:B------:R-:W-:Y:S01]  /*b5e0*/  IMAD.X R15, R2, 0x1, R7, P6 ;  /* 0x00000001020f7824 */ /* 0x000fe200030e0607 */
        /* <DEDUP_REMOVED lines=24> */
[----:B------:R-:W-:-:S04]  /*b770*/  IADD3 R17, P6, R2, UR5, RZ ;  /* 0x0000000502117c10 */ /* 0x000fc8000ffde0ff */
[----:B------:R-:W-:Y:S02]  /*b780*/  IADD3.X R19, R3, UR4, RZ, P6, !PT ;  /* 0x0000000403137c10 */ /* 0x000fe4000b7fe4ff */
[----:B------:R-:W-:-:S04]  /*b790*/  ISETP.GT.U32.AND P6, PT, R17, UR10, PT ;  /* 0x0000000a11007c0c */ /* 0x000fc8000bfc4070 */
[----:B------:R-:W-:-:S13]  /*b7a0*/  ISETP.GT.U32.AND.EX P6, PT, R19, UR9, PT, P6 ;  /* 0x0000000913007c0c */ /* 0x000fda000bfc4160 */
[----:B------:R-:W-:-:S04]  /*b7b0*/  VOTE.ANY R14, PT, P6 ;  /* 0x00000000000e7806 */ /* 0x000fc800030e0100 */
[----:B------:R-:W-:-:S13]  /*b7c0*/  ISETP.NE.AND P6, PT, R14, RZ, PT ;  /* 0x000000ff0e00720c */ /* 0x000fda0003fc5270 */
[----:B------:R-:W-:Y:S05]  /*b7d0*/  @!P6 BRA `(.L_x_206) ;  /* 0xfffffff400b8e947 */ /* 0x000fea000383ffff */
[----:B------:R-:W-:Y:S02]  /*b7e0*/  IMAD.MOV.U32 R15, RZ, RZ, R2 ;  /* 0x000000ffff0f7224 */ /* 0x000fe400078e0002 */
[----:B------:R-:W-:-:S07]  /*b7f0*/  IMAD.MOV.U32 R22, RZ, RZ, R3 ;  /* 0x000000ffff167224 */ /* 0x000fce00078e0003 */
.L_x_201:
[----:B------:R-:W1:Y:S08]  /*b800*/  BREV R14, R14 ;  /* 0x0000000e000e7301 */ /* 0x000e700000000000 */
[----:B-1----:R-:W1:Y:S02]  /*b810*/  FLO.U32.SH R13, R14 ;  /* 0x0000000e000d7300 */ /* 0x002e6400000e0400 */
[----:B-1----:R-:W1:Y:S02]  /*b820*/  SHFL.IDX PT, R12, R12, R13, 0x1f ;  /* 0x00001f0d0c0c7589 */ /* 0x002e6400000e0000 */
[----:B-1----:R-:W-:-:S13]  /*b830*/  R2UR UR6, R12 ;  /* 0x000000000c0672ca */ /* 0x002fda00000e0000 */
[----:B------:R-:W-:-:S05]  /*b840*/  VIADD R17, R34, UR6 ;  /* 0x0000000622117c36 */ /* 0x000fca0008000000 */
[----:B------:R-:W-:-:S13]  /*b850*/  ISETP.GE.AND P1, PT, R17, UR24, PT ;  /* 0x0000001811007c0c */ /* 0x000fda000bf26270 */
[----:B------:R-:W1:Y:S02]  /*b860*/  @!P1 LDC.64 R2, c[0x0][0x918] ;  /* 0x00024600ff029b82 */ /* 0x000e640000000a00 */
[----:B-1----:R-:W-:-:S05]  /*b870*/  @!P1 IMAD.WIDE R2, R17, 0xc, R2 ;  /* 0x0000000c11029825 */ /* 0x002fca00078e0202 */
[----:B-----5:R1:W5:Y:S04]  /*b880*/  @!P1 LDG.E R8, desc[UR58][R2.64] ;  /* 0x0000003a02089981 */ /* 0x020368000c1e1900 */
[----:B------:R1:W5:Y:S01]  /*b890*/  @!P1 LDG.E R9, desc[UR58][R2.64+0x4] ;  /* 0x0000043a02099981 */ /* 0x000362000c1e1900 */
[----:B------:R-:W-:-:S03]  /*b8a0*/  IADD3 R18, P1, P2, R15, UR5, -R6 ;  /* 0x000000050f127c10 */ /* 0x000fc6000fa3e806 */
[----:B------:R-:W-:Y:S01]  /*b8b0*/  SHFL.IDX PT, R6, R6, R13, 0x1f ;  /* 0x00001f0d06067589 */ /* 0x000fe200000e0000 */
[----:B------:R-:W-:-:S03]  /*b8c0*/  IADD3.X R22, R22, UR4, ~R7, P1, P2 ;  /* 0x0000000416167c10 */ /* 0x000fc60008fe4c07 */
[----:B------:R-:W2:Y:S04]  /*b8d0*/  SHFL.IDX PT, R18, R18, R13, 0x1f ;  /* 0x00001f0d12127589 */ /* 0x000ea800000e0000 */
[----:B------:R-:W3:Y:S04]  /*b8e0*/  SHFL.IDX PT, R22, R22, R13, 0x1f ;  /* 0x00001f0d16167589 */ /* 0x000ee800000e0000 */
[----:B------:R1:W4:Y:S04]  /*b8f0*/  SHFL.IDX PT, R7, R7, R13, 0x1f ;  /* 0x00001f0d07077589 */ /* 0x00032800000e0000 */
[----:B------:R1:W1:Y:S04]  /*b900*/  SHFL.IDX PT, R5, R5, R13, 0x1f ;  /* 0x00001f0d05057589 */ /* 0x00026800000e0000 */
[----:B------:R1:W1:Y:S01]  /*b910*/  SHFL.IDX PT, R4, R4, R13, 0x1f ;  /* 0x00001f0d04047589 */ /* 0x00026200000e0000 */
[----:B--2---:R-:W-:-:S02]  /*b920*/  R2UR UR5, R18 ;  /* 0x00000000120572ca */ /* 0x004fc400000e0000 */
[----:B---3--:R-:W-:-:S15]  /*b930*/  R2UR UR4, R22 ;  /* 0x00000000160472ca */ /* 0x008fde00000e0000 */
.L_x_196:
[----:B-1----:R-:W1:Y:S01]  /*b940*/  LDC R2, c[0x0][0x910] ;  /* 0x00024400ff027b82 */ /* 0x002e620000000800 */
[----:B------:R-:W-:Y:S01]  /*b950*/  UMOV UR24, 0xffffffff ;  /* 0xffffffff00187882 */ /* 0x000fe20000000000 */
[----:B------:R-:W-:Y:S01]  /*b960*/  UMOV UR25, 0xffffffff ;  /* 0xffffffff00197882 */ /* 0x000fe20000000000 */
[----:B------:R-:W-:Y:S01]  /*b970*/  UMOV UR26, 0xffffffff ;  /* 0xffffffff001a7882 */ /* 0x000fe20000000000 */
[----:B------:R-:W-:Y:S01]  /*b980*/  IMAD.MOV.U32 R15, RZ, RZ, RZ ;  /* 0x000000ffff0f7224 */ /* 0x000fe200078e00ff */
[----:B-1----:R-:W-:-:S13]  /*b990*/  ISETP.LE.AND P1, PT, R2, UR6, PT ;  /* 0x0000000602007c0c */ /* 0x002fda000bf23270 */
[----:B------:R-:W-:Y:S05]  /*b9a0*/  @P1 BRA `(.L_x_195) ;  /* 0x0000000000f01947 */ /* 0x000fea0003800000 */
[C---:B------:R-:W-:Y:S01]  /*b9b0*/  R2UR UR24, R4.reuse ;  /* 0x00000000041872ca */ /* 0x040fe200000e0000 */
[----:B------:R-:W-:Y:S01]  /*b9c0*/  UIADD3 UR30, UP1, -UR5, UR10, URZ ;  /* 0x0000000a051e7290 */ /* 0x000fe2000ff3e13f */
[----:B------:R-:W-:Y:S01]  /*b9d0*/  R2UR UR25, R5 ;  /* 0x00000000051972ca */ /* 0x000fe200000e0000 */
[----:B------:R-:W-:Y:S01]  /*b9e0*/  ULDC UR26, c[0x0][0x8c0] ;  /* 0x00023000001a7ab9 */ /* 0x000fe20000000800 */
[----:B------:R-:W-:Y:S01]  /*b9f0*/  ULDC UR27, c[0x0][0x8b0] ;  /* 0x00022c00001b7ab9 */ /* 0x000fe20000000800 */
[----:B------:R-:W-:Y:S01]  /*ba00*/  ULDC UR28, c[0x0][0x904] ;  /* 0x00024100001c7ab9 */ /* 0x000fe20000000800 */
[----:B------:R-:W-:-:S03]  /*ba10*/  SHF.R.U64 R2, R4, UR27, R5 ;  /* 0x0000001b04027c19 */ /* 0x000fc60008001205 */
[----:B------:R-:W-:Y:S01]  /*ba20*/  UIADD3.X UR24, ~UR4, UR9, URZ, UP1, !UPT ;  /* 0x0000000904187290 */ /* 0x000fe20008ffe53f */
[----:B------:R-:W-:-:S03]  /*ba30*/  R2UR UR32, R2 ;  /* 0x00000000022072ca */ /* 0x000fc600000e0000 */
[----:B------:R-:W-:Y:S02]  /*ba40*/  USHF.R.U32.HI UR31, URZ, UR26, UR24 ;  /* 0x0000001a3f1f7299 */ /* 0x000fe40008011618 */
[----:B------:R-:W-:Y:S02]  /*ba50*/  USHF.R.U32.HI UR35, URZ, UR27, UR25 ;  /* 0x0000001b3f237299 */ /* 0x000fe40008011619 */
[----:B------:R-:W-:Y:S02]  /*ba60*/  USHF.R.U32.HI UR33, URZ, UR27, UR31 ;  /* 0x0000001b3f217299 */ /* 0x000fe4000801161f */
[----:B------:R-:W-:Y:S02]  /*ba70*/  USHF.R.U64 UR30, UR30, UR26, UR24 ;  /* 0x0000001a1e1e7299 */ /* 0x000fe40008001218 */
[----:B------:R-:W-:Y:S02]  /*ba80*/  USHF.R.U32.HI UR34, URZ, UR28, UR33 ;  /* 0x0000001c3f227299 */ /* 0x000fe40008011621 */
[----:B------:R-:W-:-:S02]  /*ba90*/  USHF.R.U64 UR31, UR30, UR27, UR31 ;  /* 0x0000001b1e1f7299 */ /* 0x000fc4000800121f */
[----:B------:R-:W-:Y:S02]  /*baa0*/  ULOP3.LUT UR24, UR34, UR35, URZ, 0xfc, !UPT ;  /* 0x0000002322187292 */ /* 0x000fe4000f8efc3f */
[----:B------:R-:W-:-:S04]  /*bab0*/  USHF.R.U64 UR33, UR31, UR28, UR33 ;  /* 0x0000001c1f217299 */ /* 0x000fc80008001221 */
[----:B------:R-:W-:-:S13]  /*bac0*/  ISETP.NE.U32.AND P1, PT, RZ, UR24, PT ;  /* 0x00000018ff007c0c */ /* 0x000fda000bf25070 */
[----:B------:R-:W-:Y:S05]  /*bad0*/  @!P1 BRA `(.L_x_207) ;  /* 0x0000000000189947 */ /* 0x000fea0003800000 */
[----:B------:R-:W-:-:S07]  /*bae0*/  MOV R12, 0xbb00 ;  /* 0x0000bb00000c7802 */ /* 0x000fce0000000f00 */
[----:B--2-45:R-:W-:Y:S05]  /*baf0*/  CALL.REL.NOINC `(.L_x_208) ;  /* 0x0000001c00507944 */ /* 0x034fea0003c00000 */
[----:B------:R-:W-:-:S04]  /*bb00*/  UIADD3 UR24, -UR25, URZ, URZ ;  /* 0x0000003f19187290 */ /* 0x000fc8000fffe13f */
[----:B------:R-:W-:-:S03]  /*bb10*/  UIMAD UR32, UR32, UR24, UR33 ;  /* 0x00000018202072a4 */ /* 0x000fc6000f8e0221 */
[----:B------:R-:W-:Y:S01]  /*bb20*/  UMOV UR24, UR25 ;  /* 0x0000001900187c82 */ /* 0x000fe20008000000 */
[----:B------:R-:W-:Y:S08]  /*bb30*/  BRA `(.L_x_209) ;  /* 0x0000000000587947 */ /* 0x000ff00003800000 */
.L_x_207:
[----:B------:R-:W1:Y:S01]  /*bb40*/  I2F.U32.RP R2, UR32 ;  /* 0x0000002000027d06 */ /* 0x000e620008209000 */
[----:B------:R-:W-:Y:S01]  /*bb50*/  UMOV UR24, URZ ;  /* 0x0000003f00187c82 */ /* 0x000fe20008000000 */
[----:B------:R-:W-:-:S06]  /*bb60*/  UISETP.NE.U32.AND UP4, UPT, UR32, URZ, UPT ;  /* 0x0000003f2000728c */ /* 0x000fcc000bf85070 */
[----:B-1----:R-:W1:Y:S02]  /*bb70*/  MUFU.RCP R2, R2 ;  /* 0x0000000200027308 */ /* 0x002e640000001000 */
[----:B-1----:R-:W-:-:S06]  /*bb80*/  VIADD R3, R2, 0xffffffe ;  /* 0x0ffffffe02037836 */ /* 0x002fcc0000000000 */
[----:B------:R-:W1:Y:S02]  /*bb90*/  F2I.FTZ.U32.TRUNC.NTZ R3, R3 ;  /* 0x0000000300037305 */ /* 0x000e64000021f000 */
[----:B-1----:R-:W-:-:S13]  /*bba0*/  R2UR UR25, R3 ;  /* 0x00000000031972ca */ /* 0x002fda00000e0000 */
[----:B------:R-:W-:-:S04]  /*bbb0*/  UIADD3 UR26, URZ, -UR25, URZ ;  /* 0x800000193f1a7290 */ /* 0x000fc8000fffe03f */
[----:B------:R-:W-:-:S04]  /*bbc0*/  UIMAD UR26, UR26, UR32, URZ ;  /* 0x000000201a1a72a4 */ /* 0x000fc8000f8e023f */
[----:B------:R-:W-:-:S04]  /*bbd0*/  UIMAD.WIDE.U32 UR24, UR25, UR26, UR24 ;  /* 0x0000001a191872a5 */ /* 0x000fc8000f8e0018 */
[----:B------:R-:W-:-:S04]  /*bbe0*/  UIMAD.WIDE.U32 UR24, UR25, UR33, URZ ;  /* 0x00000021191872a5 */ /* 0x000fc8000f8e003f */
[----:B------:R-:W-:-:S04]  /*bbf0*/  UIADD3 UR24, -UR25, URZ, URZ ;  /* 0x0000003f19187290 */ /* 0x000fc8000fffe13f */
[----:B------:R-:W-:-:S04]  /*bc00*/  UIMAD UR24, UR32, UR24, UR33 ;  /* 0x00000018201872a4 */ /* 0x000fc8000f8e0221 */
[----:B------:R-:W-:-:S11]  /*bc10*/  UISETP.GE.U32.AND UP1, UPT, UR24, UR32, UPT ;  /* 0x000000201800728c */ /* 0x000fd6000bf26070 */
[----:B------:R-:W-:Y:S02]  /*bc20*/  @UP1 UIADD3 UR24, UR24, -UR32, URZ ;  /* 0x8000002018181290 */ /* 0x000fe4000fffe03f */
[----:B------:R-:W-:Y:S02]  /*bc30*/  @UP1 UIADD3 UR25, UR25, 0x1, URZ ;  /* 0x0000000119191890 */ /* 0x000fe4000fffe03f */
[----:B------:R-:W-:-:S11]  /*bc40*/  UISETP.GE.U32.AND UP2, UPT, UR24, UR32, UPT ;  /* 0x000000201800728c */ /* 0x000fd6000bf46070 */
[----:B------:R-:W-:Y:S02]  /*bc50*/  @UP2 UIADD3 UR25, UR25, 0x1, URZ ;  /* 0x0000000119192890 */ /* 0x000fe4000fffe03f */
[----:B------:R-:W-:-:S04]  /*bc60*/  @!UP4 ULOP3.LUT UR25, URZ, UR32, URZ, 0x33, !UPT ;  /* 0x000000203f19c292 */ /* 0x000fc8000f8e333f */
[----:B------:R-:W-:-:S04]  /*bc70*/  UIADD3 UR24, -UR25, URZ, URZ ;  /* 0x0000003f19187290 */ /* 0x000fc8000fffe13f */
[----:B------:R-:W-:-:S03]  /*bc80*/  UIMAD UR32, UR32, UR24, UR33 ;  /* 0x00000018202072a4 */ /* 0x000fc6000f8e0221 */
[----:B------:R-:W-:-:S09]  /*bc90*/  UMOV UR24, UR25 ;  /* 0x0000001900187c82 */ /* 0x000fd20008000000 */
.L_x_209:
[----:B------:R-:W-:Y:S01]  /*bca0*/  ULOP3.LUT UR31, UR31, UR20, URZ, 0xc0, !UPT ;  /* 0x000000141f1f7292 */ /* 0x000fe2000f8ec03f */
[----:B------:R-:W-:Y:S01]  /*bcb0*/  IMAD.MOV.U32 R15, RZ, RZ, 0x1 ;  /* 0x00000001ff0f7424 */ /* 0x000fe200078e00ff */
[----:B------:R-:W-:Y:S02]  /*bcc0*/  ULOP3.LUT UR30, UR30, UR18, URZ, 0xc0, !UPT ;  /* 0x000000121e1e7292 */ /* 0x000fe4000f8ec03f */
[----:B------:R-:W-:Y:S01]  /*bcd0*/  UIMAD UR24, UR19, UR24, UR31 ;  /* 0x00000018131872a4 */ /* 0x000fe2000f8e021f */
[----:B------:R-:W-:Y:S01]  /*bce0*/  ULDC UR26, c[0x0][0x8a8] ;  /* 0x00022a00001a7ab9 */ /* 0x000fe20000000800 */
[----:B------:R-:W-:Y:S01]  /*bcf0*/  ULDC UR25, c[0x0][0x8b8] ;  /* 0x00022e0000197ab9 */ /* 0x000fe20000000800 */
[----:B------:R-:W-:Y:S02]  /*bd00*/  UIMAD UR30, UR32, UR26, UR30 ;  /* 0x0000001a201e72a4 */ /* 0x000fe4000f8e021e */
[----:B------:R-:W-:Y:S01]  /*bd10*/  UIMAD UR25, UR24, UR25, UR40 ;  /* 0x00000019181972a4 */ /* 0x000fe2000f8e0228 */
[----:B------:R-:W-:Y:S01]  /*bd20*/  @UP3 UMOV UR26, UR6 ;  /* 0x00000006001a3c82 */ /* 0x000fe20008000000 */
[----:B------:R-:W-:-:S03]  /*bd30*/  @!UP3 UMOV UR26, UR6 ;  /* 0x00000006001abc82 */ /* 0x000fc60008000000 */
[----:B------:R-:W-:Y:S02]  /*bd40*/  @UP3 UMOV UR24, UR30 ;  /* 0x0000001e00183c82 */ /* 0x000fe40008000000 */
[----:B------:R-:W-:Y:S01]  /*bd50*/  @!UP3 UMOV UR24, UR25 ;  /* 0x000000190018bc82 */ /* 0x000fe20008000000 */
[----:B------:R-:W-:-:S05]  /*bd60*/  @!UP3 UMOV UR25, UR30 ;  /* 0x0000001e0019bc82 */ /* 0x000fca0008000000 */
.L_x_195:
[----:B------:R-:W-:-:S06]  /*bd70*/  UISETP.NE.AND UP1, UPT, UR15, 0x3, UPT ;  /* 0x000000030f00788c */ /* 0x000fcc000bf25270 */
[----:B------:R-:W-:-:S13]  /*bd80*/  PLOP3.LUT P1, PT, PT, PT, UP1, 0x80, 0x0 ;  /* 0x000000000000781c */ /* 0x000fda0003f2f018 */
[----:B------:R-:W-:Y:S05]  /*bd90*/  @!P1 BRA `(.L_x_210) ;  /* 0x0000000000049947 */ /* 0x000fea0003800000 */
[----:B--2---:R-:W-:Y:S01]  /*bda0*/  BPT.TRAP 0x1 ;  /* 0x000000040000795c */ /* 0x004fe20000300000 */
.L_x_210:
[----:B------:R-:W1:Y:S01]  /*bdb0*/  S2R R2, SR_CgaCtaId ;  /* 0x0000000000027919 */ /* 0x000e620000008800 */
[----:B------:R-:W-:-:S04]  /*bdc0*/  MOV R3, 0x400 ;  /* 0x0000040000037802 */ /* 0x000fc80000000f00 */
[----:B-1----:R-:W-:Y:S02]  /*bdd0*/  LEA R3, R2, R3, 0x18 ;  /* 0x0000000302037211 */ /* 0x002fe400078ec0ff */
[----:B------:R-:W-:-:S03]  /*bde0*/  SHF.L.U32 R2, R0, 0x1f, RZ ;  /* 0x0000001f00027819 */ /* 0x000fc600000006ff */
[----:B------:R-:W-:-:S04]  /*bdf0*/  IMAD R17, R16, 0x8, R3 ;  /* 0x0000000810117824 */ /* 0x000fc800078e0203 */
[----:B------:R-:W1:Y:S02]  /*be00*/  SYNCS.PHASECHK.TRANS64.TRYWAIT P2, [R17+URZ+0x38440], R2 ;  /* 0x03844002110075a7 */ /* 0x000e64000804017f */
[----:B-1----:R-:W-:Y:S05]  /*be10*/  @!P2 BRA `(.L_x_211) ;  /* 0x0000001000e8a947 */ /* 0x002fea0003800000 */
.L_x_274:
[----:B------:R-:W-:Y:S01]  /*be20*/  ELECT P2, URZ, PT ;  /* 0x00000000003f782f */ /* 0x000fe20003840000 */
[----:B------:R-:W-:-:S12]  /*be30*/  BSSY B0, `(.L_x_212) ;  /* 0x0000010000007945 */ /* 0x000fd80003800000 */
[----:B------:R-:W-:Y:S05]  /*be40*/  @!P2 BRA `(.L_x_213) ;  /* 0x000000000038a947 */ /* 0x000fea0003800000 */
[----:B-1----:R-:W-:Y:S02]  /*be50*/  IMAD R2, R16, 0x10, R3 ;  /* 0x0000001010027824 */ /* 0x002fe400078e0203 */
[----:B------:R-:W-:Y:S02]  /*be60*/  IMAD.U32 R14, RZ, RZ, UR26 ;  /* 0x0000001aff0e7e24 */ /* 0x000fe4000f8e00ff */
[----:B------:R-:W-:Y:S02]  /*be70*/  IMAD.U32 R13, RZ, RZ, UR25 ;  /* 0x00000019ff0d7e24 */ /* 0x000fe4000f8e00ff */
[----:B------:R-:W-:-:S05]  /*be80*/  IMAD.U32 R12, RZ, RZ, UR24 ;  /* 0x00000018ff0c7e24 */ /* 0x000fca000f8e00ff */
[----:B------:R1:W-:Y:S01]  /*be90*/  STS.128 [R2+0x38590], R12 ;  /* 0x0385900c02007388 */ /* 0x0003e20000000c00 */
[----:B------:R-:W-:Y:S01]  /*bea0*/  @!PT LDS RZ, [RZ] ;  /* 0x00000000fffff984 */ /* 0x000fe20000000800 */
[----:B------:R-:W-:Y:S01]  /*beb0*/  @!PT LDS RZ, [RZ] ;  /* 0x00000000fffff984 */ /* 0x000fe20000000800 */
[----:B------:R-:W-:Y:S01]  /*bec0*/  @!PT LDS RZ, [RZ] ;  /* 0x00000000fffff984 */ /* 0x000fe20000000800 */
[----:B------:R-:W-:Y:S01]  /*bed0*/  @!PT LDS RZ, [RZ] ;  /* 0x00000000fffff984 */ /* 0x000fe20000000800 */
[----:B------:R3:W-:Y:S06]  /*bee0*/  MEMBAR.ALL.CTA ;  /* 0x0000000000007992 */ /* 0x0007ec0000008000 */
[----:B---3--:R-:W3:Y:S01]  /*bef0*/  FENCE.VIEW.ASYNC.S ;  /* 0x00000000000073c6 */ /* 0x008ee20000000000 */
[----:B------:R-:W-:Y:S05]  /*bf00*/  @!P1 BRA `(.L_x_214) ;  /* 0x0000000000049947 */ /* 0x000fea0003800000 */
[----:B--2---:R-:W-:Y:S01]  /*bf10*/  BPT.TRAP 0x1 ;  /* 0x000000040000795c */ /* 0x004fe20000300000 */
.L_x_214:
[----:B---3--:R3:W-:Y:S02]  /*bf20*/  SYNCS.ARRIVE.TRANS64.A1T0 RZ, [R17+URZ+0x38400], RZ ;  /* 0x038400ff11ff79a7 */ /* 0x0087e4000810003f */
.L_x_213:
[----:B--2---:R-:W-:Y:S05]  /*bf30*/  BSYNC B0 ;  /* 0x0000000000007941 */ /* 0x004fea0003800000 */
.L_x_212:
[----:B------:R-:W-:Y:S01]  /*bf40*/  ISETP.NE.AND P3, PT, R15, RZ, PT ;  /* 0x000000ff0f00720c */ /* 0x000fe20003f65270 */
[----:B------:R-:W-:-:S05]  /*bf50*/  VIADD R16, R16, 0x1 ;  /* 0x0000000110107836 */ /* 0x000fca0000000000 */
[----:B------:R-:W-:-:S04]  /*bf60*/  ISETP.NE.AND P2, PT, R16, 0x8, PT ;  /* 0x000000081000780c */ /* 0x000fc80003f45270 */
[----:B-1----:R-:W-:Y:S02]  /*bf70*/  SEL R13, RZ, 0x1, P2 ;  /* 0x00000001ff0d7807 */ /* 0x002fe40001000000 */
[----:B------:R-:W-:Y:S02]  /*bf80*/  SEL R16, R16, RZ, P2 ;  /* 0x000000ff10107207 */ /* 0x000fe40001000000 */
[----:B------:R-:W-:Y:S01]  /*bf90*/  LOP3.LUT R0, R0, R13, RZ, 0x3c, !PT ;  /* 0x0000000d00007212 */ /* 0x000fe200078e3cff */
[----:B------:R-:W-:Y:S06]  /*bfa0*/  @P3 BRA `(.L_x_215) ;  /* 0xffffffe400003947 */ /* 0x000fec000383ffff */
[----:B------:R-:W-:Y:S05]  /*bfb0*/  @!P1 BRA `(.L_x_216) ;  /* 0x0000000000049947 */ /* 0x000fea0003800000 */
[----:B------:R-:W-:Y:S01]  /*bfc0*/  BPT.TRAP 0x1 ;  /* 0x000000040000795c */ /* 0x000fe20000300000 */
.L_x_216:
[----:B------:R-:W-:Y:S01]  /*bfd0*/  IMAD R5, R16, 0x8, R3 ;  /* 0x0000000810057824 */ /* 0x000fe200078e0203 */
[----:B------:R-:W-:-:S04]  /*bfe0*/  SHF.L.U32 R2, R0, 0x1f, RZ ;  /* 0x0000001f00027819 */ /* 0x000fc800000006ff */
[----:B------:R-:W1:Y:S02]  /*bff0*/  SYNCS.PHASECHK.TRANS64.TRYWAIT P0, [R5+URZ+0x38440], R2 ;  /* 0x03844002050075a7 */ /* 0x000e64000800017f */
[----:B-1----:R-:W-:Y:S05]  /*c000*/  @!P0 BRA `(.L_x_217) ;  /* 0x0000001000808947 */ /* 0x002fea0003800000 */
.L_x_275:
[----:B------:R-:W-:Y:S05]  /*c010*/  @!P1 BRA `(.L_x_218) ;  /* 0x0000000000049947 */ /* 0x000fea0003800000 */
[----:B------:R-:W-:Y:S01]  /*c020*/  BPT.TRAP 0x1 ;  /* 0x000000040000795c */ /* 0x000fe20000300000 */
.L_x_218:
[----:B------:R-:W-:-:S05]  /*c030*/  VIADD R16, R16, 0x1 ;  /* 0x0000000110107836 */ /* 0x000fca0000000000 */
[----:B------:R-:W-:-:S04]  /*c040*/  ISETP.NE.AND P0, PT, R16, 0x8, PT ;  /* 0x000000081000780c */ /* 0x000fc80003f05270 */
[----:B-1----:R-:W-:Y:S02]  /*c050*/  SEL R5, RZ, 0x1, P0 ;  /* 0x00000001ff057807 */ /* 0x002fe40000000000 */
[----:B------:R-:W-:Y:S02]  /*c060*/  SEL R16, R16, RZ, P0 ;  /* 0x000000ff10107207 */ /* 0x000fe40000000000 */
[----:B------:R-:W-:-:S03]  /*c070*/  LOP3.LUT R5, R0, R5, RZ, 0x3c, !PT ;  /* 0x0000000500057212 */ /* 0x000fc600078e3cff */
[----:B----4-:R-:W-:Y:S01]  /*c080*/  IMAD R7, R16, 0x8, R3 ;  /* 0x0000000810077824 */ /* 0x010fe200078e0203 */
[----:B------:R-:W-:-:S04]  /*c090*/  SHF.L.U32 R0, R5, 0x1f, RZ ;  /* 0x0000001f05007819 */ /* 0x000fc800000006ff */
[----:B------:R-:W1:Y:S02]  /*c0a0*/  SYNCS.PHASECHK.TRANS64.TRYWAIT P0, [R7+URZ+0x38440], R0 ;  /* 0x03844000070075a7 */ /* 0x000e64000800017f */
[----:B-1----:R-:W-:Y:S05]  /*c0b0*/  @!P0 BRA `(.L_x_219) ;  /* 0x0000001000688947 */ /* 0x002fea0003800000 */
.L_x_276:
[----:B------:R-:W-:Y:S05]  /*c0c0*/  @!P1 BRA `(.L_x_220) ;  /* 0x0000000000049947 */ /* 0x000fea0003800000 */
[----:B------:R-:W-:Y:S01]  /*c0d0*/  BPT.TRAP 0x1 ;  /* 0x000000040000795c */ /* 0x000fe20000300000 */
.L_x_220:
[----:B-1----:R-:W-:-:S05]  /*c0e0*/  VIADD R0, R16, 0x1 ;  /* 0x0000000110007836 */ /* 0x002fca0000000000 */
[----:B------:R-:W-:-:S04]  /*c0f0*/  ISETP.NE.AND P0, PT, R0, 0x8, PT ;  /* 0x000000080000780c */ /* 0x000fc80003f05270 */
[----:B------:R-:W-:Y:S02]  /*c100*/  SEL R2, RZ, 0x1, P0 ;  /* 0x00000001ff027807 */ /* 0x000fe40000000000 */
[----:B------:R-:W-:Y:S02]  /*c110*/  SEL R4, R0, RZ, P0 ;  /* 0x000000ff00047207 */ /* 0x000fe40000000000 */
[----:B------:R-:W-:-:S03]  /*c120*/  LOP3.LUT R5, R5, R2, RZ, 0x3c, !PT ;  /* 0x0000000205057212 */ /* 0x000fc600078e3cff */
[----:B------:R-:W-:Y:S01]  /*c130*/  IMAD R7, R4, 0x8, R3 ;  /* 0x0000000804077824 */ /* 0x000fe200078e0203 */
[----:B------:R-:W-:-:S04]  /*c140*/  SHF.L.U32 R0, R5, 0x1f, RZ ;  /* 0x0000001f05007819 */ /* 0x000fc800000006ff */
[----:B------:R-:W1:Y:S02]  /*c150*/  SYNCS.PHASECHK.TRANS64.TRYWAIT P0, [R7+URZ+0x38440], R0 ;  /* 0x03844000070075a7 */ /* 0x000e64000800017f */
[----:B-1----:R-:W-:Y:S05]  /*c160*/  @!P0 BRA `(.L_x_221) ;  /* 0x0000001000508947 */ /* 0x002fea0003800000 */
.L_x_277:
[----:B------:R-:W-:Y:S05]  /*c170*/  @!P1 BRA `(.L_x_222) ;  /* 0x0000000000049947 */ /* 0x000fea0003800000 */
[----:B------:R-:W-:Y:S01]  /*c180*/  BPT.TRAP 0x1 ;  /* 0x000000040000795c */ /* 0x000fe20000300000 */
.L_x_222:
        /* <DEDUP_REMOVED lines=9> */
.L_x_278:
[----:B------:R-:W-:Y:S05]  /*c220*/  @!P1 BRA `(.L_x_224) ;  /* 0x0000000000049947 */ /* 0x000fea0003800000 */
[----:B------:R-:W-:Y:S01]  /*c230*/  BPT.TRAP 0x1 ;  /* 0x000000040000795c */ /* 0x000fe20000300000 */
.L_x_224:
        /* <DEDUP_REMOVED lines=9> */
.L_x_279:
[----:B------:R-:W-:Y:S05]  /*c2d0*/  @!P1 BRA `(.L_x_226) ;  /* 0x0000000000049947 */ /* 0x000fea0003800000 */
[----:B------:R-:W-:Y:S01]  /*c2e0*/  BPT.TRAP 0x1 ;  /* 0x000000040000795c */ /* 0x000fe20000300000 */
.L_x_226:
        /* <DEDUP_REMOVED lines=9> */
.L_x_280:
[----:B------:R-:W-:Y:S05]  /*c380*/  @!P1 BRA `(.L_x_228) ;  /* 0x0000000000049947 */ /* 0x000fea0003800000 */
[----:B------:R-:W-:Y:S01]  /*c390*/  BPT.TRAP 0x1 ;  /* 0x000000040000795c */ /* 0x000fe20000300000 */
.L_x_228:
        /* <DEDUP_REMOVED lines=9> */
.L_x_281:
[----:B------:R-:W-:Y:S05]  /*c430*/  @!P1 BRA `(.L_x_230) ;  /* 0x0000000000049947 */ /* 0x000fea0003800000 */
[----:B------:R-:W-:Y:S01]  /*c440*/  BPT.TRAP 0x1 ;  /* 0x000000040000795c */ /* 0x000fe20000300000 */
.L_x_230:
[----:B-1----:R-:W-:-:S05]  /*c450*/  VIADD R0, R4, 0x1 ;  /* 0x0000000104007836 */ /* 0x002fca0000000000 */
[----:B------:R-:W-:-:S04]  /*c460*/  ISETP.NE.AND P0, PT, R0, 0x8, PT ;  /* 0x000000080000780c */ /* 0x000fc80003f05270 */
[----:B------:R-:W-:Y:S02]  /*c470*/  SEL R2, RZ, 0x1, P0 ;  /* 0x00000001ff027807 */ /* 0x000fe40000000000 */
[----:B------:R-:W-:Y:S02]  /*c480*/  SEL R0, R0, RZ, P0 ;  /* 0x000000ff00007207 */ /* 0x000fe40000000000 */
[----:B------:R-:W-:-:S03]  /*c490*/  LOP3.LUT R2, R5, R2, RZ, 0x3c, !PT ;  /* 0x0000000205027212 */ /* 0x000fc600078e3cff */
[----:B------:R-:W-:Y:S01]  /*c4a0*/  IMAD R3, R0, 0x8, R3 ;  /* 0x0000000800037824 */ /* 0x000fe200078e0203 */
[----:B------:R-:W-:-:S07]  /*c4b0*/  SHF.L.U32 R0, R2, 0x1f, RZ ;  /* 0x0000001f02007819 */ /* 0x000fce00000006ff */
.L_x_231:
[----:B-1----:R1:W2:Y:S02]  /*c4c0*/  SYNCS.PHASECHK.TRANS64.TRYWAIT P0, [R3+URZ+0x38440], R0 ;  /* 0x03844000030075a7 */ /* 0x0022a4000800017f */
[----:B--2---:R-:W-:Y:S05]  /*c4d0*/  @!P0 NANOSLEEP.SYNCS 0x989680 ;  /* 0x009896800000895d */ /* 0x004fea0003900000 */
[----:B------:R-:W2:Y:S02]  /*c4e0*/  @!P0 SYNCS.PHASECHK.TRANS64 P0, [R3+URZ+0x38440], R0 ;  /* 0x03844000030085a7 */ /* 0x000ea4000800007f */
[----:B--2---:R-:W-:Y:S05]  /*c4f0*/  @P0 EXIT ;  /* 0x000000000000094d */ /* 0x004fea0003800000 */
[----:B------:R-:W-:Y:S05]  /*c500*/  BRA `(.L_x_231) ;  /* 0xfffffffc00ec7947 */ /* 0x000fea000383ffff */
.L_x_34:
[----:B--2---:R-:W-:-:S04]  /*c510*/  IMAD.U32 R3, RZ, RZ, UR4 ;  /* 0x00000004ff037e24 */ /* 0x004fc8000f8e00ff */
[----:B------:R2:W3:Y:S03]  /*c520*/  SYNCS.PHASECHK.TRANS64.TRYWAIT P0, [R3+URZ+0x38480], R0 ;  /* 0x03848000030075a7 */ /* 0x0004e6000800017f */
[----:B---3--:R-:W-:Y:S05]  /*c530*/  @!P0 NANOSLEEP.SYNCS 0x989680 ;  /* 0x009896800000895d */ /* 0x008fea0003900000 */
[----:B------:R-:W3:Y:S02]  /*c540*/  @!P0 SYNCS.PHASECHK.TRANS64 P0, [R3+URZ+0x38480], R0 ;  /* 0x03848000030085a7 */ /* 0x000ee4000800007f */
[----:B---3--:R-:W-:Y:S05]  /*c550*/  @!P0 BRA `(.L_x_34) ;  /* 0xfffffffc00ec8947 */ /* 0x008fea000383ffff */
[----:B------:R-:W-:Y:S05]  /*c560*/  BRA `(.L_x_33) ;  /* 0xffffff7400807947 */ /* 0x000fea000383ffff */
.L_x_39:
[----:B--2---:R-:W-:-:S04]  /*c570*/  IMAD.U32 R8, RZ, RZ, UR4 ;  /* 0x00000004ff087e24 */ /* 0x004fc8000f8e00ff */
[----:B------:R2:W3:Y:S03]  /*c580*/  SYNCS.PHASECHK.TRANS64.TRYWAIT P0, [R8+URZ+0x38480], R3 ;  /* 0x03848003080075a7 */ /* 0x0004e6000800017f */
[----:B---3--:R-:W-:Y:S05]  /*c590*/  @!P0 NANOSLEEP.SYNCS 0x989680 ;  /* 0x009896800000895d */ /* 0x008fea0003900000 */
[----:B------:R-:W3:Y:S02]  /*c5a0*/  @!P0 SYNCS.PHASECHK.TRANS64 P0, [R8+URZ+0x38480], R3 ;  /* 0x03848003080085a7 */ /* 0x000ee4000800007f */
[----:B---3--:R-:W-:Y:S05]  /*c5b0*/  @!P0 BRA `(.L_x_39) ;  /* 0xfffffffc00ec8947 */ /* 0x008fea000383ffff */
[----:B------:R-:W-:Y:S05]  /*c5c0*/  BRA `(.L_x_38) ;  /* 0xffffff7800287947 */ /* 0x000fea000383ffff */
.L_x_56:
[----:B------:R-:W-:-:S07]  /*c5d0*/  IMAD.MOV.U32 R15, RZ, RZ, -0x1 ;  /* 0xffffffffff0f7424 */ /* 0x000fce00078e00ff */
[----:B-12--5:R-:W-:Y:S05]  /*c5e0*/  WARPSYNC.COLLECTIVE R15, `(.L_x_232) ;  /* 0x000000000f0c7348 */ /* 0x026fea0003c00000 */
[----:B------:R-:W-:Y:S02]  /*c5f0*/  ELECT P6, UR62, PT ;  /* 0x00000000003e782f */ /* 0x000fe400038c0000 */
[----:B------:R-:W-:Y:S01]  /*c600*/  MOV R14, UR62 ;  /* 0x0000003e000e7c02 */ /* 0x000fe20008000f00 */
[----:B-12--5:R-:W-:Y:S10]  /*c610*/  ENDCOLLECTIVE ;  /* 0x000000000000791b */ /* 0x026ff40003800000 */
.L_x_232:
[----:B------:R-:W-:Y:S05]  /*c620*/  BRA `(.L_x_233) ;  /* 0xffffff8000a87947 */ /* 0x000fea000383ffff */
.L_x_59:
[----:B-1----:R-:W-:-:S04]  /*c630*/  IMAD.U32 R4, RZ, RZ, UR43 ;  /* 0x0000002bff047e24 */ /* 0x002fc8000f8e00ff */
[----:B------:R1:W2:Y:S03]  /*c640*/  SYNCS.PHASECHK.TRANS64.TRYWAIT P3, [R4+URZ+0x38540], R3 ;  /* 0x03854003040075a7 */ /* 0x0002a6000806017f */
[----:B--2---:R-:W-:Y:S05]  /*c650*/  @!P3 NANOSLEEP.SYNCS 0x989680 ;  /* 0x009896800000b95d */ /* 0x004fea0003900000 */
[----:B------:R-:W2:Y:S02]  /*c660*/  @!P3 SYNCS.PHASECHK.TRANS64 P3, [R4+URZ+0x38540], R3 ;  /* 0x038540030400b5a7 */ /* 0x000ea4000806007f */
[----:B--2---:R-:W-:Y:S05]  /*c670*/  @!P3 BRA `(.L_x_59) ;  /* 0xfffffffc00ecb947 */ /* 0x004fea000383ffff */
[----:B------:R-:W-:Y:S05]  /*c680*/  BRA `(.L_x_234) ;  /* 0xffffff8000d87947 */ /* 0x000fea000383ffff */
.L_x_68:
[----:B--2---:R-:W-:-:S04]  /*c690*/  IMAD.U32 R14, RZ, RZ, UR43 ;  /* 0x0000002bff0e7e24 */ /* 0x004fc8000f8e00ff */
[----:B------:R2:W3:Y:S03]  /*c6a0*/  SYNCS.PHASECHK.TRANS64.TRYWAIT P3, [R14+URZ+0x38548], R3 ;  /* 0x038548030e0075a7 */ /* 0x0004e6000806017f */
[----:B---3--:R-:W-:Y:S05]  /*c6b0*/  @!P3 NANOSLEEP.SYNCS 0x989680 ;  /* 0x009896800000b95d */ /* 0x008fea0003900000 */
[----:B------:R-:W3:Y:S02]  /*c6c0*/  @!P3 SYNCS.PHASECHK.TRANS64 P3, [R14+URZ+0x38548], R3 ;  /* 0x038548030e00b5a7 */ /* 0x000ee4000806007f */
[----:B---3--:R-:W-:Y:S05]  /*c6d0*/  @!P3 BRA `(.L_x_68) ;  /* 0xfffffffc00ecb947 */ /* 0x008fea000383ffff */
[----:B------:R-:W-:Y:S05]  /*c6e0*/  BRA `(.L_x_235) ;  /* 0xffffff88005c7947 */ /* 0x000fea000383ffff */
.L_x_74:
[----:B--2---:R-:W-:-:S04]  /*c6f0*/  IMAD.U32 R14, RZ, RZ, UR43 ;  /* 0x0000002bff0e7e24 */ /* 0x004fc8000f8e00ff */
[----:B------:R2:W3:Y:S03]  /*c700*/  SYNCS.PHASECHK.TRANS64.TRYWAIT P3, [R14+URZ+0x38550], R3 ;  /* 0x038550030e0075a7 */ /* 0x0004e6000806017f */
[----:B---3--:R-:W-:Y:S05]  /*c710*/  @!P3 NANOSLEEP.SYNCS 0x989680 ;  /* 0x009896800000b95d */ /* 0x008fea0003900000 */
[----:B------:R-:W3:Y:S02]  /*c720*/  @!P3 SYNCS.PHASECHK.TRANS64 P3, [R14+URZ+0x38550], R3 ;  /* 0x038550030e00b5a7 */ /* 0x000ee4000806007f */
[----:B---3--:R-:W-:Y:S05]  /*c730*/  @!P3 BRA `(.L_x_74) ;  /* 0xfffffffc00ecb947 */ /* 0x008fea000383ffff */
[----:B------:R-:W-:Y:S05]  /*c740*/  BRA `(.L_x_236) ;  /* 0xffffff8c00c07947 */ /* 0x000fea000383ffff */
.L_x_80:
[----:B--2---:R-:W-:-:S04]  /*c750*/  IMAD.U32 R14, RZ, RZ, UR43 ;  /* 0x0000002bff0e7e24 */ /* 0x004fc8000f8e00ff */
[----:B------:R2:W3:Y:S03]  /*c760*/  SYNCS.PHASECHK.TRANS64.TRYWAIT P3, [R14+URZ+0x38558], R3 ;  /* 0x038558030e0075a7 */ /* 0x0004e6000806017f */
[----:B---3--:R-:W-:Y:S05]  /*c770*/  @!P3 NANOSLEEP.SYNCS 0x989680 ;  /* 0x009896800000b95d */ /* 0x008fea0003900000 */
[----:B------:R-:W3:Y:S02]  /*c780*/  @!P3 SYNCS.PHASECHK.TRANS64 P3, [R14+URZ+0x38558], R3 ;  /* 0x038558030e00b5a7 */ /* 0x000ee4000806007f */
[----:B---3--:R-:W-:Y:S05]  /*c790*/  @!P3 BRA `(.L_x_80) ;  /* 0xfffffffc00ecb947 */ /* 0x008fea000383ffff */
[----:B------:R-:W-:Y:S05]  /*c7a0*/  BRA `(.L_x_237) ;  /* 0xffffff9400307947 */ /* 0x000fea000383ffff */
.L_x_87:
[----:B--2---:R-:W-:-:S04]  /*c7b0*/  IMAD.U32 R3, RZ, RZ, UR4 ;  /* 0x00000004ff037e24 */ /* 0x004fc8000f8e00ff */
[----:B------:R2:W3:Y:S03]  /*c7c0*/  SYNCS.PHASECHK.TRANS64.TRYWAIT P0, [R3+URZ+0x38400], R0 ;  /* 0x03840000030075a7 */ /* 0x0004e6000800017f */
[----:B---3--:R-:W-:Y:S05]  /*c7d0*/  @!P0 NANOSLEEP.SYNCS 0x989680 ;  /* 0x009896800000895d */ /* 0x008fea0003900000 */
[----:B------:R-:W3:Y:S02]  /*c7e0*/  @!P0 SYNCS.PHASECHK.TRANS64 P0, [R3+URZ+0x38400], R0 ;  /* 0x03840000030085a7 */ /* 0x000ee4000800007f */
[----:B---3--:R-:W-:Y:S05]  /*c7f0*/  @!P0 BRA `(.L_x_87) ;  /* 0xfffffffc00ec8947 */ /* 0x008fea000383ffff */
[----:B------:R-:W-:Y:S05]  /*c800*/  BRA `(.L_x_238) ;  /* 0xffffff9800c47947 */ /* 0x000fea000383ffff */
.L_x_105:
[----:B-1----:R-:W-:-:S04]  /*c810*/  IMAD.U32 R3, RZ, RZ, UR5 ;  /* 0x00000005ff037e24 */ /* 0x002fc8000f8e00ff */
[----:B------:R1:W2:Y:S03]  /*c820*/  SYNCS.PHASECHK.TRANS64.TRYWAIT P0, [R3+URZ+0x38588], R0 ;  /* 0x03858800030075a7 */ /* 0x0002a6000800017f */
[----:B--2---:R-:W-:Y:S05]  /*c830*/  @!P0 NANOSLEEP.SYNCS 0x989680 ;  /* 0x009896800000895d */ /* 0x004fea0003900000 */
[----:B------:R-:W2:Y:S02]  /*c840*/  @!P0 SYNCS.PHASECHK.TRANS64 P0, [R3+URZ+0x38588], R0 ;  /* 0x03858800030085a7 */ /* 0x000ea4000800007f */
[----:B--2---:R-:W-:Y:S05]  /*c850*/  @!P0 BRA `(.L_x_105) ;  /* 0xfffffffc00ec8947 */ /* 0x004fea000383ffff */
[----:B------:R-:W-:Y:S05]  /*c860*/  BRA `(.L_x_239) ;  /* 0xffffffa800247947 */ /* 0x000fea000383ffff */
.L_x_107:
[----:B-1----:R-:W-:-:S04]  /*c870*/  IMAD.U32 R4, RZ, RZ, UR8 ;  /* 0x00000008ff047e24 */ /* 0x002fc8000f8e00ff */
[----:B------:R1:W2:Y:S03]  /*c880*/  SYNCS.PHASECHK.TRANS64.TRYWAIT P0, [R4+URZ+0x38400], R3 ;  /* 0x03840003040075a7 */ /* 0x0002a6000800017f */
[----:B--2---:R-:W-:Y:S05]  /*c890*/  @!P0 NANOSLEEP.SYNCS 0x989680 ;  /* 0x009896800000895d */ /* 0x004fea0003900000 */
[----:B------:R-:W2:Y:S02]  /*c8a0*/  @!P0 SYNCS.PHASECHK.TRANS64 P0, [R4+URZ+0x38400], R3 ;  /* 0x03840003040085a7 */ /* 0x000ea4000800007f */
[----:B--2---:R-:W-:Y:S05]  /*c8b0*/  @!P0 BRA `(.L_x_107) ;  /* 0xfffffffc00ec8947 */ /* 0x004fea000383ffff */
[----:B------:R-:W-:Y:S05]  /*c8c0*/  BRA `(.L_x_240) ;  /* 0xffffffa800487947 */ /* 0x000fea000383ffff */
.L_x_113:
[----:B--2---:R-:W-:-:S04]  /*c8d0*/  IMAD.U32 R3, RZ, RZ, UR5 ;  /* 0x00000005ff037e24 */ /* 0x004fc8000f8e00ff */
[----:B------:R2:W3:Y:S03]  /*c8e0*/  SYNCS.PHASECHK.TRANS64.TRYWAIT P1, [R3+URZ+0x38560], R2 ;  /* 0x03856002030075a7 */ /* 0x0004e6000802017f */
[----:B---3--:R-:W-:Y:S05]  /*c8f0*/  @!P1 NANOSLEEP.SYNCS 0x989680 ;  /* 0x009896800000995d */ /* 0x008fea0003900000 */
[----:B------:R-:W3:Y:S02]  /*c900*/  @!P1 SYNCS.PHASECHK.TRANS64 P1, [R3+URZ+0x38560], R2 ;  /* 0x03856002030095a7 */ /* 0x000ee4000802007f */
[----:B---3--:R-:W-:Y:S05]  /*c910*/  @!P1 BRA `(.L_x_113) ;  /* 0xfffffffc00ec9947 */ /* 0x008fea000383ffff */
[----:B------:R-:W-:Y:S05]  /*c920*/  BRA `(.L_x_241) ;  /* 0xffffffa800f47947 */ /* 0x000fea000383ffff */
.L_x_119:
[----:B--23--:R-:W-:-:S04]  /*c930*/  IMAD.U32 R3, RZ, RZ, UR5 ;  /* 0x00000005ff037e24 */ /* 0x00cfc8000f8e00ff */
[----:B------:R2:W3:Y:S03]  /*c940*/  SYNCS.PHASECHK.TRANS64.TRYWAIT P1, [R3+URZ+0x38568], R2 ;  /* 0x03856802030075a7 */ /* 0x0004e6000802017f */
[----:B---3--:R-:W-:Y:S05]  /*c950*/  @!P1 NANOSLEEP.SYNCS 0x989680 ;  /* 0x009896800000995d */ /* 0x008fea0003900000 */
[----:B------:R-:W3:Y:S02]  /*c960*/  @!P1 SYNCS.PHASECHK.TRANS64 P1, [R3+URZ+0x38568], R2 ;  /* 0x03856802030095a7 */ /* 0x000ee4000802007f */
[----:B---3--:R-:W-:Y:S05]  /*c970*/  @!P1 BRA `(.L_x_119) ;  /* 0xfffffffc00ec9947 */ /* 0x008fea000383ffff */
[----:B------:R-:W-:Y:S05]  /*c980*/  BRA `(.L_x_242) ;  /* 0xffffffac00447947 */ /* 0x000fea000383ffff */
.L_x_125:
[----:B--234-:R-:W-:-:S04]  /*c990*/  IMAD.U32 R3, RZ, RZ, UR5 ;  /* 0x00000005ff037e24 */ /* 0x01cfc8000f8e00ff */
[----:B------:R2:W3:Y:S03]  /*c9a0*/  SYNCS.PHASECHK.TRANS64.TRYWAIT P1, [R3+URZ+0x38570], R2 ;  /* 0x03857002030075a7 */ /* 0x0004e6000802017f */
[----:B---3--:R-:W-:Y:S05]  /*c9b0*/  @!P1 NANOSLEEP.SYNCS 0x989680 ;  /* 0x009896800000995d */ /* 0x008fea0003900000 */
[----:B------:R-:W3:Y:S02]  /*c9c0*/  @!P1 SYNCS.PHASECHK.TRANS64 P1, [R3+URZ+0x38570], R2 ;  /* 0x03857002030095a7 */ /* 0x000ee4000802007f */
[----:B---3--:R-:W-:Y:S05]  /*c9d0*/  @!P1 BRA `(.L_x_125) ;  /* 0xfffffffc00ec9947 */ /* 0x008fea000383ffff */
[----:B------:R-:W-:Y:S05]  /*c9e0*/  BRA `(.L_x_243) ;  /* 0xffffffac009c7947 */ /* 0x000fea000383ffff */
.L_x_131:
[----:B-1234-:R-:W-:-:S04]  /*c9f0*/  IMAD.U32 R3, RZ, RZ, UR5 ;  /* 0x00000005ff037e24 */ /* 0x01efc8000f8e00ff */
[----:B------:R1:W2:Y:S03]  /*ca00*/  SYNCS.PHASECHK.TRANS64.TRYWAIT P1, [R3+URZ+0x38578], R2 ;  /* 0x03857802030075a7 */ /* 0x0002a6000802017f */
[----:B--2---:R-:W-:Y:S05]  /*ca10*/  @!P1 NANOSLEEP.SYNCS 0x989680 ;  /* 0x009896800000995d */ /* 0x004fea0003900000 */
[----:B------:R-:W2:Y:S02]  /*ca20*/  @!P1 SYNCS.PHASECHK.TRANS64 P1, [R3+URZ+0x38578], R2 ;  /* 0x03857802030095a7 */ /* 0x000ea4000802007f */
[----:B--2---:R-:W-:Y:S05]  /*ca30*/  @!P1 BRA `(.L_x_131) ;  /* 0xfffffffc00ec9947 */ /* 0x004fea000383ffff */
[----:B------:R-:W-:Y:S05]  /*ca40*/  BRA `(.L_x_244) ;  /* 0xffffffac00f47947 */ /* 0x000fea000383ffff */
.L_x_146:
[----:B--234-:R-:W-:-:S04]  /*ca50*/  IMAD.U32 R3, RZ, RZ, UR5 ;  /* 0x00000005ff037e24 */ /* 0x01cfc8000f8e00ff */
[----:B------:R2:W3:Y:S03]  /*ca60*/  SYNCS.PHASECHK.TRANS64.TRYWAIT P0, [R3+URZ+0x38560], R2 ;  /* 0x03856002030075a7 */ /* 0x0004e6000800017f */
[----:B---3--:R-:W-:Y:S05]  /*ca70*/  @!P0 NANOSLEEP.SYNCS 0x989680 ;  /* 0x009896800000895d */ /* 0x008fea0003900000 */
[----:B------:R-:W3:Y:S02]  /*ca80*/  @!P0 SYNCS.PHASECHK.TRANS64 P0, [R3+URZ+0x38560], R2 ;  /* 0x03856002030085a7 */ /* 0x000ee4000800007f */
[----:B---3--:R-:W-:Y:S05]  /*ca90*/  @!P0 BRA `(.L_x_146) ;  /* 0xfffffffc00ec8947 */ /* 0x008fea000383ffff */
[----:B------:R-:W-:Y:S05]  /*caa0*/  BRA `(.L_x_245) ;  /* 0xffffffb400a07947 */ /* 0x000fea000383ffff */
.L_x_148:
[----:B--234-:R-:W-:-:S04]  /*cab0*/  IMAD.U32 R3, RZ, RZ, UR5 ;  /* 0x00000005ff037e24 */ /* 0x01cfc8000f8e00ff */
[----:B------:R2:W3:Y:S03]  /*cac0*/  SYNCS.PHASECHK.TRANS64.TRYWAIT P0, [R3+URZ+0x38568], R2 ;  /* 0x03856802030075a7 */ /* 0x0004e6000800017f */
[----:B---3--:R-:W-:Y:S05]  /*cad0*/  @!P0 NANOSLEEP.SYNCS 0x989680 ;  /* 0x009896800000895d */ /* 0x008fea0003900000 */
[----:B------:R-:W3:Y:S02]  /*cae0*/  @!P0 SYNCS.PHASECHK.TRANS64 P0, [R3+URZ+0x38568], R2 ;  /* 0x03856802030085a7 */ /* 0x000ee4000800007f */
[----:B---3--:R-:W-:Y:S05]  /*caf0*/  @!P0 BRA `(.L_x_148) ;  /* 0xfffffffc00ec8947 */ /* 0x008fea000383ffff */
[----:B------:R-:W-:Y:S05]  /*cb00*/  BRA `(.L_x_246) ;  /* 0xffffffb400987947 */ /* 0x000fea000383ffff */
.L_x_150:
[----:B--234-:R-:W-:-:S04]  /*cb10*/  IMAD.U32 R3, RZ, RZ, UR5 ;  /* 0x00000005ff037e24 */ /* 0x01cfc8000f8e00ff */
[----:B------:R2:W3:Y:S03]  /*cb20*/  SYNCS.PHASECHK.TRANS64.TRYWAIT P0, [R3+URZ+0x38570], R2 ;  /* 0x03857002030075a7 */ /* 0x0004e6000800017f */
[----:B---3--:R-:W-:Y:S05]  /*cb30*/  @!P0 NANOSLEEP.SYNCS 0x989680 ;  /* 0x009896800000895d */ /* 0x008fea0003900000 */
[----:B------:R-:W3:Y:S02]  /*cb40*/  @!P0 SYNCS.PHASECHK.TRANS64 P0, [R3+URZ+0x38570], R2 ;  /* 0x03857002030085a7 */ /* 0x000ee4000800007f */
[----:B---3--:R-:W-:Y:S05]  /*cb50*/  @!P0 BRA `(.L_x_150) ;  /* 0xfffffffc00ec8947 */ /* 0x008fea000383ffff */
[----:B------:R-:W-:Y:S05]  /*cb60*/  BRA `(.L_x_247) ;  /* 0xffffffb400907947 */ /* 0x000fea000383ffff */
.L_x_161:
[----:B------:R-:W-:Y:S01]  /*cb70*/  BSSY B1, `(.L_x_248) ;  /* 0x0000006000017945 */ /* 0x000fe20003800000 */
[----:B------:R-:W-:-:S07]  /*cb80*/  IMAD.MOV.U32 R15, RZ, RZ, -0x1 ;  /* 0xffffffffff0f7424 */ /* 0x000fce00078e00ff */
[----:B-----5:R-:W-:Y:S05]  /*cb90*/  WARPSYNC.COLLECTIVE R15, `(.L_x_249) ;  /* 0x000000000f0c7348 */ /* 0x020fea0003c00000 */
[----:B-----5:R-:W-:Y:S02]  /*cba0*/  ELECT P6, UR62, PT ;  /* 0x00000000003e782f */ /* 0x020fe400038c0000 */
[----:B------:R-:W-:Y:S01]  /*cbb0*/  MOV R14, UR62 ;  /* 0x0000003e000e7c02 */ /* 0x000fe20008000f00 */
[----:B------:R-:W-:Y:S10]  /*cbc0*/  ENDCOLLECTIVE ;  /* 0x000000000000791b */ /* 0x000ff40003800000 */
.L_x_249:
[----:B------:R-:W-:Y:S05]  /*cbd0*/  BSYNC B1 ;  /* 0x0000000000017941 */ /* 0x000fea0003800000 */
.L_x_248:
[----:B------:R-:W-:Y:S05]  /*cbe0*/  BRA `(.L_x_250) ;  /* 0xffffffc000887947 */ /* 0x000fea000383ffff */
.L_x_164:
[----:B--2---:R2:W3:Y:S02]  /*cbf0*/  SYNCS.PHASECHK.TRANS64.TRYWAIT P0, [R8+URZ+0x384e0], R5 ;  /* 0x0384e005080075a7 */ /* 0x0044e4000800017f */
[----:B---3--:R-:W-:Y:S05]  /*cc00*/  @!P0 NANOSLEEP.SYNCS 0x989680 ;  /* 0x009896800000895d */ /* 0x008fea0003900000 */
[----:B------:R-:W3:Y:S02]  /*cc10*/  @!P0 SYNCS.PHASECHK.TRANS64 P0, [R8+URZ+0x384e0], R5 ;  /* 0x0384e005080085a7 */ /* 0x000ee4000800007f */
[----:B---3--:R-:W-:Y:S05]  /*cc20*/  @!P0 BRA `(.L_x_164) ;  /* 0xfffffffc00f08947 */ /* 0x008fea000383ffff */
[----:B------:R-:W-:Y:S05]  /*cc30*/  BRA `(.L_x_251) ;  /* 0xffffffc000b07947 */ /* 0x000fea000383ffff */
.L_x_170:
[----:B-1----:R1:W2:Y:S02]  /*cc40*/  SYNCS.PHASECHK.TRANS64.TRYWAIT P0, [R3+URZ+0x38400], R2 ;  /* 0x03840002030075a7 */ /* 0x0022a4000800017f */
[----:B--2---:R-:W-:Y:S05]  /*cc50*/  @!P0 NANOSLEEP.SYNCS 0x989680 ;  /* 0x009896800000895d */ /* 0x004fea0003900000 */
[----:B------:R-:W2:Y:S02]  /*cc60*/  @!P0 SYNCS.PHASECHK.TRANS64 P0, [R3+URZ+0x38400], R2 ;  /* 0x03840002030085a7 */ /* 0x000ea4000800007f */
[----:B--2---:R-:W-:Y:S05]  /*cc70*/  @!P0 BRA `(.L_x_170) ;  /* 0xfffffffc00f08947 */ /* 0x004fea000383ffff */
[----:B------:R-:W-:Y:S05]  /*cc80*/  BRA `(.L_x_252) ;  /* 0xffffffc400747947 */ /* 0x000fea000383ffff */
.L_x_173:
[----:B------:R-:W-:Y:S01]  /*cc90*/  BSSY B1, `(.L_x_253) ;  /* 0x0000006000017945 */ /* 0x000fe20003800000 */
[----:B------:R-:W-:-:S07]  /*cca0*/  IMAD.MOV.U32 R15, RZ, RZ, -0x1 ;  /* 0xffffffffff0f7424 */ /* 0x000fce00078e00ff */
[----:B-1---5:R-:W-:Y:S05]  /*ccb0*/  WARPSYNC.COLLECTIVE R15, `(.L_x_254) ;  /* 0x000000000f0c7348 */ /* 0x022fea0003c00000 */
[----:B------:R-:W-:Y:S02]  /*ccc0*/  ELECT P6, UR62, PT ;  /* 0x00000000003e782f */ /* 0x000fe400038c0000 */
[----:B------:R-:W-:Y:S01]  /*ccd0*/  MOV R14, UR62 ;  /* 0x0000003e000e7c02 */ /* 0x000fe20008000f00 */
[----:B-1---5:R-:W-:Y:S10]  /*cce0*/  ENDCOLLECTIVE ;  /* 0x000000000000791b */ /* 0x022ff40003800000 */
.L_x_254:
[----:B------:R-:W-:Y:S05]  /*ccf0*/  BSYNC B1 ;  /* 0x0000000000017941 */ /* 0x000fea0003800000 */
.L_x_253:
[----:B------:R-:W-:Y:S05]  /*cd00*/  BRA `(.L_x_255) ;  /* 0xffffffc400bc7947 */ /* 0x000fea000383ffff */
.L_x_176:
[----:B------:R-:W-:Y:S01]  /*cd10*/  BSSY B1, `(.L_x_256) ;  /* 0x0000005000017945 */ /* 0x000fe20003800000 */
[----:B--2---:R-:W-:-:S07]  /*cd20*/  IMAD.MOV.U32 R15, RZ, RZ, -0x1 ;  /* 0xffffffffff0f7424 */ /* 0x004fce00078e00ff */
[----:B-1---5:R-:W-:Y:S05]  /*cd30*/  WARPSYNC.COLLECTIVE R15, `(.L_x_257) ;  /* 0x000000000f087348 */ /* 0x022fea0003c00000 */
[----:B------:R-:W-:Y:S01]  /*cd40*/  NOP ;  /* 0x0000000000007918 */ /* 0x000fe20000000000 */
[----:B-1---5:R-:W-:Y:S01]  /*cd50*/  ENDCOLLECTIVE ;  /* 0x000000000000791b */ /* 0x022fe20003800000 */
.L_x_257:
[----:B------:R-:W-:Y:S05]  /*cd60*/  BSYNC B1 ;  /* 0x0000000000017941 */ /* 0x000fea0003800000 */
.L_x_256:
[----:B------:R-:W-:-:S07]  /*cd70*/  IMAD.MOV.U32 R15, RZ, RZ, -0x1 ;  /* 0xffffffffff0f7424 */ /* 0x000fce00078e00ff */
[----:B------:R-:W-:Y:S05]  /*cd80*/  WARPSYNC.COLLECTIVE R15, `(.L_x_258) ;  /* 0x000000000f0c7348 */ /* 0x000fea0003c00000 */
[----:B------:R-:W-:Y:S02]  /*cd90*/  ELECT P6, UR62, PT ;  /* 0x00000000003e782f */ /* 0x000fe400038c0000 */
[----:B------:R-:W-:Y:S01]  /*cda0*/  MOV R14, UR62 ;  /* 0x0000003e000e7c02 */ /* 0x000fe20008000f00 */
[----:B------:R-:W-:Y:S10]  /*cdb0*/  ENDCOLLECTIVE ;  /* 0x000000000000791b */ /* 0x000ff40003800000 */
.L_x_258:
[----:B------:R-:W-:Y:S05]  /*cdc0*/  BRA `(.L_x_259) ;  /* 0xffffffc800c47947 */ /* 0x000fea000383ffff */
.L_x_179:
[----:B------:R-:W-:Y:S01]  /*cdd0*/  BSSY B0, `(.L_x_260) ;  /* 0x0000006000007945 */ /* 0x000fe20003800000 */
[----:B------:R-:W-:-:S07]  /*cde0*/  IMAD.MOV.U32 R15, RZ, RZ, -0x1 ;  /* 0xffffffffff0f7424 */ /* 0x000fce00078e00ff */
[----:B-----5:R-:W-:Y:S05]  /*cdf0*/  WARPSYNC.COLLECTIVE R15, `(.L_x_261) ;  /* 0x000000000f0c7348 */ /* 0x020fea0003c00000 */
[----:B-----5:R-:W-:Y:S02]  /*ce00*/  ELECT P6, UR62, PT ;  /* 0x00000000003e782f */ /* 0x020fe400038c0000 */
[----:B------:R-:W-:Y:S01]  /*ce10*/  MOV R14, UR62 ;  /* 0x0000003e000e7c02 */ /* 0x000fe20008000f00 */
[----:B------:R-:W-:Y:S10]  /*ce20*/  ENDCOLLECTIVE ;  /* 0x000000000000791b */ /* 0x000ff40003800000 */
.L_x_261:
[----:B------:R-:W-:Y:S05]  /*ce30*/  BSYNC B0 ;  /* 0x0000000000007941 */ /* 0x000fea0003800000 */
.L_x_260:
[----:B------:R-:W-:Y:S05]  /*ce40*/  BRA `(.L_x_262) ;  /* 0xffffffcc00147947 */ /* 0x000fea000383ffff */
.L_x_183:
[----:B-1----:R1:W2:Y:S02]  /*ce50*/  SYNCS.PHASECHK.TRANS64.TRYWAIT P0, [R7+URZ], R2 ;  /* 0x00000002070075a7 */ /* 0x0022a4000800017f */
[----:B--2---:R-:W-:Y:S05]  /*ce60*/  @!P0 NANOSLEEP.SYNCS 0x989680 ;  /* 0x009896800000895d */ /* 0x004fea0003900000 */
[----:B------:R-:W2:Y:S02]  /*ce70*/  @!P0 SYNCS.PHASECHK.TRANS64 P0, [R7+URZ], R2 ;  /* 0x00000002070085a7 */ /* 0x000ea4000800007f */
[----:B--2---:R-:W-:Y:S05]  /*ce80*/  @!P0 BRA `(.L_x_183) ;  /* 0xfffffffc00f08947 */ /* 0x004fea000383ffff */
[----:B------:R-:W-:Y:S05]  /*ce90*/  BRA `(.L_x_263) ;  /* 0xffffffcc00507947 */ /* 0x000fea000383ffff */
.L_x_184:
[----:B-1----:R1:W2:Y:S02]  /*cea0*/  SYNCS.PHASECHK.TRANS64.TRYWAIT P0, [R9+URZ], R4 ;  /* 0x00000004090075a7 */ /* 0x0022a4000800017f */
[----:B--2---:R-:W-:Y:S05]  /*ceb0*/  @!P0 NANOSLEEP.SYNCS 0x989680 ;  /* 0x009896800000895d */ /* 0x004fea0003900000 */
[----:B------:R-:W2:Y:S02]  /*cec0*/  @!P0 SYNCS.PHASECHK.TRANS64 P0, [R9+URZ], R4 ;  /* 0x00000004090085a7 */ /* 0x000ea4000800007f */
[----:B--2---:R-:W-:Y:S05]  /*ced0*/  @!P0 BRA `(.L_x_184) ;  /* 0xfffffffc00f08947 */ /* 0x004fea000383ffff */
[----:B------:R-:W-:Y:S05]  /*cee0*/  BRA `(.L_x_264) ;  /* 0xffffffcc00607947 */ /* 0x000fea000383ffff */
.L_x_185:
[----:B-1----:R1:W2:Y:S02]  /*cef0*/  SYNCS.PHASECHK.TRANS64.TRYWAIT P0, [R6+URZ], R5 ;  /* 0x00000005060075a7 */ /* 0x0022a4000800017f */
[----:B--2---:R-:W-:Y:S05]  /*cf00*/  @!P0 NANOSLEEP.SYNCS 0x989680 ;  /* 0x009896800000895d */ /* 0x004fea0003900000 */
[----:B------:R-:W2:Y:S02]  /*cf10*/  @!P0 SYNCS.PHASECHK.TRANS64 P0, [R6+URZ], R5 ;  /* 0x00000005060085a7 */ /* 0x000ea4000800007f */
[----:B--2---:R-:W-:Y:S05]  /*cf20*/  @!P0 BRA `(.L_x_185) ;  /* 0xfffffffc00f08947 */ /* 0x004fea000383ffff */
[----:B------:R-:W-:Y:S05]  /*cf30*/  BRA `(.L_x_265) ;  /* 0xffffffcc00707947 */ /* 0x000fea000383ffff */
.L_x_186:
[----:B-1----:R1:W2:Y:S02]  /*cf40*/  SYNCS.PHASECHK.TRANS64.TRYWAIT P0, [R9+URZ], R4 ;  /* 0x00000004090075a7 */ /* 0x0022a4000800017f */
[----:B--2---:R-:W-:Y:S05]  /*cf50*/  @!P0 NANOSLEEP.SYNCS 0x989680 ;  /* 0x009896800000895d */ /* 0x004fea0003900000 */
[----:B------:R-:W2:Y:S02]  /*cf60*/  @!P0 SYNCS.PHASECHK.TRANS64 P0, [R9+URZ], R4 ;  /* 0x00000004090085a7 */ /* 0x000ea4000800007f */
[----:B--2---:R-:W-:Y:S05]  /*cf70*/  @!P0 BRA `(.L_x_186) ;  /* 0xfffffffc00f08947 */ /* 0x004fea000383ffff */
[----:B------:R-:W-:Y:S05]  /*cf80*/  BRA `(.L_x_266) ;  /* 0xffffffcc00807947 */ /* 0x000fea000383ffff */
.L_x_187:
[----:B-1----:R1:W2:Y:S02]  /*cf90*/  SYNCS.PHASECHK.TRANS64.TRYWAIT P0, [R6+URZ], R5 ;  /* 0x00000005060075a7 */ /* 0x0022a4000800017f */
[----:B--2---:R-:W-:Y:S05]  /*cfa0*/  @!P0 NANOSLEEP.SYNCS 0x989680 ;  /* 0x009896800000895d */ /* 0x004fea0003900000 */
[----:B------:R-:W2:Y:S02]  /*cfb0*/  @!P0 SYNCS.PHASECHK.TRANS64 P0, [R6+URZ], R5 ;  /* 0x00000005060085a7 */ /* 0x000ea4000800007f */
[----:B--2---:R-:W-:Y:S05]  /*cfc0*/  @!P0 BRA `(.L_x_187) ;  /* 0xfffffffc00f08947 */ /* 0x004fea000383ffff */
[----:B------:R-:W-:Y:S05]  /*cfd0*/  BRA `(.L_x_267) ;  /* 0xffffffcc00907947 */ /* 0x000fea000383ffff */
.L_x_188:
[----:B-1----:R1:W2:Y:S02]  /*cfe0*/  SYNCS.PHASECHK.TRANS64.TRYWAIT P0, [R9+URZ], R4 ;  /* 0x00000004090075a7 */ /* 0x0022a4000800017f */
[----:B--2---:R-:W-:Y:S05]  /*cff0*/  @!P0 NANOSLEEP.SYNCS 0x989680 ;  /* 0x009896800000895d */ /* 0x004fea0003900000 */
[----:B------:R-:W2:Y:S02]  /*d000*/  @!P0 SYNCS.PHASECHK.TRANS64 P0, [R9+URZ], R4 ;  /* 0x00000004090085a7 */ /* 0x000ea4000800007f */
[----:B--2---:R-:W-:Y:S05]  /*d010*/  @!P0 BRA `(.L_x_188) ;  /* 0xfffffffc00f08947 */ /* 0x004fea000383ffff */
[----:B------:R-:W-:Y:S05]  /*d020*/  BRA `(.L_x_268) ;  /* 0xffffffcc00a07947 */ /* 0x000fea000383ffff */
.L_x_189:
[----:B-1----:R1:W2:Y:S02]  /*d030*/  SYNCS.PHASECHK.TRANS64.TRYWAIT P0, [R6+URZ], R5 ;  /* 0x00000005060075a7 */ /* 0x0022a4000800017f */
[----:B--2---:R-:W-:Y:S05]  /*d040*/  @!P0 NANOSLEEP.SYNCS 0x989680 ;  /* 0x009896800000895d */ /* 0x004fea0003900000 */
[----:B------:R-:W2:Y:S02]  /*d050*/  @!P0 SYNCS.PHASECHK.TRANS64 P0, [R6+URZ], R5 ;  /* 0x00000005060085a7 */ /* 0x000ea4000800007f */
[----:B--2---:R-:W-:Y:S05]  /*d060*/  @!P0 BRA `(.L_x_189) ;  /* 0xfffffffc00f08947 */ /* 0x004fea000383ffff */
[----:B------:R-:W-:Y:S05]  /*d070*/  BRA `(.L_x_269) ;  /* 0xffffffcc00b07947 */ /* 0x000fea000383ffff */
.L_x_190:
[----:B-1----:R1:W2:Y:S02]  /*d080*/  SYNCS.PHASECHK.TRANS64.TRYWAIT P0, [R9+URZ], R4 ;  /* 0x00000004090075a7 */ /* 0x0022a4000800017f */
[----:B--2---:R-:W-:Y:S05]  /*d090*/  @!P0 NANOSLEEP.SYNCS 0x989680 ;  /* 0x009896800000895d */ /* 0x004fea0003900000 */
[----:B------:R-:W2:Y:S02]  /*d0a0*/  @!P0 SYNCS.PHASECHK.TRANS64 P0, [R9+URZ], R4 ;  /* 0x00000004090085a7 */ /* 0x000ea4000800007f */
[----:B--2---:R-:W-:Y:S05]  /*d0b0*/  @!P0 BRA `(.L_x_190) ;  /* 0xfffffffc00f08947 */ /* 0x004fea000383ffff */
[----:B------:R-:W-:Y:S05]  /*d0c0*/  BRA `(.L_x_270) ;  /* 0xffffffcc00c07947 */ /* 0x000fea000383ffff */
.L_x_191:
[----:B-1----:R1:W2:Y:S02]  /*d0d0*/  SYNCS.PHASECHK.TRANS64.TRYWAIT P0, [R6+URZ], R5 ;  /* 0x00000005060075a7 */ /* 0x0022a4000800017f */
[----:B--2---:R-:W-:Y:S05]  /*d0e0*/  @!P0 NANOSLEEP.SYNCS 0x989680 ;  /* 0x009896800000895d */ /* 0x004fea0003900000 */
[----:B------:R-:W2:Y:S02]  /*d0f0*/  @!P0 SYNCS.PHASECHK.TRANS64 P0, [R6+URZ], R5 ;  /* 0x00000005060085a7 */ /* 0x000ea4000800007f */
[----:B--2---:R-:W-:Y:S05]  /*d100*/  @!P0 BRA `(.L_x_191) ;  /* 0xfffffffc00f08947 */ /* 0x004fea000383ffff */
[----:B------:R-:W-:Y:S05]  /*d110*/  BRA `(.L_x_271) ;  /* 0xffffffcc00d07947 */ /* 0x000fea000383ffff */
.L_x_192:
[----:B-1----:R1:W2:Y:S02]  /*d120*/  SYNCS.PHASECHK.TRANS64.TRYWAIT P0, [R9+URZ], R4 ;  /* 0x00000004090075a7 */ /* 0x0022a4000800017f */
[----:B--2---:R-:W-:Y:S05]  /*d130*/  @!P0 NANOSLEEP.SYNCS 0x989680 ;  /* 0x009896800000895d */ /* 0x004fea0003900000 */
[----:B------:R-:W2:Y:S02]  /*d140*/  @!P0 SYNCS.PHASECHK.TRANS64 P0, [R9+URZ], R4 ;  /* 0x00000004090085a7 */ /* 0x000ea4000800007f */
[----:B--2---:R-:W-:Y:S05]  /*d150*/  @!P0 BRA `(.L_x_192) ;  /* 0xfffffffc00f08947 */ /* 0x004fea000383ffff */
[----:B------:R-:W-:Y:S05]  /*d160*/  BRA `(.L_x_272) ;  /* 0xffffffcc00e07947 */ /* 0x000fea000383ffff */
.L_x_193:
[----:B--2---:R2:W3:Y:S02]  /*d170*/  SYNCS.PHASECHK.TRANS64.TRYWAIT P0, [R6+URZ], R5 ;  /* 0x00000005060075a7 */ /* 0x0044e4000800017f */
[----:B---3--:R-:W-:Y:S05]  /*d180*/  @!P0 NANOSLEEP.SYNCS 0x989680 ;  /* 0x009896800000895d */ /* 0x008fea0003900000 */
[----:B------:R-:W3:Y:S02]  /*d190*/  @!P0 SYNCS.PHASECHK.TRANS64 P0, [R6+URZ], R5 ;  /* 0x00000005060085a7 */ /* 0x000ee4000800007f */
[----:B---3--:R-:W-:Y:S05]  /*d1a0*/  @!P0 BRA `(.L_x_193) ;  /* 0xfffffffc00f08947 */ /* 0x008fea000383ffff */
[----:B------:R-:W-:Y:S05]  /*d1b0*/  BRA `(.L_x_273) ;  /* 0xffffffcc00e87947 */ /* 0x000fea000383ffff */
.L_x_211:
[----:B-1----:R1:W3:Y:S02]  /*d1c0*/  SYNCS.PHASECHK.TRANS64.TRYWAIT P2, [R17+URZ+0x38440], R2 ;  /* 0x03844002110075a7 */ /* 0x0022e4000804017f */
[----:B---3--:R-:W-:Y:S05]  /*d1d0*/  @!P2 NANOSLEEP.SYNCS 0x989680 ;  /* 0x009896800000a95d */ /* 0x008fea0003900000 */
[----:B------:R-:W3:Y:S02]  /*d1e0*/  @!P2 SYNCS.PHASECHK.TRANS64 P2, [R17+URZ+0x38440], R2 ;  /* 0x038440021100a5a7 */ /* 0x000ee4000804007f */
[----:B---3--:R-:W-:Y:S05]  /*d1f0*/  @!P2 BRA `(.L_x_211) ;  /* 0xfffffffc00f0a947 */ /* 0x008fea000383ffff */
[----:B------:R-:W-:Y:S05]  /*d200*/  BRA `(.L_x_274) ;  /* 0xffffffec00047947 */ /* 0x000fea000383ffff */
.L_x_217:
[----:B-1----:R1:W2:Y:S02]  /*d210*/  SYNCS.PHASECHK.TRANS64.TRYWAIT P0, [R5+URZ+0x38440], R2 ;  /* 0x03844002050075a7 */ /* 0x0022a4000800017f */
[----:B--2---:R-:W-:Y:S05]  /*d220*/  @!P0 NANOSLEEP.SYNCS 0x989680 ;  /* 0x009896800000895d */ /* 0x004fea0003900000 */
[----:B------:R-:W2:Y:S02]  /*d230*/  @!P0 SYNCS.PHASECHK.TRANS64 P0, [R5+URZ+0x38440], R2 ;  /* 0x03844002050085a7 */ /* 0x000ea4000800007f */
[----:B--2---:R-:W-:Y:S05]  /*d240*/  @!P0 BRA `(.L_x_217) ;  /* 0xfffffffc00f08947 */ /* 0x004fea000383ffff */
[----:B------:R-:W-:Y:S05]  /*d250*/  BRA `(.L_x_275) ;  /* 0xffffffec006c7947 */ /* 0x000fea000383ffff */
.L_x_219:
[----:B-1----:R1:W2:Y:S02]  /*d260*/  SYNCS.PHASECHK.TRANS64.TRYWAIT P0, [R7+URZ+0x38440], R0 ;  /* 0x03844000070075a7 */ /* 0x0022a4000800017f */
[----:B--2---:R-:W-:Y:S05]  /*d270*/  @!P0 NANOSLEEP.SYNCS 0x989680 ;  /* 0x009896800000895d */ /* 0x004fea0003900000 */
[----:B------:R-:W2:Y:S02]  /*d280*/  @!P0 SYNCS.PHASECHK.TRANS64 P0, [R7+URZ+0x38440], R0 ;  /* 0x03844000070085a7 */ /* 0x000ea4000800007f */
[----:B--2---:R-:W-:Y:S05]  /*d290*/  @!P0 BRA `(.L_x_219) ;  /* 0xfffffffc00f08947 */ /* 0x004fea000383ffff */
[----:B------:R-:W-:Y:S05]  /*d2a0*/  BRA `(.L_x_276) ;  /* 0xffffffec00847947 */ /* 0x000fea000383ffff */
.L_x_221:
[----:B-1----:R1:W2:Y:S02]  /*d2b0*/  SYNCS.PHASECHK.TRANS64.TRYWAIT P0, [R7+URZ+0x38440], R0 ;  /* 0x03844000070075a7 */ /* 0x0022a4000800017f */
[----:B--2---:R-:W-:Y:S05]  /*d2c0*/  @!P0 NANOSLEEP.SYNCS 0x989680 ;  /* 0x009896800000895d */ /* 0x004fea0003900000 */
[----:B------:R-:W2:Y:S02]  /*d2d0*/  @!P0 SYNCS.PHASECHK.TRANS64 P0, [R7+URZ+0x38440], R0 ;  /* 0x03844000070085a7 */ /* 0x000ea4000800007f */
[----:B--2---:R-:W-:Y:S05]  /*d2e0*/  @!P0 BRA `(.L_x_221) ;  /* 0xfffffffc00f08947 */ /* 0x004fea000383ffff */
[----:B------:R-:W-:Y:S05]  /*d2f0*/  BRA `(.L_x_277) ;  /* 0xffffffec009c7947 */ /* 0x000fea000383ffff */
.L_x_223:
[----:B-1----:R1:W2:Y:S02]  /*d300*/  SYNCS.PHASECHK.TRANS64.TRYWAIT P0, [R7+URZ+0x38440], R0 ;  /* 0x03844000070075a7 */ /* 0x0022a4000800017f */
[----:B--2---:R-:W-:Y:S05]  /*d310*/  @!P0 NANOSLEEP.SYNCS 0x989680 ;  /* 0x009896800000895d */ /* 0x004fea0003900000 */
[----:B------:R-:W2:Y:S02]  /*d320*/  @!P0 SYNCS.PHASECHK.TRANS64 P0, [R7+URZ+0x38440], R0 ;  /* 0x03844000070085a7 */ /* 0x000ea4000800007f */
[----:B--2---:R-:W-:Y:S05]  /*d330*/  @!P0 BRA `(.L_x_223) ;  /* 0xfffffffc00f08947 */ /* 0x004fea000383ffff */
[----:B------:R-:W-:Y:S05]  /*d340*/  BRA `(.L_x_278) ;  /* 0xffffffec00b47947 */ /* 0x000fea000383ffff */
.L_x_225:
[----:B-1----:R1:W2:Y:S02]  /*d350*/  SYNCS.PHASECHK.TRANS64.TRYWAIT P0, [R7+URZ+0x38440], R0 ;  /* 0x03844000070075a7 */ /* 0x0022a4000800017f */
[----:B--2---:R-:W-:Y:S05]  /*d360*/  @!P0 NANOSLEEP.SYNCS 0x989680 ;  /* 0x009896800000895d */ /* 0x004fea0003900000 */
[----:B------:R-:W2:Y:S02]  /*d370*/  @!P0 SYNCS.PHASECHK.TRANS64 P0, [R7+URZ+0x38440], R0 ;  /* 0x03844000070085a7 */ /* 0x000ea4000800007f */
[----:B--2---:R-:W-:Y:S05]  /*d380*/  @!P0 BRA `(.L_x_225) ;  /* 0xfffffffc00f08947 */ /* 0x004fea000383ffff */
[----:B------:R-:W-:Y:S05]  /*d390*/  BRA `(.L_x_279) ;  /* 0xffffffec00cc7947 */ /* 0x000fea000383ffff */
.L_x_227:
[----:B-1----:R1:W2:Y:S02]  /*d3a0*/  SYNCS.PHASECHK.TRANS64.TRYWAIT P0, [R7+URZ+0x38440], R0 ;  /* 0x03844000070075a7 */ /* 0x0022a4000800017f */
[----:B--2---:R-:W-:Y:S05]  /*d3b0*/  @!P0 NANOSLEEP.SYNCS 0x989680 ;  /* 0x009896800000895d */ /* 0x004fea0003900000 */
[----:B------:R-:W2:Y:S02]  /*d3c0*/  @!P0 SYNCS.PHASECHK.TRANS64 P0, [R7+URZ+0x38440], R0 ;  /* 0x03844000070085a7 */ /* 0x000ea4000800007f */
[----:B--2---:R-:W-:Y:S05]  /*d3d0*/  @!P0 BRA `(.L_x_227) ;  /* 0xfffffffc00f08947 */ /* 0x004fea000383ffff */
[----:B------:R-:W-:Y:S05]  /*d3e0*/  BRA `(.L_x_280) ;  /* 0xffffffec00e47947 */ /* 0x000fea000383ffff */
.L_x_229:
[----:B-1----:R1:W2:Y:S02]  /*d3f0*/  SYNCS.PHASECHK.TRANS64.TRYWAIT P0, [R7+URZ+0x38440], R0 ;  /* 0x03844000070075a7 */ /* 0x0022a4000800017f */
[----:B--2---:R-:W-:Y:S05]  /*d400*/  @!P0 NANOSLEEP.SYNCS 0x989680 ;  /* 0x009896800000895d */ /* 0x004fea0003900000 */
[----:B------:R-:W2:Y:S02]  /*d410*/  @!P0 SYNCS.PHASECHK.TRANS64 P0, [R7+URZ+0x38440], R0 ;  /* 0x03844000070085a7 */ /* 0x000ea4000800007f */
[----:B--2---:R-:W-:Y:S05]  /*d420*/  @!P0 BRA `(.L_x_229) ;  /* 0xfffffffc00f08947 */ /* 0x004fea000383ffff */
[----:B------:R-:W-:Y:S05]  /*d430*/  BRA `(.L_x_281) ;  /* 0xffffffec00fc7947 */ /* 0x000fea000383ffff */
        .weak           $__internal_0_$__cuda_sm20_div_u64
        .type           $__internal_0_$__cuda_sm20_div_u64,@function
        .size           $__internal_0_$__cuda_sm20_div_u64,(.L_x_208 - $__internal_0_$__cuda_sm20_div_u64)
$__internal_0_$__cuda_sm20_div_u64:
[----:B------:R-:W-:-:S04]  /*d440*/  IMAD.MOV.U32 R17, RZ, RZ, R23 ;  /* 0x000000ffff117224 */ /* 0x000fc800078e0017 */
[----:B------:R-:W1:Y:S08]  /*d450*/  I2F.U64.RP R0, R16 ;  /* 0x0000001000007312 */ /* 0x000e700000309000 */
[----:B-1----:R-:W1:Y:S02]  /*d460*/  MUFU.RCP R0, R0 ;  /* 0x0000000000007308 */ /* 0x002e640000001000 */
[----:B-1----:R-:W-:-:S06]  /*d470*/  VIADD R2, R0, 0x1ffffffe ;  /* 0x1ffffffe00027836 */ /* 0x002fcc0000000000 */
[----:B------:R-:W1:Y:S02]  /*d480*/  F2I.U64.TRUNC R2, R2 ;  /* 0x0000000200027311 */ /* 0x000e64000020d800 */
[----:B-1----:R-:W-:-:S04]  /*d490*/  IMAD.WIDE.U32 R14, R2, R16, RZ ;  /* 0x00000010020e7225 */ /* 0x002fc800078e00ff */
[----:B------:R-:W-:Y:S01]  /*d4a0*/  IMAD R15, R2, R23, R15 ;  /* 0x00000017020f7224 */ /* 0x000fe200078e020f */
[----:B------:R-:W-:-:S03]  /*d4b0*/  IADD3 R19, P1, RZ, -R14, RZ ;  /* 0x8000000eff137210 */ /* 0x000fc60007f3e0ff */
[----:B------:R-:W-:Y:S02]  /*d4c0*/  IMAD R15, R3, R16, R15 ;  /* 0x00000010030f7224 */ /* 0x000fe400078e020f */
[----:B------:R-:W-:-:S04]  /*d4d0*/  IMAD.HI.U32 R14, R2, R19, RZ ;  /* 0x00000013020e7227 */ /* 0x000fc800078e00ff */
[----:B------:R-:W-:Y:S02]  /*d4e0*/  IMAD.X R21, RZ, RZ, ~R15, P1 ;  /* 0x000000ffff157224 */ /* 0x000fe400008e0e0f */
[----:B------:R-:W-:Y:S02]  /*d4f0*/  IMAD.MOV.U32 R15, RZ, RZ, R2 ;  /* 0x000000ffff0f7224 */ /* 0x000fe400078e0002 */
[-C--:B------:R-:W-:Y:S02]  /*d500*/  IMAD R17, R3, R21.reuse, RZ ;  /* 0x0000001503117224 */ /* 0x080fe400078e02ff */
[----:B------:R-:W-:-:S04]  /*d510*/  IMAD.WIDE.U32 R14, P1, R2, R21, R14 ;  /* 0x00000015020e7225 */ /* 0x000fc8000782000e */
[----:B------:R-:W-:-:S04]  /*d520*/  IMAD.HI.U32 R21, R3, R21, RZ ;  /* 0x0000001503157227 */ /* 0x000fc800078e00ff */
[----:B------:R-:W-:-:S04]  /*d530*/  IMAD.HI.U32 R14, P2, R3, R19, R14 ;  /* 0x00000013030e7227 */ /* 0x000fc8000784000e */
[----:B------:R-:W-:Y:S01]  /*d540*/  IMAD.X R0, R21, 0x1, R3, P1 ;  /* 0x0000000115007824 */ /* 0x000fe200008e0603 */
[----:B------:R-:W-:-:S04]  /*d550*/  IADD3 R15, P3, R17, R14, RZ ;  /* 0x0000000e110f7210 */ /* 0x000fc80007f7e0ff */
[----:B------:R-:W-:Y:S01]  /*d560*/  IADD3.X R17, RZ, RZ, R0, P3, P2 ;  /* 0x000000ffff117210 */ /* 0x000fe20001fe4400 */
[----:B------:R-:W-:-:S04]  /*d570*/  IMAD.WIDE.U32 R2, R15, R16, RZ ;  /* 0x000000100f027225 */ /* 0x000fc800078e00ff */
[----:B------:R-:W-:Y:S01]  /*d580*/  IMAD R0, R15, R23, R3 ;  /* 0x000000170f007224 */ /* 0x000fe200078e0203 */
[----:B------:R-:W-:-:S03]  /*d590*/  IADD3 R3, P1, RZ, -R2, RZ ;  /* 0x80000002ff037210 */ /* 0x000fc60007f3e0ff */
[----:B------:R-:W-:Y:S02]  /*d5a0*/  IMAD R0, R17, R16, R0 ;  /* 0x0000001011007224 */ /* 0x000fe400078e0200 */
[----:B------:R-:W-:-:S04]  /*d5b0*/  IMAD.HI.U32 R14, R15, R3, RZ ;  /* 0x000000030f0e7227 */ /* 0x000fc800078e00ff */
[----:B------:R-:W-:-:S04]  /*d5c0*/  IMAD.X R0, RZ, RZ, ~R0, P1 ;  /* 0x000000ffff007224 */ /* 0x000fc800008e0e00 */
[----:B------:R-:W-:-:S04]  /*d5d0*/  IMAD.WIDE.U32 R14, P1, R15, R0, R14 ;  /* 0x000000000f0e7225 */ /* 0x000fc8000782000e */
[C---:B------:R-:W-:Y:S02]  /*d5e0*/  IMAD R2, R17.reuse, R0, RZ ;  /* 0x0000000011027224 */ /* 0x040fe400078e02ff */
[----:B------:R-:W-:-:S04]  /*d5f0*/  IMAD.HI.U32 R15, P2, R17, R3, R14 ;  /* 0x00000003110f7227 */ /* 0x000fc8000784000e */
[----:B------:R-:W-:Y:S01]  /*d600*/  IMAD.HI.U32 R0, R17, R0, RZ ;  /* 0x0000000011007227 */ /* 0x000fe200078e00ff */
[----:B------:R-:W-:-:S03]  /*d610*/  IADD3 R15, P3, R2, R15, RZ ;  /* 0x0000000f020f7210 */ /* 0x000fc60007f7e0ff */
[----:B------:R-:W-:Y:S02]  /*d620*/  IMAD.X R17, R0, 0x1, R17, P1 ;  /* 0x0000000100117824 */ /* 0x000fe400008e0611 */
[----:B------:R-:W-:-:S03]  /*d630*/  IMAD.HI.U32 R2, R15, UR14, RZ ;  /* 0x0000000e0f027c27 */ /* 0x000fc6000f8e00ff */
[----:B------:R-:W-:Y:S01]  /*d640*/  IADD3.X R17, RZ, RZ, R17, P3, P2 ;  /* 0x000000ffff117210 */ /* 0x000fe20001fe4411 */
[----:B------:R-:W-:Y:S02]  /*d650*/  IMAD.MOV.U32 R3, RZ, RZ, RZ ;  /* 0x000000ffff037224 */ /* 0x000fe400078e00ff */
[----:B------:R-:W-:-:S04]  /*d660*/  IMAD.WIDE.U32 R2, R15, UR21, R2 ;  /* 0x000000150f027c25 */ /* 0x000fc8000f8e0002 */
[C---:B------:R-:W-:Y:S02]  /*d670*/  IMAD R15, R17.reuse, UR21, RZ ;  /* 0x00000015110f7c24 */ /* 0x040fe4000f8e02ff */
[----:B------:R-:W-:-:S04]  /*d680*/  IMAD.HI.U32 R2, P1, R17, UR14, R2 ;  /* 0x0000000e11027c27 */ /* 0x000fc8000f820002 */
[----:B------:R-:W-:Y:S01]  /*d690*/  IMAD.HI.U32 R0, R17, UR21, RZ ;  /* 0x0000001511007c27 */ /* 0x000fe2000f8e00ff */
[----:B------:R-:W-:-:S03]  /*d6a0*/  IADD3 R15, P2, R15, R2, RZ ;  /* 0x000000020f0f7210 */ /* 0x000fc60007f5e0ff */
[----:B------:R-:W-:Y:S02]  /*d6b0*/  IMAD.X R0, RZ, RZ, R0, P1 ;  /* 0x000000ffff007224 */ /* 0x000fe400008e0600 */
[----:B------:R-:W-:-:S04]  /*d6c0*/  IMAD.WIDE.U32 R2, R15, R16, RZ ;  /* 0x000000100f027225 */ /* 0x000fc800078e00ff */
[----:B------:R-:W-:Y:S01]  /*d6d0*/  IMAD.X R0, RZ, RZ, R0, P2 ;  /* 0x000000ffff007224 */ /* 0x000fe200010e0600 */
[----:B------:R-:W-:Y:S01]  /*d6e0*/  IADD3 R17, P2, -R2, UR14, RZ ;  /* 0x0000000e02117c10 */ /* 0x000fe2000ff5e1ff */
[----:B------:R-:W-:-:S03]  /*d6f0*/  IMAD R3, R15, R23, R3 ;  /* 0x000000170f037224 */ /* 0x000fc600078e0203 */
[-C--:B------:R-:W-:Y:S01]  /*d700*/  ISETP.GE.U32.AND P1, PT, R17, R16.reuse, PT ;  /* 0x000000101100720c */ /* 0x080fe20003f26070 */
[----:B------:R-:W-:-:S05]  /*d710*/  IMAD R0, R0, R16, R3 ;  /* 0x0000001000007224 */ /* 0x000fca00078e0203 */
[----:B------:R-:W-:Y:S01]  /*d720*/  IADD3.X R14, ~R0, UR21, RZ, P2, !PT ;  /* 0x00000015000e7c10 */ /* 0x000fe200097fe5ff */
[----:B------:R-:W-:Y:S01]  /*d730*/  VIADD R0, R15, 0x1 ;  /* 0x000000010f007836 */ /* 0x000fe20000000000 */
[----:B------:R-:W-:Y:S02]  /*d740*/  IADD3 R2, P2, -R16, R17, RZ ;  /* 0x0000001110027210 */ /* 0x000fe40007f5e1ff */
[----:B------:R-:W-:-:S03]  /*d750*/  ISETP.GE.U32.AND.EX P1, PT, R14, R23, PT, P1 ;  /* 0x000000170e00720c */ /* 0x000fc60003f26110 */
[----:B------:R-:W-:Y:S01]  /*d760*/  IMAD.X R3, R14, 0x1, ~R23, P2 ;  /* 0x000000010e037824 */ /* 0x000fe200010e0e17 */
[----:B------:R-:W-:Y:S02]  /*d770*/  SEL R2, R2, R17, P1 ;  /* 0x0000001102027207 */ /* 0x000fe40000800000 */
[----:B------:R-:W-:Y:S02]  /*d780*/  SEL R15, R0, R15, P1 ;  /* 0x0000000f000f7207 */ /* 0x000fe40000800000 */
[----:B------:R-:W-:Y:S02]  /*d790*/  SEL R3, R3, R14, P1 ;  /* 0x0000000e03037207 */ /* 0x000fe40000800000 */
[----:B------:R-:W-:Y:S01]  /*d7a0*/  ISETP.GE.U32.AND P1, PT, R2, R16, PT ;  /* 0x000000100200720c */ /* 0x000fe20003f26070 */
[----:B------:R-:W-:Y:S01]  /*d7b0*/  VIADD R0, R15, 0x1 ;  /* 0x000000010f007836 */ /* 0x000fe20000000000 */
[----:B------:R-:W-:Y:S01]  /*d7c0*/  ISETP.NE.U32.AND P2, PT, R16, RZ, PT ;  /* 0x000000ff1000720c */ /* 0x000fe20003f45070 */
[----:B------:R-:W-:Y:S01]  /*d7d0*/  IMAD.MOV.U32 R2, RZ, RZ, R12 ;  /* 0x000000ffff027224 */ /* 0x000fe200078e000c */
[----:B------:R-:W-:Y:S01]  /*d7e0*/  ISETP.GE.U32.AND.EX P1, PT, R3, R23, PT, P1 ;  /* 0x000000170300720c */ /* 0x000fe20003f26110 */
[----:B------:R-:W-:Y:S01]  /*d7f0*/  IMAD.MOV.U32 R3, RZ, RZ, 0x0 ;  /* 0x00000000ff037424 */ /* 0x000fe200078e00ff */
[----:B------:R-:W-:-:S02]  /*d800*/  ISETP.NE.AND.EX P2, PT, R23, RZ, PT, P2 ;  /* 0x000000ff1700720c */ /* 0x000fc40003f45320 */
[----:B------:R-:W-:-:S04]  /*d810*/  SEL R0, R0, R15, P1 ;  /* 0x0000000f00007207 */ /* 0x000fc80000800000 */
[----:B------:R-:W-:Y:S01]  /*d820*/  SEL R0, R0, 0xffffffff, P2 ;  /* 0xffffffff00007807 */ /* 0x000fe20001000000 */
[----:B------:R-:W-:Y:S06]  /*d830*/  RET.REL.NODEC R2 `(_ZN7cutlass13device_kernelINS_4gemm6kernel13GemmUniversalINS1_17GroupProblemShapeIN4cute5tupleIJiiiEEEEENS1_10collective13CollectiveMmaINS1_39MainloopSm90ArrayTmaGmmaWarpSpecializedILi12ENS6_IJNS5_1CILi1EEESD_SD_EEENS1_55KernelPtrArrayTmaWarpSpecializedCooperativeFP8FastAccumEEENS6_IJNSC_ILi128EEESH_NSC_ILi64EEEEEENS_12float_e4m3_tEPNS6_IJlSD_NSC_ILi0EEEEEESK_SN_NS5_8TiledMMAINS5_8MMA_AtomIJNS5_4SM904GMMA31MMA_64x128x32_F32E4M3E4M3_SS_TNILNSR_7ScaleInE1ELST_1EEEEEENS5_6LayoutINS6_IJNSC_ILi2EEESD_SD_EEENS6_IJSD_SL_SL_EEEEENS6_IJNS5_10UnderscoreES11_S11_EEEEENS5_13SM90_TMA_LOADENS5_14ComposedLayoutINS5_7SwizzleILi2ELi4ELi3EEENS5_18smem_ptr_flag_bitsILi8EEENSW_INS6_IJNSC_ILi8EEESI_EEENS6_IJSI_SD_EEEEEEEvNS5_8identityES14_S1E_vS1F_EENS_8epilogue10collective18CollectiveEpilogueINS1H_30Sm90PtrArrayTmaWarpSpecializedILi4ELi2ELi16ELb1ELb0ELi2EEEJSJ_NS6_IJSH_NSC_ILi32EEEEEENS_6half_tEPNS6_IJSD_lSL_EEES1O_S1Q_NS1H_6fusion15FusionCallbacksIS1L_NS1R_17LinearCombinationIS1O_fS1O_fLNS_15FloatRoundStyleE2EEESJ_S1N_JEEES14_NS15_INS16_ILi3ELi4ELi3EEENS18_ILi16EEENSW_INS6_IJSI_S1A_EEENS6_IJSD_SI_EEEEEEENS5_17SM75_U16x8_LDSM_TENS5_14SM90_TMA_STOREES22_NS5_17SM90_U16x8_STSM_TENS5_9Copy_AtomIJNS5_17SM90_U32x4_STSM_NES1O_EEEvEEEvvEEEEvNT_6ParamsE) ;  /* 0xffffff2402f07950 */ /* 0x000fec0003c3ffff */
.L_x_208:
[----:B------:R-:W-:Y:S01]  /*d840*/  UMOV UR24, UR32 ;  /* 0x0000002000187c82 */ /* 0x000fe20008000000 */
[----:B------:R-:W-:Y:S02]  /*d850*/  UMOV UR25, UR35 ;  /* 0x0000002300197c82 */ /* 0x000fe40008000000 */
[----:B------:R-:W1:Y:S08]  /*d860*/  I2F.U64.RP R13, UR24 ;  /* 0x00000018000d7d12 */ /* 0x000e700008309000 */
[----:B-1----:R-:W1:Y:S02]  /*d870*/  MUFU.RCP R13, R13 ;  /* 0x0000000d000d7308 */ /* 0x002e640000001000 */
[----:B-1----:R-:W-:-:S06]  /*d880*/  VIADD R2, R13, 0x1ffffffe ;  /* 0x1ffffffe0d027836 */ /* 0x002fcc0000000000 */
[----:B------:R-:W1:Y:S02]  /*d890*/  F2I.U64.TRUNC R2, R2 ;  /* 0x0000000200027311 */ /* 0x000e64000020d800 */
[----:B-1----:R-:W-:Y:S01]  /*d8a0*/  R2UR UR24, R2 ;  /* 0x00000000021872ca */ /* 0x002fe200000e0000 */
[----:B------:R-:W-:Y:S01]  /*d8b0*/  IMAD.MOV.U32 R2, RZ, RZ, R12 ;  /* 0x000000ffff027224 */ /* 0x000fe200078e000c */
[----:B------:R-:W-:Y:S01]  /*d8c0*/  R2UR UR25, R3 ;  /* 0x00000000031972ca */ /* 0x000fe200000e0000 */
[----:B------:R-:W-:-:S10]  /*d8d0*/  IMAD.MOV.U32 R3, RZ, RZ, 0x0 ;  /* 0x00000000ff037424 */ /* 0x000fd400078e00ff */
[----:B------:R-:W-:-:S04]  /*d8e0*/  UIMAD.WIDE.U32 UR26, UR24, UR32, URZ ;  /* 0x00000020181a72a5 */ /* 0x000fc8000f8e003f */
[----:B------:R-:W-:Y:S02]  /*d8f0*/  UIMAD UR27, UR24, UR35, UR27 ;  /* 0x00000023181b72a4 */ /* 0x000fe4000f8e021b */
[----:B------:R-:W-:Y:S02]  /*d900*/  UIADD3 UR36, UP1, URZ, -UR26, URZ ;  /* 0x8000001a3f247290 */ /* 0x000fe4000ff3e03f */
[----:B------:R-:W-:Y:S02]  /*d910*/  UIMAD UR28, UR25, UR32, UR27 ;  /* 0x00000020191c72a4 */ /* 0x000fe4000f8e021b */
[----:B------:R-:W-:Y:S02]  /*d920*/  UIMAD.WIDE.U32 UR26, UR24, UR36, URZ ;  /* 0x00000024181a72a5 */ /* 0x000fe4000f8e003f */
[----:B------:R-:W-:-:S05]  /*d930*/  UIADD3.X UR37, URZ, ~UR28, URZ, UP1, !UPT ;  /* 0x8000001c3f257290 */ /* 0x000fca0008ffe43f */
[----:B------:R-:W-:Y:S01]  /*d940*/  UMOV UR26, UR27 ;  /* 0x0000001b001a7c82 */ /* 0x000fe20008000000 */
[----:B------:R-:W-:Y:S02]  /*d950*/  UMOV UR27, UR24 ;  /* 0x00000018001b7c82 */ /* 0x000fe40008000000 */
[----:B------:R-:W-:Y:S02]  /*d960*/  UIMAD.WIDE.U32 UR28, UP1, UR24, UR37, UR26 ;  /* 0x00000025181c72a5 */ /* 0x000fe4000f82001a */
[----:B------:R-:W-:Y:S02]  /*d970*/  UIMAD.WIDE.U32 UR26, UR25, UR37, URZ ;  /* 0x00000025191a72a5 */ /* 0x000fe4000f8e003f */
[----:B------:R-:W-:Y:S02]  /*d980*/  UIMAD.WIDE.U32 UR28, UP2, UR25, UR36, UR28 ;  /* 0x00000024191c72a5 */ /* 0x000fe4000f84001c */
[----:B------:R-:W-:Y:S02]  /*d990*/  UIMAD UR37, UR25, UR37, URZ ;  /* 0x00000025192572a4 */ /* 0x000fe4000f8e023f */
[----:B------:R-:W-:-:S02]  /*d9a0*/  UIADD3.X UR26, UR27, UR25, URZ, UP1, !UPT ;  /* 0x000000191b1a7290 */ /* 0x000fc40008ffe43f */
[----:B------:R-:W-:-:S04]  /*d9b0*/  UIADD3 UR29, UP4, UR37, UR29, URZ ;  /* 0x0000001d251d7290 */ /* 0x000fc8000ff9e03f */
[----:B------:R-:W-:Y:S02]  /*d9c0*/  UIMAD.WIDE.U32 UR24, UR29, UR32, URZ ;  /* 0x000000201d1872a5 */ /* 0x000fe4000f8e003f */
[----:B------:R-:W-:Y:S02]  /*d9d0*/  UIADD3.X UR36, URZ, URZ, UR26, UP4, UP2 ;  /* 0x0000003f3f247290 */ /* 0x000fe4000a7e441a */
[----:B------:R-:W-:Y:S02]  /*d9e0*/  UIMAD UR25, UR29, UR35, UR25 ;  /* 0x000000231d1972a4 */ /* 0x000fe4000f8e0219 */
[----:B------:R-:W-:Y:S02]  /*d9f0*/  UIADD3 UR37, UP1, URZ, -UR24, URZ ;  /* 0x800000183f257290 */ /* 0x000fe4000ff3e03f */
[----:B------:R-:W-:Y:S02]  /*da00*/  UIMAD UR26, UR36, UR32, UR25 ;  /* 0x00000020241a72a4 */ /* 0x000fe4000f8e0219 */
[----:B------:R-:W-:-:S02]  /*da10*/  UIMAD.WIDE.U32 UR24, UR29, UR37, URZ ;  /* 0x000000251d1872a5 */ /* 0x000fc4000f8e003f */
[----:B------:R-:W-:-:S05]  /*da20*/  UIADD3.X UR38, URZ, ~UR26, URZ, UP1, !UPT ;  /* 0x8000001a3f267290 */ /* 0x000fca0008ffe43f */
[----:B------:R-:W-:Y:S01]  /*da30*/  UMOV UR28, UR25 ;  /* 0x00000019001c7c82 */ /* 0x000fe20008000000 */
[----:B------:R-:W-:Y:S02]  /*da40*/  UIMAD.WIDE.U32 UR24, UR36, UR38, URZ ;  /* 0x00000026241872a5 */ /* 0x000fe4000f8e003f */
[----:B------:R-:W-:Y:S02]  /*da50*/  UIMAD.WIDE.U32 UR26, UP1, UR29, UR38, UR28 ;  /* 0x000000261d1a72a5 */ /* 0x000fe4000f82001c */
[----:B------:R-:W-:Y:S02]  /*da60*/  UIMAD UR28, UR36, UR38, URZ ;  /* 0x00000026241c72a4 */ /* 0x000fe4000f8e023f */
[----:B------:R-:W-:Y:S02]  /*da70*/  UIMAD.WIDE.U32 UR26, UP2, UR36, UR37, UR26 ;  /* 0x00000025241a72a5 */ /* 0x000fe4000f84001a */
[----:B------:R-:W-:Y:S02]  /*da80*/  UIADD3.X UR36, UR25, UR36, URZ, UP1, !UPT ;  /* 0x0000002419247290 */ /* 0x000fe40008ffe43f */
[----:B------:R-:W-:Y:S01]  /*da90*/  UIADD3 UR28, UP4, UR28, UR27, URZ ;  /* 0x0000001b1c1c7290 */ /* 0x000fe2000ff9e03f */
[----:B------:R-:W-:-:S03]  /*daa0*/  UMOV UR25, URZ ;  /* 0x0000003f00197c82 */ /* 0x000fc60008000000 */
[----:B------:R-:W-:Y:S02]  /*dab0*/  UIMAD.WIDE.U32 UR26, UR28, UR33, URZ ;  /* 0x000000211c1a72a5 */ /* 0x000fe4000f8e003f */
[----:B------:R-:W-:-:S05]  /*dac0*/  UIADD3.X UR36, URZ, URZ, UR36, UP4, UP2 ;  /* 0x0000003f3f247290 */ /* 0x000fca000a7e4424 */
[----:B------:R-:W-:Y:S01]  /*dad0*/  UMOV UR24, UR27 ;  /* 0x0000001b00187c82 */ /* 0x000fe20008000000 */
[----:B------:R-:W-:Y:S02]  /*dae0*/  UIMAD.WIDE.U32 UR26, UR36, UR34, URZ ;  /* 0x00000022241a72a5 */ /* 0x000fe4000f8e003f */
[----:B------:R-:W-:Y:S02]  /*daf0*/  UIMAD.WIDE.U32 UR24, UR28, UR34, UR24 ;  /* 0x000000221c1872a5 */ /* 0x000fe4000f8e0018 */
[----:B------:R-:W-:Y:S02]  /*db00*/  UIMAD UR28, UR36, UR34, URZ ;  /* 0x00000022241c72a4 */ /* 0x000fe4000f8e023f */
[----:B------:R-:W-:-:S04]  /*db10*/  UIMAD.WIDE.U32 UR24, UP1, UR36, UR33, UR24 ;  /* 0x00000021241872a5 */ /* 0x000fc8000f820018 */
[----:B------:R-:W-:Y:S02]  /*db20*/  UIADD3 UR28, UP2, UR28, UR25, URZ ;  /* 0x000000191c1c7290 */ /* 0x000fe4000ff5e03f */
[----:B------:R-:W-:Y:S02]  /*db30*/  UIADD3.X UR26, UR27, URZ, URZ, UP1, !UPT ;  /* 0x0000003f1b1a7290 */ /* 0x000fe40008ffe43f */
[----:B------:R-:W-:Y:S02]  /*db40*/  UIMAD.WIDE.U32 UR24, UR28, UR32, URZ ;  /* 0x000000201c1872a5 */ /* 0x000fe4000f8e003f */
[----:B------:R-:W-:Y:S02]  /*db50*/  UIADD3.X UR26, URZ, UR26, URZ, UP2, !UPT ;  /* 0x0000001a3f1a7290 */ /* 0x000fe400097fe43f */
[----:B------:R-:W-:Y:S02]  /*db60*/  UIMAD UR25, UR28, UR35, UR25 ;  /* 0x000000231c1972a4 */ /* 0x000fe4000f8e0219 */
[----:B------:R-:W-:-:S02]  /*db70*/  UIADD3 UR27, UP2, -UR24, UR33, URZ ;  /* 0x00000021181b7290 */ /* 0x000fc4000ff5e13f */
[----:B------:R-:W-:Y:S02]  /*db80*/  UIMAD UR25, UR26, UR32, UR25 ;  /* 0x000000201a1972a4 */ /* 0x000fe4000f8e0219 */
[----:B------:R-:W-:Y:S02]  /*db90*/  UISETP.GE.U32.AND UP1, UPT, UR27, UR32, UPT ;  /* 0x000000201b00728c */ /* 0x000fe4000bf26070 */
[----:B------:R-:W-:Y:S02]  /*dba0*/  UIADD3.X UR34, ~UR25, UR34, URZ, UP2, !UPT ;  /* 0x0000002219227290 */ /* 0x000fe400097fe53f */
[----:B------:R-:W-:Y:S02]  /*dbb0*/  UIADD3 UR25, UP2, -UR32, UR27, URZ ;  /* 0x0000001b20197290 */ /* 0x000fe4000ff5e13f */
[----:B------:R-:W-:Y:S02]  /*dbc0*/  UISETP.GE.U32.AND.EX UP1, UPT, UR34, UR35, UPT, UP1 ;  /* 0x000000232200728c */ /* 0x000fe4000bf26110 */
[----:B------:R-:W-:-:S02]  /*dbd0*/  UIADD3 UR24, UR28, 0x1, URZ ;  /* 0x000000011c187890 */ /* 0x000fc4000fffe03f */
[----:B------:R-:W-:Y:S02]  /*dbe0*/  UIADD3.X UR26, ~UR35, UR34, URZ, UP2, !UPT ;  /* 0x00000022231a7290 */ /* 0x000fe400097fe53f */
[----:B------:R-:W-:Y:S02]  /*dbf0*/  USEL UR25, UR25, UR27, UP1 ;  /* 0x0000001b19197287 */ /* 0x000fe40008800000 */
[----:B------:R-:W-:Y:S02]  /*dc00*/  USEL UR26, UR26, UR34, UP1 ;  /* 0x000000221a1a7287 */ /* 0x000fe40008800000 */
[----:B------:R-:W-:Y:S02]  /*dc10*/  USEL UR28, UR24, UR28, UP1 ;  /* 0x0000001c181c7287 */ /* 0x000fe40008800000 */
[----:B------:R-:W-:Y:S02]  /*dc20*/  UISETP.GE.U32.AND UP1, UPT, UR25, UR32, UPT ;  /* 0x000000201900728c */ /* 0x000fe4000bf26070 */
[----:B------:R-:W-:-:S02]  /*dc30*/  UISETP.NE.U32.AND UP2, UPT, UR32, URZ, UPT ;  /* 0x0000003f2000728c */ /* 0x000fc4000bf45070 */
[----:B------:R-:W-:Y:S02]  /*dc40*/  UIADD3 UR24, UR28, 0x1, URZ ;  /* 0x000000011c187890 */ /* 0x000fe4000fffe03f */
[----:B------:R-:W-:Y:S02]  /*dc50*/  UISETP.GE.U32.AND.EX UP1, UPT, UR26, UR35, UPT, UP1 ;  /* 0x000000231a00728c */ /* 0x000fe4000bf26110 */
[----:B------:R-:W-:Y:S02]  /*dc60*/  UISETP.NE.AND.EX UP2, UPT, UR35, URZ, UPT, UP2 ;  /* 0x0000003f2300728c */ /* 0x000fe4000bf45320 */
[----:B------:R-:W-:-:S04]  /*dc70*/  USEL UR24, UR24, UR28, UP1 ;  /* 0x0000001c18187287 */ /* 0x000fc80008800000 */
[----:B------:R-:W-:Y:S01]  /*dc80*/  USEL UR25, UR24, 0xffffffff, UP2 ;  /* 0xffffffff18197887 */ /* 0x000fe20009000000 */
[----:B------:R-:W-:Y:S11]  /*dc90*/  RET.REL.NODEC R2 `(_ZN7cutlass13device_kernelINS_4gemm6kernel13GemmUniversalINS1_17GroupProblemShapeIN4cute5tupleIJiiiEEEEENS1_10collective13CollectiveMmaINS1_39MainloopSm90ArrayTmaGmmaWarpSpecializedILi12ENS6_IJNS5_1CILi1EEESD_SD_EEENS1_55KernelPtrArrayTmaWarpSpecializedCooperativeFP8FastAccumEEENS6_IJNSC_ILi128EEESH_NSC_ILi64EEEEEENS_12float_e4m3_tEPNS6_IJlSD_NSC_ILi0EEEEEESK_SN_NS5_8TiledMMAINS5_8MMA_AtomIJNS5_4SM904GMMA31MMA_64x128x32_F32E4M3E4M3_SS_TNILNSR_7ScaleInE1ELST_1EEEEEENS5_6LayoutINS6_IJNSC_ILi2EEESD_SD_EEENS6_IJSD_SL_SL_EEEEENS6_IJNS5_10UnderscoreES11_S11_EEEEENS5_13SM90_TMA_LOADENS5_14ComposedLayoutINS5_7SwizzleILi2ELi4ELi3EEENS5_18smem_ptr_flag_bitsILi8EEENSW_INS6_IJNSC_ILi8EEESI_EEENS6_IJSI_SD_EEEEEEEvNS5_8identityES14_S1E_vS1F_EENS_8epilogue10collective18CollectiveEpilogueINS1H_30Sm90PtrArrayTmaWarpSpecializedILi4ELi2ELi16ELb1ELb0ELi2EEEJSJ_NS6_IJSH_NSC_ILi32EEEEEENS_6half_tEPNS6_IJSD_lSL_EEES1O_S1Q_NS1H_6fusion15FusionCallbacksIS1L_NS1R_17LinearCombinationIS1O_fS1O_fLNS_15FloatRoundStyleE2EEESJ_S1N_JEEES14_NS15_INS16_ILi3ELi4ELi3EEENS18_ILi16EEENSW_INS6_IJSI_S1A_EEENS6_IJSD_SI_EEEEEEENS5_17SM75_U16x8_LDSM_TENS5_14SM90_TMA_STOREES22_NS5_17SM90_U16x8_STSM_TENS5_9Copy_AtomIJNS5_17SM90_U32x4_STSM_NES1O_EEEvEEEvvEEEEvNT_6ParamsE) ;  /* 0xffffff2002d87950 */ /* 0x000ff60003c3ffff */
.L_x_282:
[----:B------:R-:W-:-:S00]  /*dca0*/  BRA `(.L_x_282) ;  /* 0xfffffffc00fc7947 */ /* 0x000fc0000383ffff */
[----:B------:R-:W-:-:S00]  /*dcb0*/  NOP ;  /* 0x0000000000007918 */ /* 0x000fc00000000000 */
        /* <DEDUP_REMOVED lines=12> */
.L_x_283:


//--------------------- .nv.global.init           --------------------------
	.section	.nv.global.init,"aw",@progbits
.nv.global.init:
	.type		$str$24,@object
	.size		$str$24,($str$25 - $str$24)
$str$24:
        /*0000*/ 	.byte	0x28, 0x61, 0x64, 0x64, 0x72, 0x65, 0x73, 0x73, 0x20, 0x26, 0x20, 0x6d, 0x61, 0x73, 0x6b, 0x29
        /*0010*/ 	.byte	0x20, 0x3d, 0x3d, 0x20, 0x30, 0x00
	.type		$str$25,@object
	.size		$str$25,(__unnamed_1 - $str$25)
$str$25:
        /*0016*/ 	.byte	0x2f, 0x74, 0x6d, 0x70, 0x2f, 0x63, 0x75, 0x74, 0x6c, 0x61, 0x73, 0x73, 0x5f, 0x73, 0x77, 0x65
        /*0026*/ 	.byte	0x65, 0x70, 0x5f, 0x73, 0x72, 0x63, 0x2f, 0x69, 0x6e, 0x63, 0x6c, 0x75, 0x64, 0x65, 0x2f, 0x63
        /*0036*/ 	.byte	0x75, 0x74, 0x65, 0x2f, 0x70, 0x6f, 0x69, 0x6e, 0x74, 0x65, 0x72, 0x5f, 0x66, 0x6c, 0x61, 0x67
        /*0046*/ 	.byte	0x67, 0x65, 0x64, 0x2e, 0x68, 0x70, 0x70, 0x00
	.type		__unnamed_1,@object
	.size		__unnamed_1,(.L_0 - __unnamed_1)
__unnamed_1:
        /*004e*/ 	.byte	0x61, 0x75, 0x74, 0x6f, 0x20, 0x63, 0x75, 0x74, 0x65, 0x3a, 0x3a, 0x61, 0x73, 0x5f, 0x70, 0x6f
        /* <DEDUP_REMOVED lines=27> */
        /*020e*/ 	.byte	0x30, 0x39, 0x36, 0x3e, 0x3e, 0x3e, 0x3e, 0x3e, 0x5d, 0x00
.L_0:


//--------------------- .nv.shared._ZN7cutlass13device_kernelINS_4gemm6kernel13GemmUniversalINS1_17GroupProblemShapeIN4cute5tupleIJiiiEEEEENS1_10collective13CollectiveMmaINS1_39MainloopSm90ArrayTmaGmmaWarpSpecializedILi12ENS6_IJNS5_1CILi1EEESD_SD_EEENS1_55KernelPtrArrayTmaWarpSpecializedCooperativeFP8FastAccumEEENS6_IJNSC_ILi128EEESH_NSC_ILi64EEEEEENS_12float_e4m3_tEPNS6_IJlSD_NSC_ILi0EEEEEESK_SN_NS5_8TiledMMAINS5_8MMA_AtomIJNS5_4SM904GMMA31MMA_64x128x32_F32E4M3E4M3_SS_TNILNSR_7ScaleInE1ELST_1EEEEEENS5_6LayoutINS6_IJNSC_ILi2EEESD_SD_EEENS6_IJSD_SL_SL_EEEEENS6_IJNS5_10UnderscoreES11_S11_EEEEENS5_13SM90_TMA_LOADENS5_14ComposedLayoutINS5_7SwizzleILi2ELi4ELi3EEENS5_18smem_ptr_flag_bitsILi8EEENSW_INS6_IJNSC_ILi8EEESI_EEENS6_IJSI_SD_EEEEEEEvNS5_8identityES14_S1E_vS1F_EENS_8epilogue10collective18CollectiveEpilogueINS1H_30Sm90PtrArrayTmaWarpSpecializedILi4ELi2ELi16ELb1ELb0ELi2EEEJSJ_NS6_IJSH_NSC_ILi32EEEEEENS_6half_tEPNS6_IJSD_lSL_EEES1O_S1Q_NS1H_6fusion15FusionCallbacksIS1L_NS1R_17LinearCombinationIS1O_fS1O_fLNS_15FloatRoundStyleE2EEESJ_S1N_JEEES14_NS15_INS16_ILi3ELi4ELi3EEENS18_ILi16EEENSW_INS6_IJSI_S1A_EEENS6_IJSD_SI_EEEEEEENS5_17SM75_U16x8_LDSM_TENS5_14SM90_TMA_STOREES22_NS5_17SM90_U16x8_STSM_TENS5_9Copy_AtomIJNS5_17SM90_U32x4_STSM_NES1O_EEEvEEEvvEEEEvNT_6ParamsE --------------------------
	.section	.nv.shared._ZN7cutlass13device_kernelINS_4gemm6kernel13GemmUniversalINS1_17GroupProblemShapeIN4cute5tupleIJiiiEEEEENS1_10collective13CollectiveMmaINS1_39MainloopSm90ArrayTmaGmmaWarpSpecializedILi12ENS6_IJNS5_1CILi1EEESD_SD_EEENS1_55KernelPtrArrayTmaWarpSpecializedCooperativeFP8FastAccumEEENS6_IJNSC_ILi128EEESH_NSC_ILi64EEEEEENS_12float_e4m3_tEPNS6_IJlSD_NSC_ILi0EEEEEESK_SN_NS5_8TiledMMAINS5_8MMA_AtomIJNS5_4SM904GMMA31MMA_64x128x32_F32E4M3E4M3_SS_TNILNSR_7ScaleInE1ELST_1EEEEEENS5_6LayoutINS6_IJNSC_ILi2EEESD_SD_EEENS6_IJSD_SL_SL_EEEEENS6_IJNS5_10UnderscoreES11_S11_EEEEENS5_13SM90_TMA_LOADENS5_14ComposedLayoutINS5_7SwizzleILi2ELi4ELi3EEENS5_18smem_ptr_flag_bitsILi8EEENSW_INS6_IJNSC_ILi8EEESI_EEENS6_IJSI_SD_EEEEEEEvNS5_8identityES14_S1E_vS1F_EENS_8epilogue10collective18CollectiveEpilogueINS1H_30Sm90PtrArrayTmaWarpSpecializedILi4ELi2ELi16ELb1ELb0ELi2EEEJSJ_NS6_IJSH_NSC_ILi32EEEEEENS_6half_tEPNS6_IJSD_lSL_EEES1O_S1Q_NS1H_6fusion15FusionCallbacksIS1L_NS1R_17LinearCombinationIS1O_fS1O_fLNS_15FloatRoundStyleE2EEESJ_S1N_JEEES14_NS15_INS16_ILi3ELi4ELi3EEENS18_ILi16EEENSW_INS6_IJSI_S1A_EEENS6_IJSD_SI_EEEEEEENS5_17SM75_U16x8_LDSM_TENS5_14SM90_TMA_STOREES22_NS5_17SM90_U16x8_STSM_TENS5_9Copy_AtomIJNS5_17SM90_U32x4_STSM_NES1O_EEEvEEEvvEEEEvNT_6ParamsE,"aw",@nobits
	.sectionflags	@""
	.align	16
	.zero		1024


//--------------------- .nv.shared.reserved.0     --------------------------
	.section	.nv.shared.reserved.0,"aw",@nobits
	.weak		__nv_reservedSMEM_offset_0_alias
	.size		__nv_reservedSMEM_offset_0_alias, 0, 0
	.other		__nv_reservedSMEM_offset_0_alias,@"STO_CUDA_RESERVED_SHARED STV_DEFAULT"
__nv_reservedSMEM_offset_0_alias:
	.zero		0


//--------------------- .nv.global                --------------------------
	.section	.nv.global,"aw",@nobits
.nv.global:
	.type		_ZN39_INTERNAL_66128d55_4_k_cu_3e680f4b_27914cute1_E,@object
	.size		_ZN39_INTERNAL_66128d55_4_k_cu_3e680f4b_27914cute1_E,(_ZN39_INTERNAL_66128d55_4_k_cu_3e680f4b_27914cuda3std3__45__cpo6cbeginE - _ZN39_INTERNAL_66128d55_4_k_cu_3e680f4b_27914cute1_E)
_ZN39_INTERNAL_66128d55_4_k_cu_3e680f4b_27914cute1_E:
	.zero		1
	.type		_ZN39_INTERNAL_66128d55_4_k_cu_3e680f4b_27914cuda3std3__45__cpo6cbeginE,@object
	.size		_ZN39_INTERNAL_66128d55_4_k_cu_3e680f4b_27914cuda3std3__45__cpo6cbeginE,(_ZN39_INTERNAL_66128d55_4_k_cu_3e680f4b_27914cuda3std3__48in_placeE - _ZN39_INTERNAL_66128d55_4_k_cu_3e680f4b_27914cuda3std3__45__cpo6cbeginE)
_ZN39_INTERNAL_66128d55_4_k_cu_3e680f4b_27914cuda3std3__45__cpo6cbeginE:
	.zero		1
	.type		_ZN39_INTERNAL_66128d55_4_k_cu_3e680f4b_27914cuda3std3__48in_placeE,@object
	.size		_ZN39_INTERNAL_66128d55_4_k_cu_3e680f4b_27914cuda3std3__48in_placeE,(_ZN39_INTERNAL_66128d55_4_k_cu_3e680f4b_27914cuda3std6ranges3__45__cpo9iter_moveE - _ZN39_INTERNAL_66128d55_4_k_cu_3e680f4b_27914cuda3std3__48in_placeE)
_ZN39_INTERNAL_66128d55_4_k_cu_3e680f4b_27914cuda3std3__48in_placeE:
	.zero		1
	.type		_ZN39_INTERNAL_66128d55_4_k_cu_3e680f4b_27914cuda3std6ranges3__45__cpo9iter_moveE,@object
	.size		_ZN39_INTERNAL_66128d55_4_k_cu_3e680f4b_27914cuda3std6ranges3__45__cpo9iter_moveE,(_ZN39_INTERNAL_66128d55_4_k_cu_3e680f4b_27914cuda3std3__45__cpo5beginE - _ZN39_INTERNAL_66128d55_4_k_cu_3e680f4b_27914cuda3std6ranges3__45__cpo9iter_moveE)
_ZN39_INTERNAL_66128d55_4_k_cu_3e680f4b_27914cuda3std6ranges3__45__cpo9iter_moveE:
	.zero		1
	.type		_ZN39_INTERNAL_66128d55_4_k_cu_3e680f4b_27914cuda3std3__45__cpo5beginE,@object
	.size		_ZN39_INTERNAL_66128d55_4_k_cu_3e680f4b_27914cuda3std3__45__cpo5beginE,(_ZN39_INTERNAL_66128d55_4_k_cu_3e680f4b_27914cuda3std3__441_GLOBAL__N__66128d55_4_k_cu_3e680f4b_27916ignoreE - _ZN39_INTERNAL_66128d55_4_k_cu_3e680f4b_27914cuda3std3__45__cpo5beginE)
_ZN39_INTERNAL_66128d55_4_k_cu_3e680f4b_27914cuda3std3__45__cpo5beginE:
	.zero		1
	.type		_ZN39_INTERNAL_66128d55_4_k_cu_3e680f4b_27914cuda3std3__441_GLOBAL__N__66128d55_4_k_cu_3e680f4b_27916ignoreE,@object
	.size		_ZN39_INTERNAL_66128d55_4_k_cu_3e680f4b_27914cuda3std3__441_GLOBAL__N__66128d55_4_k_cu_3e680f4b_27916ignoreE,(_ZN39_INTERNAL_66128d55_4_k_cu_3e680f4b_27914cute7productE - _ZN39_INTERNAL_66128d55_4_k_cu_3e680f4b_27914cuda3std3__441_GLOBAL__N__66128d55_4_k_cu_3e680f4b_27916ignoreE)
_ZN39_INTERNAL_66128d55_4_k_cu_3e680f4b_27914cuda3std3__441_GLOBAL__N__66128d55_4_k_cu_3e680f4b_27916ignoreE:
	.zero		1
	.type		_ZN39_INTERNAL_66128d55_4_k_cu_3e680f4b_27914cute7productE,@object
	.size		_ZN39_INTERNAL_66128d55_4_k_cu_3e680f4b_27914cute7productE,(_ZN39_INTERNAL_66128d55_4_k_cu_3e680f4b_27914cuda3std3__45__cpo3endE - _ZN39_INTERNAL_66128d55_4_k_cu_3e680f4b_27914cute7productE)
_ZN39_INTERNAL_66128d55_4_k_cu_3e680f4b_27914cute7productE:
	.zero		1
	.type		_ZN39_INTERNAL_66128d55_4_k_cu_3e680f4b_27914cuda3std3__45__cpo3endE,@object
	.size		_ZN39_INTERNAL_66128d55_4_k_cu_3e680f4b_27914cuda3std3__45__cpo3endE,(_ZN39_INTERNAL_66128d55_4_k_cu_3e680f4b_27914cuda3std3__419piecewise_constructE - _ZN39_INTERNAL_66128d55_4_k_cu_3e680f4b_27914cuda3std3__45__cpo3endE)
_ZN39_INTERNAL_66128d55_4_k_cu_3e680f4b_27914cuda3std3__45__cpo3endE:
	.zero		1
	.type		_ZN39_INTERNAL_66128d55_4_k_cu_3e680f4b_27914cuda3std3__419piecewise_constructE,@object
	.size		_ZN39_INTERNAL_66128d55_4_k_cu_3e680f4b_27914cuda3std3__419piecewise_constructE,(_ZN39_INTERNAL_66128d55_4_k_cu_3e680f4b_27914cuda3std3__45__cpo4cendE - _ZN39_INTERNAL_66128d55_4_k_cu_3e680f4b_27914cuda3std3__419piecewise_constructE)
_ZN39_INTERNAL_66128d55_4_k_cu_3e680f4b_27914cuda3std3__419piecewise_constructE:
	.zero		1
	.type		_ZN39_INTERNAL_66128d55_4_k_cu_3e680f4b_27914cuda3std3__45__cpo4cendE,@object
	.size		_ZN39_INTERNAL_66128d55_4_k_cu_3e680f4b_27914cuda3std3__45__cpo4cendE,(_ZN39_INTERNAL_66128d55_4_k_cu_3e680f4b_27914cuda3std6ranges3__45__cpo4swapE - _ZN39_INTERNAL_66128d55_4_k_cu_3e680f4b_27914cuda3std3__45__cpo4cendE)
_ZN39_INTERNAL_66128d55_4_k_cu_3e680f4b_27914cuda3std3__45__cpo4cendE:
	.zero		1
	.type		_ZN39_INTERNAL_66128d55_4_k_cu_3e680f4b_27914cuda3std6ranges3__45__cpo4swapE,@object
	.size		_ZN39_INTERNAL_66128d55_4_k_cu_3e680f4b_27914cuda3std6ranges3__45__cpo4swapE,(.L_8 - _ZN39_INTERNAL_66128d55_4_k_cu_3e680f4b_27914cuda3std6ranges3__45__cpo4swapE)
_ZN39_INTERNAL_66128d55_4_k_cu_3e680f4b_27914cuda3std6ranges3__45__cpo4swapE:
	.zero		1
.L_8:


//--------------------- .nv.constant0._ZN7cutlass13device_kernelINS_4gemm6kernel13GemmUniversalINS1_17GroupProblemShapeIN4cute5tupleIJiiiEEEEENS1_10collective13CollectiveMmaINS1_39MainloopSm90ArrayTmaGmmaWarpSpecializedILi12ENS6_IJNS5_1CILi1EEESD_SD_EEENS1_55KernelPtrArrayTmaWarpSpecializedCooperativeFP8FastAccumEEENS6_IJNSC_ILi128EEESH_NSC_ILi64EEEEEENS_12float_e4m3_tEPNS6_IJlSD_NSC_ILi0EEEEEESK_SN_NS5_8TiledMMAINS5_8MMA_AtomIJNS5_4SM904GMMA31MMA_64x128x32_F32E4M3E4M3_SS_TNILNSR_7ScaleInE1ELST_1EEEEEENS5_6LayoutINS6_IJNSC_ILi2EEESD_SD_EEENS6_IJSD_SL_SL_EEEEENS6_IJNS5_10UnderscoreES11_S11_EEEEENS5_13SM90_TMA_LOADENS5_14ComposedLayoutINS5_7SwizzleILi2ELi4ELi3EEENS5_18smem_ptr_flag_bitsILi8EEENSW_INS6_IJNSC_ILi8EEESI_EEENS6_IJSI_SD_EEEEEEEvNS5_8identityES14_S1E_vS1F_EENS_8epilogue10collective18CollectiveEpilogueINS1H_30Sm90PtrArrayTmaWarpSpecializedILi4ELi2ELi16ELb1ELb0ELi2EEEJSJ_NS6_IJSH_NSC_ILi32EEEEEENS_6half_tEPNS6_IJSD_lSL_EEES1O_S1Q_NS1H_6fusion15FusionCallbacksIS1L_NS1R_17LinearCombinationIS1O_fS1O_fLNS_15FloatRoundStyleE2EEESJ_S1N_JEEES14_NS15_INS16_ILi3ELi4ELi3EEENS18_ILi16EEENSW_INS6_IJSI_S1A_EEENS6_IJSD_SI_EEEEEEENS5_17SM75_U16x8_LDSM_TENS5_14SM90_TMA_STOREES22_NS5_17SM90_U16x8_STSM_TENS5_9Copy_AtomIJNS5_17SM90_U32x4_STSM_NES1O_EEEvEEEvvEEEEvNT_6ParamsE --------------------------
	.section	.nv.constant0._ZN7cutlass13device_kernelINS_4gemm6kernel13GemmUniversalINS1_17GroupProblemShapeIN4cute5tupleIJiiiEEEEENS1_10collective13CollectiveMmaINS1_39MainloopSm90ArrayTmaGmmaWarpSpecializedILi12ENS6_IJNS5_1CILi1EEESD_SD_EEENS1_55KernelPtrArrayTmaWarpSpecializedCooperativeFP8FastAccumEEENS6_IJNSC_ILi128EEESH_NSC_ILi64EEEEEENS_12float_e4m3_tEPNS6_IJlSD_NSC_ILi0EEEEEESK_SN_NS5_8TiledMMAINS5_8MMA_AtomIJNS5_4SM904GMMA31MMA_64x128x32_F32E4M3E4M3_SS_TNILNSR_7ScaleInE1ELST_1EEEEEENS5_6LayoutINS6_IJNSC_ILi2EEESD_SD_EEENS6_IJSD_SL_SL_EEEEENS6_IJNS5_10UnderscoreES11_S11_EEEEENS5_13SM90_TMA_LOADENS5_14ComposedLayoutINS5_7SwizzleILi2ELi4ELi3EEENS5_18smem_ptr_flag_bitsILi8EEENSW_INS6_IJNSC_ILi8EEESI_EEENS6_IJSI_SD_EEEEEEEvNS5_8identityES14_S1E_vS1F_EENS_8epilogue10collective18CollectiveEpilogueINS1H_30Sm90PtrArrayTmaWarpSpecializedILi4ELi2ELi16ELb1ELb0ELi2EEEJSJ_NS6_IJSH_NSC_ILi32EEEEEENS_6half_tEPNS6_IJSD_lSL_EEES1O_S1Q_NS1H_6fusion15FusionCallbacksIS1L_NS1R_17LinearCombinationIS1O_fS1O_fLNS_15FloatRoundStyleE2EEESJ_S1N_JEEES14_NS15_INS16_ILi3ELi4ELi3EEENS18_ILi16EEENSW_INS6_IJSI_S1A_EEENS6_IJSD_SI_EEEEEEENS5_17SM75_U16x8_LDSM_TENS5_14SM90_TMA_STOREES22_NS5_17SM90_U16x8_STSM_TENS5_9Copy_AtomIJNS5_17SM90_U32x4_STSM_NES1O_EEEvEEEvvEEEEvNT_6ParamsE,"a",@progbits
	.sectionflags	@""
	.align	4
.nv.constant0._ZN7cutlass13device_kernelINS_4gemm6kernel13GemmUniversalINS1_17GroupProblemShapeIN4cute5tupleIJiiiEEEEENS1_10collective13CollectiveMmaINS1_39MainloopSm90ArrayTmaGmmaWarpSpecializedILi12ENS6_IJNS5_1CILi1EEESD_SD_EEENS1_55KernelPtrArrayTmaWarpSpecializedCooperativeFP8FastAccumEEENS6_IJNSC_ILi128EEESH_NSC_ILi64EEEEEENS_12float_e4m3_tEPNS6_IJlSD_NSC_ILi0EEEEEESK_SN_NS5_8TiledMMAINS5_8MMA_AtomIJNS5_4SM904GMMA31MMA_64x128x32_F32E4M3E4M3_SS_TNILNSR_7ScaleInE1ELST_1EEEEEENS5_6LayoutINS6_IJNSC_ILi2EEESD_SD_EEENS6_IJSD_SL_SL_EEEEENS6_IJNS5_10UnderscoreES11_S11_EEEEENS5_13SM90_TMA_LOADENS5_14ComposedLayoutINS5_7SwizzleILi2ELi4ELi3EEENS5_18smem_ptr_flag_bitsILi8EEENSW_INS6_IJNSC_ILi8EEESI_EEENS6_IJSI_SD_EEEEEEEvNS5_8identityES14_S1E_vS1F_EENS_8epilogue10collective18CollectiveEpilogueINS1H_30Sm90PtrArrayTmaWarpSpecializedILi4ELi2ELi16ELb1ELb0ELi2EEEJSJ_NS6_IJSH_NSC_ILi32EEEEEENS_6half_tEPNS6_IJSD_lSL_EEES1O_S1Q_NS1H_6fusion15FusionCallbacksIS1L_NS1R_17LinearCombinationIS1O_fS1O_fLNS_15FloatRoundStyleE2EEESJ_S1N_JEEES14_NS15_INS16_ILi3ELi4ELi3EEENS18_ILi16EEENSW_INS6_IJSI_S1A_EEENS6_IJSD_SI_EEEEEEENS5_17SM75_U16x8_LDSM_TENS5_14SM90_TMA_STOREES22_NS5_17SM90_U16x8_STSM_TENS5_9Copy_AtomIJNS5_17SM90_U32x4_STSM_NES1O_EEEvEEEvvEEEEvNT_6ParamsE:
	.zero		2432


//--------------------- SYMBOLS --------------------------

	.type		.nv.reservedSmem.offset0,@object
	.size		.nv.reservedSmem.offset0,0x4
	.type		__assertfail,@function
